	.target	sm_80

	.elftype	@"ET_EXEC"


//--------------------- .note.nv.tkinfo           --------------------------
	.section	.note.nv.tkinfo,"",@"SHT_NOTE"
	.sectionflags	@"SHF_NOTE_NV_TKINFO"
	.tkinfo
        /*0018*/ 	.word	0x00000002
        /*0030*/ 	.string	""
        /*0030*/ 	.string	"ptxas"
        /*0030*/ 	.string	"Cuda compilation tools, release 13.0, V13.0.88"
        /*0030*/ 	.string	"Build cuda_13.0.r13.0/compiler.36424714_0"
        /*0030*/ 	.string	"-arch sm_80 -m 64 "



//--------------------- .note.nv.cuinfo           --------------------------
	.section	.note.nv.cuinfo,"",@"SHT_NOTE"
	.sectionflags	@"SHF_NOTE_NV_CUINFO"
        /*0018*/ 	.short	0x0002
        /*001a*/ 	.short	0x0050
        /*001c*/ 	.short	0x0082
	.zero		2


//--------------------- .nv.info                  --------------------------
	.section	.nv.info,"",@"SHT_CUDA_INFO"
	.align	4


	//----- nvinfo : EIATTR_REGCOUNT
	.align		4
        /*0000*/ 	.byte	0x04, 0x2f
        /*0002*/ 	.short	(.L_41 - .L_40)
	.align		4
.L_40:
        /*0004*/ 	.word	index@(_Z30group_norm_nhwc_fwd_sum_kernelI11Fp16IOFp16WLi160EEv26Group_norm_nhwc_fwd_params)
        /*0008*/ 	.word	0x0000001e


	//----- nvinfo : EIATTR_FRAME_SIZE
	.align		4
.L_41:
        /*000c*/ 	.byte	0x04, 0x11
        /*000e*/ 	.short	(.L_43 - .L_42)
	.align		4
.L_42:
        /*0010*/ 	.word	index@($__internal_89_$__cuda_sm70_shflsync_up)
        /*0014*/ 	.word	0x00000000


	//----- nvinfo : EIATTR_FRAME_SIZE
	.align		4
.L_43:
        /*0018*/ 	.byte	0x04, 0x11
        /*001a*/ 	.short	(.L_45 - .L_44)
	.align		4
.L_44:
        /*001c*/ 	.word	index@(_Z30group_norm_nhwc_fwd_sum_kernelI11Fp16IOFp16WLi160EEv26Group_norm_nhwc_fwd_params)
        /*0020*/ 	.word	0x00000000


	//----- nvinfo : EIATTR_REGCOUNT
	.align		4
.L_45:
        /*0024*/ 	.byte	0x04, 0x2f
        /*0026*/ 	.short	(.L_47 - .L_46)
	.align		4
.L_46:
        /*0028*/ 	.word	index@(_Z30group_norm_nhwc_fwd_sum_kernelI11Fp16IOFp16WLi140EEv26Group_norm_nhwc_fwd_params)
        /*002c*/ 	.word	0x0000001c


	//----- nvinfo : EIATTR_FRAME_SIZE
	.align		4
.L_47:
        /*0030*/ 	.byte	0x04, 0x11
        /*0032*/ 	.short	(.L_49 - .L_48)
	.align		4
.L_48:
        /*0034*/ 	.word	index@($__internal_88_$__cuda_sm70_warpsync)
        /*0038*/ 	.word	0x00000000


	//----- nvinfo : EIATTR_FRAME_SIZE
	.align		4
.L_49:
        /*003c*/ 	.byte	0x04, 0x11
        /*003e*/ 	.short	(.L_51 - .L_50)
	.align		4
.L_50:
        /*0040*/ 	.word	index@(_Z30group_norm_nhwc_fwd_sum_kernelI11Fp16IOFp16WLi140EEv26Group_norm_nhwc_fwd_params)
        /*0044*/ 	.word	0x00000000


	//----- nvinfo : EIATTR_REGCOUNT
	.align		4
.L_51:
        /*0048*/ 	.byte	0x04, 0x2f
        /*004a*/ 	.short	(.L_53 - .L_52)
	.align		4
.L_52:
        /*004c*/ 	.word	index@(_Z30group_norm_nhwc_fwd_sum_kernelI11Fp16IOFp16WLi120EEv26Group_norm_nhwc_fwd_params)
        /*0050*/ 	.word	0x0000001b


	//----- nvinfo : EIATTR_FRAME_SIZE
	.align		4
.L_53:
        /*0054*/ 	.byte	0x04, 0x11
        /*0056*/ 	.short	(.L_55 - .L_54)
	.align		4
.L_54:
        /*0058*/ 	.word	index@($__internal_87_$__cuda_sm70_warpsync)
        /*005c*/ 	.word	0x00000000


	//----- nvinfo : EIATTR_FRAME_SIZE
	.align		4
.L_55:
        /*0060*/ 	.byte	0x04, 0x11
        /*0062*/ 	.short	(.L_57 - .L_56)
	.align		4
.L_56:
        /*0064*/ 	.word	index@(_Z30group_norm_nhwc_fwd_sum_kernelI11Fp16IOFp16WLi120EEv26Group_norm_nhwc_fwd_params)
        /*0068*/ 	.word	0x00000000


	//----- nvinfo : EIATTR_REGCOUNT
	.align		4
.L_57:
        /*006c*/ 	.byte	0x04, 0x2f
        /*006e*/ 	.short	(.L_59 - .L_58)
	.align		4
.L_58:
        /*0070*/ 	.word	index@(_Z30group_norm_nhwc_fwd_sum_kernelI11Fp16IOFp16WLi256EEv26Group_norm_nhwc_fwd_params)
        /*0074*/ 	.word	0x0000001f


	//----- nvinfo : EIATTR_FRAME_SIZE
	.align		4
.L_59:
        /*0078*/ 	.byte	0x04, 0x11
        /*007a*/ 	.short	(.L_61 - .L_60)
	.align		4
.L_60:
        /*007c*/ 	.word	index@($__internal_86_$__cuda_sm70_shflsync_up)
        /*0080*/ 	.word	0x00000000


	//----- nvinfo : EIATTR_FRAME_SIZE
	.align		4
.L_61:
        /*0084*/ 	.byte	0x04, 0x11
        /*0086*/ 	.short	(.L_63 - .L_62)
	.align		4
.L_62:
        /*0088*/ 	.word	index@(_Z30group_norm_nhwc_fwd_sum_kernelI11Fp16IOFp16WLi256EEv26Group_norm_nhwc_fwd_params)
        /*008c*/ 	.word	0x00000000


	//----- nvinfo : EIATTR_REGCOUNT
	.align		4
.L_63:
        /*0090*/ 	.byte	0x04, 0x2f
        /*0092*/ 	.short	(.L_65 - .L_64)
	.align		4
.L_64:
        /*0094*/ 	.word	index@(_Z30group_norm_nhwc_fwd_sum_kernelI11Fp16IOFp16WLi448EEv26Group_norm_nhwc_fwd_params)
        /*0098*/ 	.word	0x00000020


	//----- nvinfo : EIATTR_FRAME_SIZE
	.align		4
.L_65:
        /*009c*/ 	.byte	0x04, 0x11
        /*009e*/ 	.short	(.L_67 - .L_66)
	.align		4
.L_66:
        /*00a0*/ 	.word	index@($__internal_85_$__cuda_sm70_shflsync_up)
        /*00a4*/ 	.word	0x00000000


	//----- nvinfo : EIATTR_FRAME_SIZE
	.align		4
.L_67:
        /*00a8*/ 	.byte	0x04, 0x11
        /*00aa*/ 	.short	(.L_69 - .L_68)
	.align		4
.L_68:
        /*00ac*/ 	.word	index@(_Z30group_norm_nhwc_fwd_sum_kernelI11Fp16IOFp16WLi448EEv26Group_norm_nhwc_fwd_params)
        /*00b0*/ 	.word	0x00000000


	//----- nvinfo : EIATTR_REGCOUNT
	.align		4
.L_69:
        /*00b4*/ 	.byte	0x04, 0x2f
        /*00b6*/ 	.short	(.L_71 - .L_70)
	.align		4
.L_70:
        /*00b8*/ 	.word	index@(_Z30group_norm_nhwc_fwd_sum_kernelI11Fp16IOFp16WLi192EEv26Group_norm_nhwc_fwd_params)
        /*00bc*/ 	.word	0x0000001e


	//----- nvinfo : EIATTR_FRAME_SIZE
	.align		4
.L_71:
        /*00c0*/ 	.byte	0x04, 0x11
        /*00c2*/ 	.short	(.L_73 - .L_72)
	.align		4
.L_72:
        /*00c4*/ 	.word	index@($__internal_84_$__cuda_sm70_shflsync_up)
        /*00c8*/ 	.word	0x00000000


	//----- nvinfo : EIATTR_FRAME_SIZE
	.align		4
.L_73:
        /*00cc*/ 	.byte	0x04, 0x11
        /*00ce*/ 	.short	(.L_75 - .L_74)
	.align		4
.L_74:
        /*00d0*/ 	.word	index@(_Z30group_norm_nhwc_fwd_sum_kernelI11Fp16IOFp16WLi192EEv26Group_norm_nhwc_fwd_params)
        /*00d4*/ 	.word	0x00000000


	//----- nvinfo : EIATTR_REGCOUNT
	.align		4
.L_75:
        /*00d8*/ 	.byte	0x04, 0x2f
        /*00da*/ 	.short	(.L_77 - .L_76)
	.align		4
.L_76:
        /*00dc*/ 	.word	index@(_Z30group_norm_nhwc_fwd_sum_kernelI11Fp16IOFp16WLi128EEv26Group_norm_nhwc_fwd_params)
        /*00e0*/ 	.word	0x0000001e


	//----- nvinfo : EIATTR_FRAME_SIZE
	.align		4
.L_77:
        /*00e4*/ 	.byte	0x04, 0x11
        /*00e6*/ 	.short	(.L_79 - .L_78)
	.align		4
.L_78:
        /*00e8*/ 	.word	index@($__internal_83_$__cuda_sm70_shflsync_up)
        /*00ec*/ 	.word	0x00000000


	//----- nvinfo : EIATTR_FRAME_SIZE
	.align		4
.L_79:
        /*00f0*/ 	.byte	0x04, 0x11
        /*00f2*/ 	.short	(.L_81 - .L_80)
	.align		4
.L_80:
        /*00f4*/ 	.word	index@(_Z30group_norm_nhwc_fwd_sum_kernelI11Fp16IOFp16WLi128EEv26Group_norm_nhwc_fwd_params)
        /*00f8*/ 	.word	0x00000000


	//----- nvinfo : EIATTR_REGCOUNT
	.align		4
.L_81:
        /*00fc*/ 	.byte	0x04, 0x2f
        /*00fe*/ 	.short	(.L_83 - .L_82)
	.align		4
.L_82:
        /*0100*/ 	.word	index@(_Z30group_norm_nhwc_fwd_sum_kernelI11Fp16IOFp16WLi64EEv26Group_norm_nhwc_fwd_params)
        /*0104*/ 	.word	0x0000001e


	//----- nvinfo : EIATTR_FRAME_SIZE
	.align		4
.L_83:
        /*0108*/ 	.byte	0x04, 0x11
        /*010a*/ 	.short	(.L_85 - .L_84)
	.align		4
.L_84:
        /*010c*/ 	.word	index@($__internal_82_$__cuda_sm70_shflsync_up)
        /*0110*/ 	.word	0x00000000


	//----- nvinfo : EIATTR_FRAME_SIZE
	.align		4
.L_85:
        /*0114*/ 	.byte	0x04, 0x11
        /*0116*/ 	.short	(.L_87 - .L_86)
	.align		4
.L_86:
        /*0118*/ 	.word	index@(_Z30group_norm_nhwc_fwd_sum_kernelI11Fp16IOFp16WLi64EEv26Group_norm_nhwc_fwd_params)
        /*011c*/ 	.word	0x00000000


	//----- nvinfo : EIATTR_REGCOUNT
	.align		4
.L_87:
        /*0120*/ 	.byte	0x04, 0x2f
        /*0122*/ 	.short	(.L_89 - .L_88)
	.align		4
.L_88:
        /*0124*/ 	.word	index@(_Z30group_norm_nhwc_fwd_sum_kernelI11Fp16IOFp16WLi168EEv26Group_norm_nhwc_fwd_params)
        /*0128*/ 	.word	0x0000001e


	//----- nvinfo : EIATTR_FRAME_SIZE
	.align		4
.L_89:
        /*012c*/ 	.byte	0x04, 0x11
        /*012e*/ 	.short	(.L_91 - .L_90)
	.align		4
.L_90:
        /*0130*/ 	.word	index@($__internal_81_$__cuda_sm70_warpsync)
        /*0134*/ 	.word	0x00000000


	//----- nvinfo : EIATTR_FRAME_SIZE
	.align		4
.L_91:
        /*0138*/ 	.byte	0x04, 0x11
        /*013a*/ 	.short	(.L_93 - .L_92)
	.align		4
.L_92:
        /*013c*/ 	.word	index@(_Z30group_norm_nhwc_fwd_sum_kernelI11Fp16IOFp16WLi168EEv26Group_norm_nhwc_fwd_params)
        /*0140*/ 	.word	0x00000000


	//----- nvinfo : EIATTR_REGCOUNT
	.align		4
.L_93:
        /*0144*/ 	.byte	0x04, 0x2f
        /*0146*/ 	.short	(.L_95 - .L_94)
	.align		4
.L_94:
        /*0148*/ 	.word	index@(_Z30group_norm_nhwc_fwd_sum_kernelI11Fp16IOFp16WLi196EEv26Group_norm_nhwc_fwd_params)
        /*014c*/ 	.word	0x00000020


	//----- nvinfo : EIATTR_FRAME_SIZE
	.align		4
.L_95:
        /*0150*/ 	.byte	0x04, 0x11
        /*0152*/ 	.short	(.L_97 - .L_96)
	.align		4
.L_96:
        /*0154*/ 	.word	index@($__internal_80_$__cuda_sm70_warpsync)
        /*0158*/ 	.word	0x00000000


	//----- nvinfo : EIATTR_FRAME_SIZE
	.align		4
.L_97:
        /*015c*/ 	.byte	0x04, 0x11
        /*015e*/ 	.short	(.L_99 - .L_98)
	.align		4
.L_98:
        /*0160*/ 	.word	index@(_Z30group_norm_nhwc_fwd_sum_kernelI11Fp16IOFp16WLi196EEv26Group_norm_nhwc_fwd_params)
        /*0164*/ 	.word	0x00000000


	//----- nvinfo : EIATTR_REGCOUNT
	.align		4
.L_99:
        /*0168*/ 	.byte	0x04, 0x2f
        /*016a*/ 	.short	(.L_101 - .L_100)
	.align		4
.L_100:
        /*016c*/ 	.word	index@(_Z30group_norm_nhwc_fwd_sum_kernelI11Fp16IOBf16WLi160EEv26Group_norm_nhwc_fwd_params)
        /*0170*/ 	.word	0x0000001e


	//----- nvinfo : EIATTR_FRAME_SIZE
	.align		4
.L_101:
        /*0174*/ 	.byte	0x04, 0x11
        /*0176*/ 	.short	(.L_103 - .L_102)
	.align		4
.L_102:
        /*0178*/ 	.word	index@($__internal_79_$__cuda_sm70_shflsync_up)
        /*017c*/ 	.word	0x00000000


	//----- nvinfo : EIATTR_FRAME_SIZE
	.align		4
.L_103:
        /*0180*/ 	.byte	0x04, 0x11
        /*0182*/ 	.short	(.L_105 - .L_104)
	.align		4
.L_104:
        /*0184*/ 	.word	index@(_Z30group_norm_nhwc_fwd_sum_kernelI11Fp16IOBf16WLi160EEv26Group_norm_nhwc_fwd_params)
        /*0188*/ 	.word	0x00000000


	//----- nvinfo : EIATTR_REGCOUNT
	.align		4
.L_105:
        /*018c*/ 	.byte	0x04, 0x2f
        /*018e*/ 	.short	(.L_107 - .L_106)
	.align		4
.L_106:
        /*0190*/ 	.word	index@(_Z30group_norm_nhwc_fwd_sum_kernelI11Fp16IOBf16WLi140EEv26Group_norm_nhwc_fwd_params)
        /*0194*/ 	.word	0x0000001c


	//----- nvinfo : EIATTR_FRAME_SIZE
	.align		4
.L_107:
        /*0198*/ 	.byte	0x04, 0x11
        /*019a*/ 	.short	(.L_109 - .L_108)
	.align		4
.L_108:
        /*019c*/ 	.word	index@($__internal_78_$__cuda_sm70_warpsync)
        /*01a0*/ 	.word	0x00000000


	//----- nvinfo : EIATTR_FRAME_SIZE
	.align		4
.L_109:
        /*01a4*/ 	.byte	0x04, 0x11
        /*01a6*/ 	.short	(.L_111 - .L_110)
	.align		4
.L_110:
        /*01a8*/ 	.word	index@(_Z30group_norm_nhwc_fwd_sum_kernelI11Fp16IOBf16WLi140EEv26Group_norm_nhwc_fwd_params)
        /*01ac*/ 	.word	0x00000000


	//----- nvinfo : EIATTR_REGCOUNT
	.align		4
.L_111:
        /*01b0*/ 	.byte	0x04, 0x2f
        /*01b2*/ 	.short	(.L_113 - .L_112)
	.align		4
.L_112:
        /*01b4*/ 	.word	index@(_Z30group_norm_nhwc_fwd_sum_kernelI11Fp16IOBf16WLi120EEv26Group_norm_nhwc_fwd_params)
        /*01b8*/ 	.word	0x0000001b


	//----- nvinfo : EIATTR_FRAME_SIZE
	.align		4
.L_113:
        /*01bc*/ 	.byte	0x04, 0x11
        /*01be*/ 	.short	(.L_115 - .L_114)
	.align		4
.L_114:
        /*01c0*/ 	.word	index@($__internal_77_$__cuda_sm70_warpsync)
        /*01c4*/ 	.word	0x00000000


	//----- nvinfo : EIATTR_FRAME_SIZE
	.align		4
.L_115:
        /*01c8*/ 	.byte	0x04, 0x11
        /*01ca*/ 	.short	(.L_117 - .L_116)
	.align		4
.L_116:
        /*01cc*/ 	.word	index@(_Z30group_norm_nhwc_fwd_sum_kernelI11Fp16IOBf16WLi120EEv26Group_norm_nhwc_fwd_params)
        /*01d0*/ 	.word	0x00000000


	//----- nvinfo : EIATTR_REGCOUNT
	.align		4
.L_117:
        /*01d4*/ 	.byte	0x04, 0x2f
        /*01d6*/ 	.short	(.L_119 - .L_118)
	.align		4
.L_118:
        /*01d8*/ 	.word	index@(_Z30group_norm_nhwc_fwd_sum_kernelI11Fp16IOBf16WLi256EEv26Group_norm_nhwc_fwd_params)
        /*01dc*/ 	.word	0x0000001f


	//----- nvinfo : EIATTR_FRAME_SIZE
	.align		4
.L_119:
        /*01e0*/ 	.byte	0x04, 0x11
        /*01e2*/ 	.short	(.L_121 - .L_120)
	.align		4
.L_120:
        /*01e4*/ 	.word	index@($__internal_76_$__cuda_sm70_shflsync_up)
        /*01e8*/ 	.word	0x00000000


	//----- nvinfo : EIATTR_FRAME_SIZE
	.align		4
.L_121:
        /*01ec*/ 	.byte	0x04, 0x11
        /*01ee*/ 	.short	(.L_123 - .L_122)
	.align		4
.L_122:
        /*01f0*/ 	.word	index@(_Z30group_norm_nhwc_fwd_sum_kernelI11Fp16IOBf16WLi256EEv26Group_norm_nhwc_fwd_params)
        /*01f4*/ 	.word	0x00000000


	//----- nvinfo : EIATTR_REGCOUNT
	.align		4
.L_123:
        /*01f8*/ 	.byte	0x04, 0x2f
        /*01fa*/ 	.short	(.L_125 - .L_124)
	.align		4
.L_124:
        /*01fc*/ 	.word	index@(_Z30group_norm_nhwc_fwd_sum_kernelI11Fp16IOBf16WLi448EEv26Group_norm_nhwc_fwd_params)
        /*0200*/ 	.word	0x00000020


	//----- nvinfo : EIATTR_FRAME_SIZE
	.align		4
.L_125:
        /*0204*/ 	.byte	0x04, 0x11
        /*0206*/ 	.short	(.L_127 - .L_126)
	.align		4
.L_126:
        /*0208*/ 	.word	index@($__internal_75_$__cuda_sm70_shflsync_up)
        /*020c*/ 	.word	0x00000000


	//----- nvinfo : EIATTR_FRAME_SIZE
	.align		4
.L_127:
        /*0210*/ 	.byte	0x04, 0x11
        /*0212*/ 	.short	(.L_129 - .L_128)
	.align		4
.L_128:
        /*0214*/ 	.word	index@(_Z30group_norm_nhwc_fwd_sum_kernelI11Fp16IOBf16WLi448EEv26Group_norm_nhwc_fwd_params)
        /*0218*/ 	.word	0x00000000


	//----- nvinfo : EIATTR_REGCOUNT
	.align		4
.L_129:
        /*021c*/ 	.byte	0x04, 0x2f
        /*021e*/ 	.short	(.L_131 - .L_130)
	.align		4
.L_130:
        /*0220*/ 	.word	index@(_Z30group_norm_nhwc_fwd_sum_kernelI11Fp16IOBf16WLi192EEv26Group_norm_nhwc_fwd_params)
        /*0224*/ 	.word	0x0000001e


	//----- nvinfo : EIATTR_FRAME_SIZE
	.align		4
.L_131:
        /*0228*/ 	.byte	0x04, 0x11
        /*022a*/ 	.short	(.L_133 - .L_132)
	.align		4
.L_132:
        /*022c*/ 	.word	index@($__internal_74_$__cuda_sm70_shflsync_up)
        /*0230*/ 	.word	0x00000000


	//----- nvinfo : EIATTR_FRAME_SIZE
	.align		4
.L_133:
        /*0234*/ 	.byte	0x04, 0x11
        /*0236*/ 	.short	(.L_135 - .L_134)
	.align		4
.L_134:
        /*0238*/ 	.word	index@(_Z30group_norm_nhwc_fwd_sum_kernelI11Fp16IOBf16WLi192EEv26Group_norm_nhwc_fwd_params)
        /*023c*/ 	.word	0x00000000


	//----- nvinfo : EIATTR_REGCOUNT
	.align		4
.L_135:
        /*0240*/ 	.byte	0x04, 0x2f
        /*0242*/ 	.short	(.L_137 - .L_136)
	.align		4
.L_136:
        /*0244*/ 	.word	index@(_Z30group_norm_nhwc_fwd_sum_kernelI11Fp16IOBf16WLi128EEv26Group_norm_nhwc_fwd_params)
        /*0248*/ 	.word	0x0000001e


	//----- nvinfo : EIATTR_FRAME_SIZE
	.align		4
.L_137:
        /*024c*/ 	.byte	0x04, 0x11
        /*024e*/ 	.short	(.L_139 - .L_138)
	.align		4
.L_138:
        /*0250*/ 	.word	index@($__internal_73_$__cuda_sm70_shflsync_up)
        /*0254*/ 	.word	0x00000000


	//----- nvinfo : EIATTR_FRAME_SIZE
	.align		4
.L_139:
        /*0258*/ 	.byte	0x04, 0x11
        /*025a*/ 	.short	(.L_141 - .L_140)
	.align		4
.L_140:
        /*025c*/ 	.word	index@(_Z30group_norm_nhwc_fwd_sum_kernelI11Fp16IOBf16WLi128EEv26Group_norm_nhwc_fwd_params)
        /*0260*/ 	.word	0x00000000


	//----- nvinfo : EIATTR_REGCOUNT
	.align		4
.L_141:
        /*0264*/ 	.byte	0x04, 0x2f
        /*0266*/ 	.short	(.L_143 - .L_142)
	.align		4
.L_142:
        /*0268*/ 	.word	index@(_Z30group_norm_nhwc_fwd_sum_kernelI11Fp16IOBf16WLi64EEv26Group_norm_nhwc_fwd_params)
        /*026c*/ 	.word	0x0000001e


	//----- nvinfo : EIATTR_FRAME_SIZE
	.align		4
.L_143:
        /*0270*/ 	.byte	0x04, 0x11
        /*0272*/ 	.short	(.L_145 - .L_144)
	.align		4
.L_144:
        /*0274*/ 	.word	index@($__internal_72_$__cuda_sm70_shflsync_up)
        /*0278*/ 	.word	0x00000000


	//----- nvinfo : EIATTR_FRAME_SIZE
	.align		4
.L_145:
        /*027c*/ 	.byte	0x04, 0x11
        /*027e*/ 	.short	(.L_147 - .L_146)
	.align		4
.L_146:
        /*0280*/ 	.word	index@(_Z30group_norm_nhwc_fwd_sum_kernelI11Fp16IOBf16WLi64EEv26Group_norm_nhwc_fwd_params)
        /*0284*/ 	.word	0x00000000


	//----- nvinfo : EIATTR_REGCOUNT
	.align		4
.L_147:
        /*0288*/ 	.byte	0x04, 0x2f
        /*028a*/ 	.short	(.L_149 - .L_148)
	.align		4
.L_148:
        /*028c*/ 	.word	index@(_Z30group_norm_nhwc_fwd_sum_kernelI11Fp16IOBf16WLi168EEv26Group_norm_nhwc_fwd_params)
        /*0290*/ 	.word	0x0000001e


	//----- nvinfo : EIATTR_FRAME_SIZE
	.align		4
.L_149:
        /*0294*/ 	.byte	0x04, 0x11
        /*0296*/ 	.short	(.L_151 - .L_150)
	.align		4
.L_150:
        /*0298*/ 	.word	index@($__internal_71_$__cuda_sm70_warpsync)
        /*029c*/ 	.word	0x00000000


	//----- nvinfo : EIATTR_FRAME_SIZE
	.align		4
.L_151:
        /*02a0*/ 	.byte	0x04, 0x11
        /*02a2*/ 	.short	(.L_153 - .L_152)
	.align		4
.L_152:
        /*02a4*/ 	.word	index@(_Z30group_norm_nhwc_fwd_sum_kernelI11Fp16IOBf16WLi168EEv26Group_norm_nhwc_fwd_params)
        /*02a8*/ 	.word	0x00000000


	//----- nvinfo : EIATTR_REGCOUNT
	.align		4
.L_153:
        /*02ac*/ 	.byte	0x04, 0x2f
        /*02ae*/ 	.short	(.L_155 - .L_154)
	.align		4
.L_154:
        /*02b0*/ 	.word	index@(_Z30group_norm_nhwc_fwd_sum_kernelI11Fp16IOBf16WLi196EEv26Group_norm_nhwc_fwd_params)
        /*02b4*/ 	.word	0x00000020


	//----- nvinfo : EIATTR_FRAME_SIZE
	.align		4
.L_155:
        /*02b8*/ 	.byte	0x04, 0x11
        /*02ba*/ 	.short	(.L_157 - .L_156)
	.align		4
.L_156:
        /*02bc*/ 	.word	index@($__internal_70_$__cuda_sm70_warpsync)
        /*02c0*/ 	.word	0x00000000


	//----- nvinfo : EIATTR_FRAME_SIZE
	.align		4
.L_157:
        /*02c4*/ 	.byte	0x04, 0x11
        /*02c6*/ 	.short	(.L_159 - .L_158)
	.align		4
.L_158:
        /*02c8*/ 	.word	index@(_Z30group_norm_nhwc_fwd_sum_kernelI11Fp16IOBf16WLi196EEv26Group_norm_nhwc_fwd_params)
        /*02cc*/ 	.word	0x00000000


	//----- nvinfo : EIATTR_REGCOUNT
	.align		4
.L_159:
        /*02d0*/ 	.byte	0x04, 0x2f
        /*02d2*/ 	.short	(.L_161 - .L_160)
	.align		4
.L_160:
        /*02d4*/ 	.word	index@(_Z30group_norm_nhwc_fwd_sum_kernelI11Fp16IOFp32WLi160EEv26Group_norm_nhwc_fwd_params)
        /*02d8*/ 	.word	0x0000001e


	//----- nvinfo : EIATTR_FRAME_SIZE
	.align		4
.L_161:
        /*02dc*/ 	.byte	0x04, 0x11
        /*02de*/ 	.short	(.L_163 - .L_162)
	.align		4
.L_162:
        /*02e0*/ 	.word	index@($__internal_69_$__cuda_sm70_shflsync_up)
        /*02e4*/ 	.word	0x00000000


	//----- nvinfo : EIATTR_FRAME_SIZE
	.align		4
.L_163:
        /*02e8*/ 	.byte	0x04, 0x11
        /*02ea*/ 	.short	(.L_165 - .L_164)
	.align		4
.L_164:
        /*02ec*/ 	.word	index@(_Z30group_norm_nhwc_fwd_sum_kernelI11Fp16IOFp32WLi160EEv26Group_norm_nhwc_fwd_params)
        /*02f0*/ 	.word	0x00000000


	//----- nvinfo : EIATTR_REGCOUNT
	.align		4
.L_165:
        /*02f4*/ 	.byte	0x04, 0x2f
        /*02f6*/ 	.short	(.L_167 - .L_166)
	.align		4
.L_166:
        /*02f8*/ 	.word	index@(_Z30group_norm_nhwc_fwd_sum_kernelI11Fp16IOFp32WLi140EEv26Group_norm_nhwc_fwd_params)
        /*02fc*/ 	.word	0x0000001c


	//----- nvinfo : EIATTR_FRAME_SIZE
	.align		4
.L_167:
        /*0300*/ 	.byte	0x04, 0x11
        /*0302*/ 	.short	(.L_169 - .L_168)
	.align		4
.L_168:
        /*0304*/ 	.word	index@($__internal_68_$__cuda_sm70_warpsync)
        /*0308*/ 	.word	0x00000000


	//----- nvinfo : EIATTR_FRAME_SIZE
	.align		4
.L_169:
        /*030c*/ 	.byte	0x04, 0x11
        /*030e*/ 	.short	(.L_171 - .L_170)
	.align		4
.L_170:
        /*0310*/ 	.word	index@(_Z30group_norm_nhwc_fwd_sum_kernelI11Fp16IOFp32WLi140EEv26Group_norm_nhwc_fwd_params)
        /*0314*/ 	.word	0x00000000


	//----- nvinfo : EIATTR_REGCOUNT
	.align		4
.L_171:
        /*0318*/ 	.byte	0x04, 0x2f
        /*031a*/ 	.short	(.L_173 - .L_172)
	.align		4
.L_172:
        /*031c*/ 	.word	index@(_Z30group_norm_nhwc_fwd_sum_kernelI11Fp16IOFp32WLi120EEv26Group_norm_nhwc_fwd_params)
        /*0320*/ 	.word	0x0000001b


	//----- nvinfo : EIATTR_FRAME_SIZE
	.align		4
.L_173:
        /*0324*/ 	.byte	0x04, 0x11
        /*0326*/ 	.short	(.L_175 - .L_174)
	.align		4
.L_174:
        /*0328*/ 	.word	index@($__internal_67_$__cuda_sm70_warpsync)
        /*032c*/ 	.word	0x00000000


	//----- nvinfo : EIATTR_FRAME_SIZE
	.align		4
.L_175:
        /*0330*/ 	.byte	0x04, 0x11
        /*0332*/ 	.short	(.L_177 - .L_176)
	.align		4
.L_176:
        /*0334*/ 	.word	index@(_Z30group_norm_nhwc_fwd_sum_kernelI11Fp16IOFp32WLi120EEv26Group_norm_nhwc_fwd_params)
        /*0338*/ 	.word	0x00000000


	//----- nvinfo : EIATTR_REGCOUNT
	.align		4
.L_177:
        /*033c*/ 	.byte	0x04, 0x2f
        /*033e*/ 	.short	(.L_179 - .L_178)
	.align		4
.L_178:
        /*0340*/ 	.word	index@(_Z30group_norm_nhwc_fwd_sum_kernelI11Fp16IOFp32WLi256EEv26Group_norm_nhwc_fwd_params)
        /*0344*/ 	.word	0x0000001f


	//----- nvinfo : EIATTR_FRAME_SIZE
	.align		4
.L_179:
        /*0348*/ 	.byte	0x04, 0x11
        /*034a*/ 	.short	(.L_181 - .L_180)
	.align		4
.L_180:
        /*034c*/ 	.word	index@($__internal_66_$__cuda_sm70_shflsync_up)
        /*0350*/ 	.word	0x00000000


	//----- nvinfo : EIATTR_FRAME_SIZE
	.align		4
.L_181:
        /*0354*/ 	.byte	0x04, 0x11
        /*0356*/ 	.short	(.L_183 - .L_182)
	.align		4
.L_182:
        /*0358*/ 	.word	index@(_Z30group_norm_nhwc_fwd_sum_kernelI11Fp16IOFp32WLi256EEv26Group_norm_nhwc_fwd_params)
        /*035c*/ 	.word	0x00000000


	//----- nvinfo : EIATTR_REGCOUNT
	.align		4
.L_183:
        /*0360*/ 	.byte	0x04, 0x2f
        /*0362*/ 	.short	(.L_185 - .L_184)
	.align		4
.L_184:
        /*0364*/ 	.word	index@(_Z30group_norm_nhwc_fwd_sum_kernelI11Fp16IOFp32WLi448EEv26Group_norm_nhwc_fwd_params)
        /*0368*/ 	.word	0x00000020


	//----- nvinfo : EIATTR_FRAME_SIZE
	.align		4
.L_185:
        /*036c*/ 	.byte	0x04, 0x11
        /*036e*/ 	.short	(.L_187 - .L_186)
	.align		4
.L_186:
        /*0370*/ 	.word	index@($__internal_65_$__cuda_sm70_shflsync_up)
        /*0374*/ 	.word	0x00000000


	//----- nvinfo : EIATTR_FRAME_SIZE
	.align		4
.L_187:
        /*0378*/ 	.byte	0x04, 0x11
        /*037a*/ 	.short	(.L_189 - .L_188)
	.align		4
.L_188:
        /*037c*/ 	.word	index@(_Z30group_norm_nhwc_fwd_sum_kernelI11Fp16IOFp32WLi448EEv26Group_norm_nhwc_fwd_params)
        /*0380*/ 	.word	0x00000000


	//----- nvinfo : EIATTR_REGCOUNT
	.align		4
.L_189:
        /*0384*/ 	.byte	0x04, 0x2f
        /*0386*/ 	.short	(.L_191 - .L_190)
	.align		4
.L_190:
        /*0388*/ 	.word	index@(_Z30group_norm_nhwc_fwd_sum_kernelI11Fp16IOFp32WLi192EEv26Group_norm_nhwc_fwd_params)
        /*038c*/ 	.word	0x0000001e


	//----- nvinfo : EIATTR_FRAME_SIZE
	.align		4
.L_191:
        /*0390*/ 	.byte	0x04, 0x11
        /*0392*/ 	.short	(.L_193 - .L_192)
	.align		4
.L_192:
        /*0394*/ 	.word	index@($__internal_64_$__cuda_sm70_shflsync_up)
        /*0398*/ 	.word	0x00000000


	//----- nvinfo : EIATTR_FRAME_SIZE
	.align		4
.L_193:
        /*039c*/ 	.byte	0x04, 0x11
        /*039e*/ 	.short	(.L_195 - .L_194)
	.align		4
.L_194:
        /*03a0*/ 	.word	index@(_Z30group_norm_nhwc_fwd_sum_kernelI11Fp16IOFp32WLi192EEv26Group_norm_nhwc_fwd_params)
        /*03a4*/ 	.word	0x00000000


	//----- nvinfo : EIATTR_REGCOUNT
	.align		4
.L_195:
        /*03a8*/ 	.byte	0x04, 0x2f
        /*03aa*/ 	.short	(.L_197 - .L_196)
	.align		4
.L_196:
        /*03ac*/ 	.word	index@(_Z30group_norm_nhwc_fwd_sum_kernelI11Fp16IOFp32WLi128EEv26Group_norm_nhwc_fwd_params)
        /*03b0*/ 	.word	0x0000001e


	//----- nvinfo : EIATTR_FRAME_SIZE
	.align		4
.L_197:
        /*03b4*/ 	.byte	0x04, 0x11
        /*03b6*/ 	.short	(.L_199 - .L_198)
	.align		4
.L_198:
        /*03b8*/ 	.word	index@($__internal_63_$__cuda_sm70_shflsync_up)
        /*03bc*/ 	.word	0x00000000


	//----- nvinfo : EIATTR_FRAME_SIZE
	.align		4
.L_199:
        /*03c0*/ 	.byte	0x04, 0x11
        /*03c2*/ 	.short	(.L_201 - .L_200)
	.align		4
.L_200:
        /*03c4*/ 	.word	index@(_Z30group_norm_nhwc_fwd_sum_kernelI11Fp16IOFp32WLi128EEv26Group_norm_nhwc_fwd_params)
        /*03c8*/ 	.word	0x00000000


	//----- nvinfo : EIATTR_REGCOUNT
	.align		4
.L_201:
        /*03cc*/ 	.byte	0x04, 0x2f
        /*03ce*/ 	.short	(.L_203 - .L_202)
	.align		4
.L_202:
        /*03d0*/ 	.word	index@(_Z30group_norm_nhwc_fwd_sum_kernelI11Fp16IOFp32WLi64EEv26Group_norm_nhwc_fwd_params)
        /*03d4*/ 	.word	0x0000001e


	//----- nvinfo : EIATTR_FRAME_SIZE
	.align		4
.L_203:
        /*03d8*/ 	.byte	0x04, 0x11
        /*03da*/ 	.short	(.L_205 - .L_204)
	.align		4
.L_204:
        /*03dc*/ 	.word	index@($__internal_62_$__cuda_sm70_shflsync_up)
        /*03e0*/ 	.word	0x00000000


	//----- nvinfo : EIATTR_FRAME_SIZE
	.align		4
.L_205:
        /*03e4*/ 	.byte	0x04, 0x11
        /*03e6*/ 	.short	(.L_207 - .L_206)
	.align		4
.L_206:
        /*03e8*/ 	.word	index@(_Z30group_norm_nhwc_fwd_sum_kernelI11Fp16IOFp32WLi64EEv26Group_norm_nhwc_fwd_params)
        /*03ec*/ 	.word	0x00000000


	//----- nvinfo : EIATTR_REGCOUNT
	.align		4
.L_207:
        /*03f0*/ 	.byte	0x04, 0x2f
        /*03f2*/ 	.short	(.L_209 - .L_208)
	.align		4
.L_208:
        /*03f4*/ 	.word	index@(_Z30group_norm_nhwc_fwd_sum_kernelI11Fp16IOFp32WLi168EEv26Group_norm_nhwc_fwd_params)
        /*03f8*/ 	.word	0x0000001e


	//----- nvinfo : EIATTR_FRAME_SIZE
	.align		4
.L_209:
        /*03fc*/ 	.byte	0x04, 0x11
        /*03fe*/ 	.short	(.L_211 - .L_210)
	.align		4
.L_210:
        /*0400*/ 	.word	index@($__internal_61_$__cuda_sm70_warpsync)
        /*0404*/ 	.word	0x00000000


	//----- nvinfo : EIATTR_FRAME_SIZE
	.align		4
.L_211:
        /*0408*/ 	.byte	0x04, 0x11
        /*040a*/ 	.short	(.L_213 - .L_212)
	.align		4
.L_212:
        /*040c*/ 	.word	index@(_Z30group_norm_nhwc_fwd_sum_kernelI11Fp16IOFp32WLi168EEv26Group_norm_nhwc_fwd_params)
        /*0410*/ 	.word	0x00000000


	//----- nvinfo : EIATTR_REGCOUNT
	.align		4
.L_213:
        /*0414*/ 	.byte	0x04, 0x2f
        /*0416*/ 	.short	(.L_215 - .L_214)
	.align		4
.L_214:
        /*0418*/ 	.word	index@(_Z30group_norm_nhwc_fwd_sum_kernelI11Fp16IOFp32WLi196EEv26Group_norm_nhwc_fwd_params)
        /*041c*/ 	.word	0x00000020


	//----- nvinfo : EIATTR_FRAME_SIZE
	.align		4
.L_215:
        /*0420*/ 	.byte	0x04, 0x11
        /*0422*/ 	.short	(.L_217 - .L_216)
	.align		4
.L_216:
        /*0424*/ 	.word	index@($__internal_60_$__cuda_sm70_warpsync)
        /*0428*/ 	.word	0x00000000


	//----- nvinfo : EIATTR_FRAME_SIZE
	.align		4
.L_217:
        /*042c*/ 	.byte	0x04, 0x11
        /*042e*/ 	.short	(.L_219 - .L_218)
	.align		4
.L_218:
        /*0430*/ 	.word	index@(_Z30group_norm_nhwc_fwd_sum_kernelI11Fp16IOFp32WLi196EEv26Group_norm_nhwc_fwd_params)
        /*0434*/ 	.word	0x00000000


	//----- nvinfo : EIATTR_REGCOUNT
	.align		4
.L_219:
        /*0438*/ 	.byte	0x04, 0x2f
        /*043a*/ 	.short	(.L_221 - .L_220)
	.align		4
.L_220:
        /*043c*/ 	.word	index@(_Z30group_norm_nhwc_fwd_sum_kernelI11Bf16IOFp16WLi160EEv26Group_norm_nhwc_fwd_params)
        /*0440*/ 	.word	0x00000020


	//----- nvinfo : EIATTR_FRAME_SIZE
	.align		4
.L_221:
        /*0444*/ 	.byte	0x04, 0x11
        /*0446*/ 	.short	(.L_223 - .L_222)
	.align		4
.L_222:
        /*0448*/ 	.word	index@($__internal_59_$__cuda_sm70_shflsync_up)
        /*044c*/ 	.word	0x00000000


	//----- nvinfo : EIATTR_FRAME_SIZE
	.align		4
.L_223:
        /*0450*/ 	.byte	0x04, 0x11
        /*0452*/ 	.short	(.L_225 - .L_224)
	.align		4
.L_224:
        /*0454*/ 	.word	index@(_Z30group_norm_nhwc_fwd_sum_kernelI11Bf16IOFp16WLi160EEv26Group_norm_nhwc_fwd_params)
        /*0458*/ 	.word	0x00000000


	//----- nvinfo : EIATTR_REGCOUNT
	.align		4
.L_225:
        /*045c*/ 	.byte	0x04, 0x2f
        /*045e*/ 	.short	(.L_227 - .L_226)
	.align		4
.L_226:
        /*0460*/ 	.word	index@(_Z30group_norm_nhwc_fwd_sum_kernelI11Bf16IOFp16WLi140EEv26Group_norm_nhwc_fwd_params)
        /*0464*/ 	.word	0x0000001c


	//----- nvinfo : EIATTR_FRAME_SIZE
	.align		4
.L_227:
        /*0468*/ 	.byte	0x04, 0x11
        /*046a*/ 	.short	(.L_229 - .L_228)
	.align		4
.L_228:
        /*046c*/ 	.word	index@($__internal_58_$__cuda_sm70_warpsync)
        /*0470*/ 	.word	0x00000000


	//----- nvinfo : EIATTR_FRAME_SIZE
	.align		4
.L_229:
        /*0474*/ 	.byte	0x04, 0x11
        /*0476*/ 	.short	(.L_231 - .L_230)
	.align		4
.L_230:
        /*0478*/ 	.word	index@(_Z30group_norm_nhwc_fwd_sum_kernelI11Bf16IOFp16WLi140EEv26Group_norm_nhwc_fwd_params)
        /*047c*/ 	.word	0x00000000


	//----- nvinfo : EIATTR_REGCOUNT
	.align		4
.L_231:
        /*0480*/ 	.byte	0x04, 0x2f
        /*0482*/ 	.short	(.L_233 - .L_232)
	.align		4
.L_232:
        /*0484*/ 	.word	index@(_Z30group_norm_nhwc_fwd_sum_kernelI11Bf16IOFp16WLi120EEv26Group_norm_nhwc_fwd_params)
        /*0488*/ 	.word	0x0000001c


	//----- nvinfo : EIATTR_FRAME_SIZE
	.align		4
.L_233:
        /*048c*/ 	.byte	0x04, 0x11
        /*048e*/ 	.short	(.L_235 - .L_234)
	.align		4
.L_234:
        /*0490*/ 	.word	index@($__internal_57_$__cuda_sm70_warpsync)
        /*0494*/ 	.word	0x00000000


	//----- nvinfo : EIATTR_FRAME_SIZE
	.align		4
.L_235:
        /*0498*/ 	.byte	0x04, 0x11
        /*049a*/ 	.short	(.L_237 - .L_236)
	.align		4
.L_236:
        /*049c*/ 	.word	index@(_Z30group_norm_nhwc_fwd_sum_kernelI11Bf16IOFp16WLi120EEv26Group_norm_nhwc_fwd_params)
        /*04a0*/ 	.word	0x00000000


	//----- nvinfo : EIATTR_REGCOUNT
	.align		4
.L_237:
        /*04a4*/ 	.byte	0x04, 0x2f
        /*04a6*/ 	.short	(.L_239 - .L_238)
	.align		4
.L_238:
        /*04a8*/ 	.word	index@(_Z30group_norm_nhwc_fwd_sum_kernelI11Bf16IOFp16WLi256EEv26Group_norm_nhwc_fwd_params)
        /*04ac*/ 	.word	0x00000020


	//----- nvinfo : EIATTR_FRAME_SIZE
	.align		4
.L_239:
        /*04b0*/ 	.byte	0x04, 0x11
        /*04b2*/ 	.short	(.L_241 - .L_240)
	.align		4
.L_240:
        /*04b4*/ 	.word	index@($__internal_56_$__cuda_sm70_shflsync_up)
        /*04b8*/ 	.word	0x00000000


	//----- nvinfo : EIATTR_FRAME_SIZE
	.align		4
.L_241:
        /*04bc*/ 	.byte	0x04, 0x11
        /*04be*/ 	.short	(.L_243 - .L_242)
	.align		4
.L_242:
        /*04c0*/ 	.word	index@(_Z30group_norm_nhwc_fwd_sum_kernelI11Bf16IOFp16WLi256EEv26Group_norm_nhwc_fwd_params)
        /*04c4*/ 	.word	0x00000000


	//----- nvinfo : EIATTR_REGCOUNT
	.align		4
.L_243:
        /*04c8*/ 	.byte	0x04, 0x2f
        /*04ca*/ 	.short	(.L_245 - .L_244)
	.align		4
.L_244:
        /*04cc*/ 	.word	index@(_Z30group_norm_nhwc_fwd_sum_kernelI11Bf16IOFp16WLi448EEv26Group_norm_nhwc_fwd_params)
        /*04d0*/ 	.word	0x00000020


	//----- nvinfo : EIATTR_FRAME_SIZE
	.align		4
.L_245:
        /*04d4*/ 	.byte	0x04, 0x11
        /*04d6*/ 	.short	(.L_247 - .L_246)
	.align		4
.L_246:
        /*04d8*/ 	.word	index@($__internal_55_$__cuda_sm70_shflsync_up)
        /*04dc*/ 	.word	0x00000000


	//----- nvinfo : EIATTR_FRAME_SIZE
	.align		4
.L_247:
        /*04e0*/ 	.byte	0x04, 0x11
        /*04e2*/ 	.short	(.L_249 - .L_248)
	.align		4
.L_248:
        /*04e4*/ 	.word	index@(_Z30group_norm_nhwc_fwd_sum_kernelI11Bf16IOFp16WLi448EEv26Group_norm_nhwc_fwd_params)
        /*04e8*/ 	.word	0x00000000


	//----- nvinfo : EIATTR_REGCOUNT
	.align		4
.L_249:
        /*04ec*/ 	.byte	0x04, 0x2f
        /*04ee*/ 	.short	(.L_251 - .L_250)
	.align		4
.L_250:
        /*04f0*/ 	.word	index@(_Z30group_norm_nhwc_fwd_sum_kernelI11Bf16IOFp16WLi192EEv26Group_norm_nhwc_fwd_params)
        /*04f4*/ 	.word	0x00000020


	//----- nvinfo : EIATTR_FRAME_SIZE
	.align		4
.L_251:
        /*04f8*/ 	.byte	0x04, 0x11
        /*04fa*/ 	.short	(.L_253 - .L_252)
	.align		4
.L_252:
        /*04fc*/ 	.word	index@($__internal_54_$__cuda_sm70_shflsync_up)
        /*0500*/ 	.word	0x00000000


	//----- nvinfo : EIATTR_FRAME_SIZE
	.align		4
.L_253:
        /*0504*/ 	.byte	0x04, 0x11
        /*0506*/ 	.short	(.L_255 - .L_254)
	.align		4
.L_254:
        /*0508*/ 	.word	index@(_Z30group_norm_nhwc_fwd_sum_kernelI11Bf16IOFp16WLi192EEv26Group_norm_nhwc_fwd_params)
        /*050c*/ 	.word	0x00000000


	//----- nvinfo : EIATTR_REGCOUNT
	.align		4
.L_255:
        /*0510*/ 	.byte	0x04, 0x2f
        /*0512*/ 	.short	(.L_257 - .L_256)
	.align		4
.L_256:
        /*0514*/ 	.word	index@(_Z30group_norm_nhwc_fwd_sum_kernelI11Bf16IOFp16WLi128EEv26Group_norm_nhwc_fwd_params)
        /*0518*/ 	.word	0x00000020


	//----- nvinfo : EIATTR_FRAME_SIZE
	.align		4
.L_257:
        /*051c*/ 	.byte	0x04, 0x11
        /*051e*/ 	.short	(.L_259 - .L_258)
	.align		4
.L_258:
        /*0520*/ 	.word	index@($__internal_53_$__cuda_sm70_shflsync_up)
        /*0524*/ 	.word	0x00000000


	//----- nvinfo : EIATTR_FRAME_SIZE
	.align		4
.L_259:
        /*0528*/ 	.byte	0x04, 0x11
        /*052a*/ 	.short	(.L_261 - .L_260)
	.align		4
.L_260:
        /*052c*/ 	.word	index@(_Z30group_norm_nhwc_fwd_sum_kernelI11Bf16IOFp16WLi128EEv26Group_norm_nhwc_fwd_params)
        /*0530*/ 	.word	0x00000000


	//----- nvinfo : EIATTR_REGCOUNT
	.align		4
.L_261:
        /*0534*/ 	.byte	0x04, 0x2f
        /*0536*/ 	.short	(.L_263 - .L_262)
	.align		4
.L_262:
        /*0538*/ 	.word	index@(_Z30group_norm_nhwc_fwd_sum_kernelI11Bf16IOFp16WLi64EEv26Group_norm_nhwc_fwd_params)
        /*053c*/ 	.word	0x00000020


	//----- nvinfo : EIATTR_FRAME_SIZE
	.align		4
.L_263:
        /*0540*/ 	.byte	0x04, 0x11
        /*0542*/ 	.short	(.L_265 - .L_264)
	.align		4
.L_264:
        /*0544*/ 	.word	index@($__internal_52_$__cuda_sm70_shflsync_up)
        /*0548*/ 	.word	0x00000000


	//----- nvinfo : EIATTR_FRAME_SIZE
	.align		4
.L_265:
        /*054c*/ 	.byte	0x04, 0x11
        /*054e*/ 	.short	(.L_267 - .L_266)
	.align		4
.L_266:
        /*0550*/ 	.word	index@(_Z30group_norm_nhwc_fwd_sum_kernelI11Bf16IOFp16WLi64EEv26Group_norm_nhwc_fwd_params)
        /*0554*/ 	.word	0x00000000


	//----- nvinfo : EIATTR_REGCOUNT
	.align		4
.L_267:
        /*0558*/ 	.byte	0x04, 0x2f
        /*055a*/ 	.short	(.L_269 - .L_268)
	.align		4
.L_268:
        /*055c*/ 	.word	index@(_Z30group_norm_nhwc_fwd_sum_kernelI11Bf16IOFp16WLi168EEv26Group_norm_nhwc_fwd_params)
        /*0560*/ 	.word	0x0000001e


	//----- nvinfo : EIATTR_FRAME_SIZE
	.align		4
.L_269:
        /*0564*/ 	.byte	0x04, 0x11
        /*0566*/ 	.short	(.L_271 - .L_270)
	.align		4
.L_270:
        /*0568*/ 	.word	index@($__internal_51_$__cuda_sm70_warpsync)
        /*056c*/ 	.word	0x00000000


	//----- nvinfo : EIATTR_FRAME_SIZE
	.align		4
.L_271:
        /*0570*/ 	.byte	0x04, 0x11
        /*0572*/ 	.short	(.L_273 - .L_272)
	.align		4
.L_272:
        /*0574*/ 	.word	index@(_Z30group_norm_nhwc_fwd_sum_kernelI11Bf16IOFp16WLi168EEv26Group_norm_nhwc_fwd_params)
        /*0578*/ 	.word	0x00000000


	//----- nvinfo : EIATTR_REGCOUNT
	.align		4
.L_273:
        /*057c*/ 	.byte	0x04, 0x2f
        /*057e*/ 	.short	(.L_275 - .L_274)
	.align		4
.L_274:
        /*0580*/ 	.word	index@(_Z30group_norm_nhwc_fwd_sum_kernelI11Bf16IOFp16WLi196EEv26Group_norm_nhwc_fwd_params)
        /*0584*/ 	.word	0x0000001f


	//----- nvinfo : EIATTR_FRAME_SIZE
	.align		4
.L_275:
        /*0588*/ 	.byte	0x04, 0x11
        /*058a*/ 	.short	(.L_277 - .L_276)
	.align		4
.L_276:
        /*058c*/ 	.word	index@($__internal_50_$__cuda_sm70_warpsync)
        /*0590*/ 	.word	0x00000000


	//----- nvinfo : EIATTR_FRAME_SIZE
	.align		4
.L_277:
        /*0594*/ 	.byte	0x04, 0x11
        /*0596*/ 	.short	(.L_279 - .L_278)
	.align		4
.L_278:
        /*0598*/ 	.word	index@(_Z30group_norm_nhwc_fwd_sum_kernelI11Bf16IOFp16WLi196EEv26Group_norm_nhwc_fwd_params)
        /*059c*/ 	.word	0x00000000


	//----- nvinfo : EIATTR_REGCOUNT
	.align		4
.L_279:
        /*05a0*/ 	.byte	0x04, 0x2f
        /*05a2*/ 	.short	(.L_281 - .L_280)
	.align		4
.L_280:
        /*05a4*/ 	.word	index@(_Z30group_norm_nhwc_fwd_sum_kernelI11Bf16IOBf16WLi160EEv26Group_norm_nhwc_fwd_params)
        /*05a8*/ 	.word	0x00000020


	//----- nvinfo : EIATTR_FRAME_SIZE
	.align		4
.L_281:
        /*05ac*/ 	.byte	0x04, 0x11
        /*05ae*/ 	.short	(.L_283 - .L_282)
	.align		4
.L_282:
        /*05b0*/ 	.word	index@($__internal_49_$__cuda_sm70_shflsync_up)
        /*05b4*/ 	.word	0x00000000


	//----- nvinfo : EIATTR_FRAME_SIZE
	.align		4
.L_283:
        /*05b8*/ 	.byte	0x04, 0x11
        /*05ba*/ 	.short	(.L_285 - .L_284)
	.align		4
.L_284:
        /*05bc*/ 	.word	index@(_Z30group_norm_nhwc_fwd_sum_kernelI11Bf16IOBf16WLi160EEv26Group_norm_nhwc_fwd_params)
        /*05c0*/ 	.word	0x00000000


	//----- nvinfo : EIATTR_REGCOUNT
	.align		4
.L_285:
        /*05c4*/ 	.byte	0x04, 0x2f
        /*05c6*/ 	.short	(.L_287 - .L_286)
	.align		4
.L_286:
        /*05c8*/ 	.word	index@(_Z30group_norm_nhwc_fwd_sum_kernelI11Bf16IOBf16WLi140EEv26Group_norm_nhwc_fwd_params)
        /*05cc*/ 	.word	0x0000001c


	//----- nvinfo : EIATTR_FRAME_SIZE
	.align		4
.L_287:
        /*05d0*/ 	.byte	0x04, 0x11
        /*05d2*/ 	.short	(.L_289 - .L_288)
	.align		4
.L_288:
        /*05d4*/ 	.word	index@($__internal_48_$__cuda_sm70_warpsync)
        /*05d8*/ 	.word	0x00000000


	//----- nvinfo : EIATTR_FRAME_SIZE
	.align		4
.L_289:
        /*05dc*/ 	.byte	0x04, 0x11
        /*05de*/ 	.short	(.L_291 - .L_290)
	.align		4
.L_290:
        /*05e0*/ 	.word	index@(_Z30group_norm_nhwc_fwd_sum_kernelI11Bf16IOBf16WLi140EEv26Group_norm_nhwc_fwd_params)
        /*05e4*/ 	.word	0x00000000


	//----- nvinfo : EIATTR_REGCOUNT
	.align		4
.L_291:
        /*05e8*/ 	.byte	0x04, 0x2f
        /*05ea*/ 	.short	(.L_293 - .L_292)
	.align		4
.L_292:
        /*05ec*/ 	.word	index@(_Z30group_norm_nhwc_fwd_sum_kernelI11Bf16IOBf16WLi120EEv26Group_norm_nhwc_fwd_params)
        /*05f0*/ 	.word	0x0000001c


	//----- nvinfo : EIATTR_FRAME_SIZE
	.align		4
.L_293:
        /*05f4*/ 	.byte	0x04, 0x11
        /*05f6*/ 	.short	(.L_295 - .L_294)
	.align		4
.L_294:
        /*05f8*/ 	.word	index@($__internal_47_$__cuda_sm70_warpsync)
        /*05fc*/ 	.word	0x00000000


	//----- nvinfo : EIATTR_FRAME_SIZE
	.align		4
.L_295:
        /*0600*/ 	.byte	0x04, 0x11
        /*0602*/ 	.short	(.L_297 - .L_296)
	.align		4
.L_296:
        /*0604*/ 	.word	index@(_Z30group_norm_nhwc_fwd_sum_kernelI11Bf16IOBf16WLi120EEv26Group_norm_nhwc_fwd_params)
        /*0608*/ 	.word	0x00000000


	//----- nvinfo : EIATTR_REGCOUNT
	.align		4
.L_297:
        /*060c*/ 	.byte	0x04, 0x2f
        /*060e*/ 	.short	(.L_299 - .L_298)
	.align		4
.L_298:
        /*0610*/ 	.word	index@(_Z30group_norm_nhwc_fwd_sum_kernelI11Bf16IOBf16WLi256EEv26Group_norm_nhwc_fwd_params)
        /*0614*/ 	.word	0x00000020


	//----- nvinfo : EIATTR_FRAME_SIZE
	.align		4
.L_299:
        /*0618*/ 	.byte	0x04, 0x11
        /*061a*/ 	.short	(.L_301 - .L_300)
	.align		4
.L_300:
        /*061c*/ 	.word	index@($__internal_46_$__cuda_sm70_shflsync_up)
        /*0620*/ 	.word	0x00000000


	//----- nvinfo : EIATTR_FRAME_SIZE
	.align		4
.L_301:
        /*0624*/ 	.byte	0x04, 0x11
        /*0626*/ 	.short	(.L_303 - .L_302)
	.align		4
.L_302:
        /*0628*/ 	.word	index@(_Z30group_norm_nhwc_fwd_sum_kernelI11Bf16IOBf16WLi256EEv26Group_norm_nhwc_fwd_params)
        /*062c*/ 	.word	0x00000000


	//----- nvinfo : EIATTR_REGCOUNT
	.align		4
.L_303:
        /*0630*/ 	.byte	0x04, 0x2f
        /*0632*/ 	.short	(.L_305 - .L_304)
	.align		4
.L_304:
        /*0634*/ 	.word	index@(_Z30group_norm_nhwc_fwd_sum_kernelI11Bf16IOBf16WLi448EEv26Group_norm_nhwc_fwd_params)
        /*0638*/ 	.word	0x00000020


	//----- nvinfo : EIATTR_FRAME_SIZE
	.align		4
.L_305:
        /*063c*/ 	.byte	0x04, 0x11
        /*063e*/ 	.short	(.L_307 - .L_306)
	.align		4
.L_306:
        /*0640*/ 	.word	index@($__internal_45_$__cuda_sm70_shflsync_up)
        /*0644*/ 	.word	0x00000000


	//----- nvinfo : EIATTR_FRAME_SIZE
	.align		4
.L_307:
        /*0648*/ 	.byte	0x04, 0x11
        /*064a*/ 	.short	(.L_309 - .L_308)
	.align		4
.L_308:
        /*064c*/ 	.word	index@(_Z30group_norm_nhwc_fwd_sum_kernelI11Bf16IOBf16WLi448EEv26Group_norm_nhwc_fwd_params)
        /*0650*/ 	.word	0x00000000


	//----- nvinfo : EIATTR_REGCOUNT
	.align		4
.L_309:
        /*0654*/ 	.byte	0x04, 0x2f
        /*0656*/ 	.short	(.L_311 - .L_310)
	.align		4
.L_310:
        /*0658*/ 	.word	index@(_Z30group_norm_nhwc_fwd_sum_kernelI11Bf16IOBf16WLi192EEv26Group_norm_nhwc_fwd_params)
        /*065c*/ 	.word	0x00000020


	//----- nvinfo : EIATTR_FRAME_SIZE
	.align		4
.L_311:
        /*0660*/ 	.byte	0x04, 0x11
        /*0662*/ 	.short	(.L_313 - .L_312)
	.align		4
.L_312:
        /*0664*/ 	.word	index@($__internal_44_$__cuda_sm70_shflsync_up)
        /*0668*/ 	.word	0x00000000


	//----- nvinfo : EIATTR_FRAME_SIZE
	.align		4
.L_313:
        /*066c*/ 	.byte	0x04, 0x11
        /*066e*/ 	.short	(.L_315 - .L_314)
	.align		4
.L_314:
        /*0670*/ 	.word	index@(_Z30group_norm_nhwc_fwd_sum_kernelI11Bf16IOBf16WLi192EEv26Group_norm_nhwc_fwd_params)
        /*0674*/ 	.word	0x00000000


	//----- nvinfo : EIATTR_REGCOUNT
	.align		4
.L_315:
        /*0678*/ 	.byte	0x04, 0x2f
        /*067a*/ 	.short	(.L_317 - .L_316)
	.align		4
.L_316:
        /*067c*/ 	.word	index@(_Z30group_norm_nhwc_fwd_sum_kernelI11Bf16IOBf16WLi128EEv26Group_norm_nhwc_fwd_params)
        /*0680*/ 	.word	0x00000020


	//----- nvinfo : EIATTR_FRAME_SIZE
	.align		4
.L_317:
        /*0684*/ 	.byte	0x04, 0x11
        /*0686*/ 	.short	(.L_319 - .L_318)
	.align		4
.L_318:
        /*0688*/ 	.word	index@($__internal_43_$__cuda_sm70_shflsync_up)
        /*068c*/ 	.word	0x00000000


	//----- nvinfo : EIATTR_FRAME_SIZE
	.align		4
.L_319:
        /*0690*/ 	.byte	0x04, 0x11
        /*0692*/ 	.short	(.L_321 - .L_320)
	.align		4
.L_320:
        /*0694*/ 	.word	index@(_Z30group_norm_nhwc_fwd_sum_kernelI11Bf16IOBf16WLi128EEv26Group_norm_nhwc_fwd_params)
        /*0698*/ 	.word	0x00000000


	//----- nvinfo : EIATTR_REGCOUNT
	.align		4
.L_321:
        /*069c*/ 	.byte	0x04, 0x2f
        /*069e*/ 	.short	(.L_323 - .L_322)
	.align		4
.L_322:
        /*06a0*/ 	.word	index@(_Z30group_norm_nhwc_fwd_sum_kernelI11Bf16IOBf16WLi64EEv26Group_norm_nhwc_fwd_params)
        /*06a4*/ 	.word	0x00000020


	//----- nvinfo : EIATTR_FRAME_SIZE
	.align		4
.L_323:
        /*06a8*/ 	.byte	0x04, 0x11
        /*06aa*/ 	.short	(.L_325 - .L_324)
	.align		4
.L_324:
        /*06ac*/ 	.word	index@($__internal_42_$__cuda_sm70_shflsync_up)
        /*06b0*/ 	.word	0x00000000


	//----- nvinfo : EIATTR_FRAME_SIZE
	.align		4
.L_325:
        /*06b4*/ 	.byte	0x04, 0x11
        /*06b6*/ 	.short	(.L_327 - .L_326)
	.align		4
.L_326:
        /*06b8*/ 	.word	index@(_Z30group_norm_nhwc_fwd_sum_kernelI11Bf16IOBf16WLi64EEv26Group_norm_nhwc_fwd_params)
        /*06bc*/ 	.word	0x00000000


	//----- nvinfo : EIATTR_REGCOUNT
	.align		4
.L_327:
        /*06c0*/ 	.byte	0x04, 0x2f
        /*06c2*/ 	.short	(.L_329 - .L_328)
	.align		4
.L_328:
        /*06c4*/ 	.word	index@(_Z30group_norm_nhwc_fwd_sum_kernelI11Bf16IOBf16WLi168EEv26Group_norm_nhwc_fwd_params)
        /*06c8*/ 	.word	0x0000001e


	//----- nvinfo : EIATTR_FRAME_SIZE
	.align		4
.L_329:
        /*06cc*/ 	.byte	0x04, 0x11
        /*06ce*/ 	.short	(.L_331 - .L_330)
	.align		4
.L_330:
        /*06d0*/ 	.word	index@($__internal_41_$__cuda_sm70_warpsync)
        /*06d4*/ 	.word	0x00000000


	//----- nvinfo : EIATTR_FRAME_SIZE
	.align		4
.L_331:
        /*06d8*/ 	.byte	0x04, 0x11
        /*06da*/ 	.short	(.L_333 - .L_332)
	.align		4
.L_332:
        /*06dc*/ 	.word	index@(_Z30group_norm_nhwc_fwd_sum_kernelI11Bf16IOBf16WLi168EEv26Group_norm_nhwc_fwd_params)
        /*06e0*/ 	.word	0x00000000


	//----- nvinfo : EIATTR_REGCOUNT
	.align		4
.L_333:
        /*06e4*/ 	.byte	0x04, 0x2f
        /*06e6*/ 	.short	(.L_335 - .L_334)
	.align		4
.L_334:
        /*06e8*/ 	.word	index@(_Z30group_norm_nhwc_fwd_sum_kernelI11Bf16IOBf16WLi196EEv26Group_norm_nhwc_fwd_params)
        /*06ec*/ 	.word	0x0000001f


	//----- nvinfo : EIATTR_FRAME_SIZE
	.align		4
.L_335:
        /*06f0*/ 	.byte	0x04, 0x11
        /*06f2*/ 	.short	(.L_337 - .L_336)
	.align		4
.L_336:
        /*06f4*/ 	.word	index@($__internal_40_$__cuda_sm70_warpsync)
        /*06f8*/ 	.word	0x00000000


	//----- nvinfo : EIATTR_FRAME_SIZE
	.align		4
.L_337:
        /*06fc*/ 	.byte	0x04, 0x11
        /*06fe*/ 	.short	(.L_339 - .L_338)
	.align		4
.L_338:
        /*0700*/ 	.word	index@(_Z30group_norm_nhwc_fwd_sum_kernelI11Bf16IOBf16WLi196EEv26Group_norm_nhwc_fwd_params)
        /*0704*/ 	.word	0x00000000


	//----- nvinfo : EIATTR_REGCOUNT
	.align		4
.L_339:
        /*0708*/ 	.byte	0x04, 0x2f
        /*070a*/ 	.short	(.L_341 - .L_340)
	.align		4
.L_340:
        /*070c*/ 	.word	index@(_Z30group_norm_nhwc_fwd_sum_kernelI11Bf16IOFp32WLi160EEv26Group_norm_nhwc_fwd_params)
        /*0710*/ 	.word	0x00000020


	//----- nvinfo : EIATTR_FRAME_SIZE
	.align		4
.L_341:
        /*0714*/ 	.byte	0x04, 0x11
        /*0716*/ 	.short	(.L_343 - .L_342)
	.align		4
.L_342:
        /*0718*/ 	.word	index@($__internal_39_$__cuda_sm70_shflsync_up)
        /*071c*/ 	.word	0x00000000


	//----- nvinfo : EIATTR_FRAME_SIZE
	.align		4
.L_343:
        /*0720*/ 	.byte	0x04, 0x11
        /*0722*/ 	.short	(.L_345 - .L_344)
	.align		4
.L_344:
        /*0724*/ 	.word	index@(_Z30group_norm_nhwc_fwd_sum_kernelI11Bf16IOFp32WLi160EEv26Group_norm_nhwc_fwd_params)
        /*0728*/ 	.word	0x00000000


	//----- nvinfo : EIATTR_REGCOUNT
	.align		4
.L_345:
        /*072c*/ 	.byte	0x04, 0x2f
        /*072e*/ 	.short	(.L_347 - .L_346)
	.align		4
.L_346:
        /*0730*/ 	.word	index@(_Z30group_norm_nhwc_fwd_sum_kernelI11Bf16IOFp32WLi140EEv26Group_norm_nhwc_fwd_params)
        /*0734*/ 	.word	0x0000001c


	//----- nvinfo : EIATTR_FRAME_SIZE
	.align		4
.L_347:
        /*0738*/ 	.byte	0x04, 0x11
        /*073a*/ 	.short	(.L_349 - .L_348)
	.align		4
.L_348:
        /*073c*/ 	.word	index@($__internal_38_$__cuda_sm70_warpsync)
        /*0740*/ 	.word	0x00000000


	//----- nvinfo : EIATTR_FRAME_SIZE
	.align		4
.L_349:
        /*0744*/ 	.byte	0x04, 0x11
        /*0746*/ 	.short	(.L_351 - .L_350)
	.align		4
.L_350:
        /*0748*/ 	.word	index@(_Z30group_norm_nhwc_fwd_sum_kernelI11Bf16IOFp32WLi140EEv26Group_norm_nhwc_fwd_params)
        /*074c*/ 	.word	0x00000000


	//----- nvinfo : EIATTR_REGCOUNT
	.align		4
.L_351:
        /*0750*/ 	.byte	0x04, 0x2f
        /*0752*/ 	.short	(.L_353 - .L_352)
	.align		4
.L_352:
        /*0754*/ 	.word	index@(_Z30group_norm_nhwc_fwd_sum_kernelI11Bf16IOFp32WLi120EEv26Group_norm_nhwc_fwd_params)
        /*0758*/ 	.word	0x0000001c


	//----- nvinfo : EIATTR_FRAME_SIZE
	.align		4
.L_353:
        /*075c*/ 	.byte	0x04, 0x11
        /*075e*/ 	.short	(.L_355 - .L_354)
	.align		4
.L_354:
        /*0760*/ 	.word	index@($__internal_37_$__cuda_sm70_warpsync)
        /*0764*/ 	.word	0x00000000


	//----- nvinfo : EIATTR_FRAME_SIZE
	.align		4
.L_355:
        /*0768*/ 	.byte	0x04, 0x11
        /*076a*/ 	.short	(.L_357 - .L_356)
	.align		4
.L_356:
        /*076c*/ 	.word	index@(_Z30group_norm_nhwc_fwd_sum_kernelI11Bf16IOFp32WLi120EEv26Group_norm_nhwc_fwd_params)
        /*0770*/ 	.word	0x00000000


	//----- nvinfo : EIATTR_REGCOUNT
	.align		4
.L_357:
        /*0774*/ 	.byte	0x04, 0x2f
        /*0776*/ 	.short	(.L_359 - .L_358)
	.align		4
.L_358:
        /*0778*/ 	.word	index@(_Z30group_norm_nhwc_fwd_sum_kernelI11Bf16IOFp32WLi256EEv26Group_norm_nhwc_fwd_params)
        /*077c*/ 	.word	0x00000020


	//----- nvinfo : EIATTR_FRAME_SIZE
	.align		4
.L_359:
        /*0780*/ 	.byte	0x04, 0x11
        /*0782*/ 	.short	(.L_361 - .L_360)
	.align		4
.L_360:
        /*0784*/ 	.word	index@($__internal_36_$__cuda_sm70_shflsync_up)
        /*0788*/ 	.word	0x00000000


	//----- nvinfo : EIATTR_FRAME_SIZE
	.align		4
.L_361:
        /*078c*/ 	.byte	0x04, 0x11
        /*078e*/ 	.short	(.L_363 - .L_362)
	.align		4
.L_362:
        /*0790*/ 	.word	index@(_Z30group_norm_nhwc_fwd_sum_kernelI11Bf16IOFp32WLi256EEv26Group_norm_nhwc_fwd_params)
        /*0794*/ 	.word	0x00000000


	//----- nvinfo : EIATTR_REGCOUNT
	.align		4
.L_363:
        /*0798*/ 	.byte	0x04, 0x2f
        /*079a*/ 	.short	(.L_365 - .L_364)
	.align		4
.L_364:
        /*079c*/ 	.word	index@(_Z30group_norm_nhwc_fwd_sum_kernelI11Bf16IOFp32WLi448EEv26Group_norm_nhwc_fwd_params)
        /*07a0*/ 	.word	0x00000020


	//----- nvinfo : EIATTR_FRAME_SIZE
	.align		4
.L_365:
        /*07a4*/ 	.byte	0x04, 0x11
        /*07a6*/ 	.short	(.L_367 - .L_366)
	.align		4
.L_366:
        /*07a8*/ 	.word	index@($__internal_35_$__cuda_sm70_shflsync_up)
        /*07ac*/ 	.word	0x00000000


	//----- nvinfo : EIATTR_FRAME_SIZE
	.align		4
.L_367:
        /*07b0*/ 	.byte	0x04, 0x11
        /*07b2*/ 	.short	(.L_369 - .L_368)
	.align		4
.L_368:
        /*07b4*/ 	.word	index@(_Z30group_norm_nhwc_fwd_sum_kernelI11Bf16IOFp32WLi448EEv26Group_norm_nhwc_fwd_params)
        /*07b8*/ 	.word	0x00000000


	//----- nvinfo : EIATTR_REGCOUNT
	.align		4
.L_369:
        /*07bc*/ 	.byte	0x04, 0x2f
        /*07be*/ 	.short	(.L_371 - .L_370)
	.align		4
.L_370:
        /*07c0*/ 	.word	index@(_Z30group_norm_nhwc_fwd_sum_kernelI11Bf16IOFp32WLi192EEv26Group_norm_nhwc_fwd_params)
        /*07c4*/ 	.word	0x00000020


	//----- nvinfo : EIATTR_FRAME_SIZE
	.align		4
.L_371:
        /*07c8*/ 	.byte	0x04, 0x11
        /*07ca*/ 	.short	(.L_373 - .L_372)
	.align		4
.L_372:
        /*07cc*/ 	.word	index@($__internal_34_$__cuda_sm70_shflsync_up)
        /*07d0*/ 	.word	0x00000000


	//----- nvinfo : EIATTR_FRAME_SIZE
	.align		4
.L_373:
        /*07d4*/ 	.byte	0x04, 0x11
        /*07d6*/ 	.short	(.L_375 - .L_374)
	.align		4
.L_374:
        /*07d8*/ 	.word	index@(_Z30group_norm_nhwc_fwd_sum_kernelI11Bf16IOFp32WLi192EEv26Group_norm_nhwc_fwd_params)
        /*07dc*/ 	.word	0x00000000


	//----- nvinfo : EIATTR_REGCOUNT
	.align		4
.L_375:
        /*07e0*/ 	.byte	0x04, 0x2f
        /*07e2*/ 	.short	(.L_377 - .L_376)
	.align		4
.L_376:
        /*07e4*/ 	.word	index@(_Z30group_norm_nhwc_fwd_sum_kernelI11Bf16IOFp32WLi128EEv26Group_norm_nhwc_fwd_params)
        /*07e8*/ 	.word	0x00000020


	//----- nvinfo : EIATTR_FRAME_SIZE
	.align		4
.L_377:
        /*07ec*/ 	.byte	0x04, 0x11
        /*07ee*/ 	.short	(.L_379 - .L_378)
	.align		4
.L_378:
        /*07f0*/ 	.word	index@($__internal_33_$__cuda_sm70_shflsync_up)
        /*07f4*/ 	.word	0x00000000


	//----- nvinfo : EIATTR_FRAME_SIZE
	.align		4
.L_379:
        /*07f8*/ 	.byte	0x04, 0x11
        /*07fa*/ 	.short	(.L_381 - .L_380)
	.align		4
.L_380:
        /*07fc*/ 	.word	index@(_Z30group_norm_nhwc_fwd_sum_kernelI11Bf16IOFp32WLi128EEv26Group_norm_nhwc_fwd_params)
        /*0800*/ 	.word	0x00000000


	//----- nvinfo : EIATTR_REGCOUNT
	.align		4
.L_381:
        /*0804*/ 	.byte	0x04, 0x2f
        /*0806*/ 	.short	(.L_383 - .L_382)
	.align		4
.L_382:
        /*0808*/ 	.word	index@(_Z30group_norm_nhwc_fwd_sum_kernelI11Bf16IOFp32WLi64EEv26Group_norm_nhwc_fwd_params)
        /*080c*/ 	.word	0x00000020


	//----- nvinfo : EIATTR_FRAME_SIZE
	.align		4
.L_383:
        /*0810*/ 	.byte	0x04, 0x11
        /*0812*/ 	.short	(.L_385 - .L_384)
	.align		4
.L_384:
        /*0814*/ 	.word	index@($__internal_32_$__cuda_sm70_shflsync_up)
        /*0818*/ 	.word	0x00000000


	//----- nvinfo : EIATTR_FRAME_SIZE
	.align		4
.L_385:
        /*081c*/ 	.byte	0x04, 0x11
        /*081e*/ 	.short	(.L_387 - .L_386)
	.align		4
.L_386:
        /*0820*/ 	.word	index@(_Z30group_norm_nhwc_fwd_sum_kernelI11Bf16IOFp32WLi64EEv26Group_norm_nhwc_fwd_params)
        /*0824*/ 	.word	0x00000000


	//----- nvinfo : EIATTR_REGCOUNT
	.align		4
.L_387:
        /*0828*/ 	.byte	0x04, 0x2f
        /*082a*/ 	.short	(.L_389 - .L_388)
	.align		4
.L_388:
        /*082c*/ 	.word	index@(_Z30group_norm_nhwc_fwd_sum_kernelI11Bf16IOFp32WLi168EEv26Group_norm_nhwc_fwd_params)
        /*0830*/ 	.word	0x0000001e


	//----- nvinfo : EIATTR_FRAME_SIZE
	.align		4
.L_389:
        /*0834*/ 	.byte	0x04, 0x11
        /*0836*/ 	.short	(.L_391 - .L_390)
	.align		4
.L_390:
        /*0838*/ 	.word	index@($__internal_31_$__cuda_sm70_warpsync)
        /*083c*/ 	.word	0x00000000


	//----- nvinfo : EIATTR_FRAME_SIZE
	.align		4
.L_391:
        /*0840*/ 	.byte	0x04, 0x11
        /*0842*/ 	.short	(.L_393 - .L_392)
	.align		4
.L_392:
        /*0844*/ 	.word	index@(_Z30group_norm_nhwc_fwd_sum_kernelI11Bf16IOFp32WLi168EEv26Group_norm_nhwc_fwd_params)
        /*0848*/ 	.word	0x00000000


	//----- nvinfo : EIATTR_REGCOUNT
	.align		4
.L_393:
        /*084c*/ 	.byte	0x04, 0x2f
        /*084e*/ 	.short	(.L_395 - .L_394)
	.align		4
.L_394:
        /*0850*/ 	.word	index@(_Z30group_norm_nhwc_fwd_sum_kernelI11Bf16IOFp32WLi196EEv26Group_norm_nhwc_fwd_params)
        /*0854*/ 	.word	0x0000001f


	//----- nvinfo : EIATTR_FRAME_SIZE
	.align		4
.L_395:
        /*0858*/ 	.byte	0x04, 0x11
        /*085a*/ 	.short	(.L_397 - .L_396)
	.align		4
.L_396:
        /*085c*/ 	.word	index@($__internal_30_$__cuda_sm70_warpsync)
        /*0860*/ 	.word	0x00000000


	//----- nvinfo : EIATTR_FRAME_SIZE
	.align		4
.L_397:
        /*0864*/ 	.byte	0x04, 0x11
        /*0866*/ 	.short	(.L_399 - .L_398)
	.align		4
.L_398:
        /*0868*/ 	.word	index@(_Z30group_norm_nhwc_fwd_sum_kernelI11Bf16IOFp32WLi196EEv26Group_norm_nhwc_fwd_params)
        /*086c*/ 	.word	0x00000000


	//----- nvinfo : EIATTR_REGCOUNT
	.align		4
.L_399:
        /*0870*/ 	.byte	0x04, 0x2f
        /*0872*/ 	.short	(.L_401 - .L_400)
	.align		4
.L_400:
        /*0874*/ 	.word	index@(_Z30group_norm_nhwc_fwd_sum_kernelI11Fp32IOFp16WLi160EEv26Group_norm_nhwc_fwd_params)
        /*0878*/ 	.word	0x00000020


	//----- nvinfo : EIATTR_FRAME_SIZE
	.align		4
.L_401:
        /*087c*/ 	.byte	0x04, 0x11
        /*087e*/ 	.short	(.L_403 - .L_402)
	.align		4
.L_402:
        /*0880*/ 	.word	index@($__internal_29_$__cuda_sm70_shflsync_up)
        /*0884*/ 	.word	0x00000000


	//----- nvinfo : EIATTR_FRAME_SIZE
	.align		4
.L_403:
        /*0888*/ 	.byte	0x04, 0x11
        /*088a*/ 	.short	(.L_405 - .L_404)
	.align		4
.L_404:
        /*088c*/ 	.word	index@(_Z30group_norm_nhwc_fwd_sum_kernelI11Fp32IOFp16WLi160EEv26Group_norm_nhwc_fwd_params)
        /*0890*/ 	.word	0x00000000


	//----- nvinfo : EIATTR_REGCOUNT
	.align		4
.L_405:
        /*0894*/ 	.byte	0x04, 0x2f
        /*0896*/ 	.short	(.L_407 - .L_406)
	.align		4
.L_406:
        /*0898*/ 	.word	index@(_Z30group_norm_nhwc_fwd_sum_kernelI11Fp32IOFp16WLi140EEv26Group_norm_nhwc_fwd_params)
        /*089c*/ 	.word	0x00000020


	//----- nvinfo : EIATTR_FRAME_SIZE
	.align		4
.L_407:
        /*08a0*/ 	.byte	0x04, 0x11
        /*08a2*/ 	.short	(.L_409 - .L_408)
	.align		4
.L_408:
        /*08a4*/ 	.word	index@($__internal_28_$__cuda_sm70_warpsync)
        /*08a8*/ 	.word	0x00000000


	//----- nvinfo : EIATTR_FRAME_SIZE
	.align		4
.L_409:
        /*08ac*/ 	.byte	0x04, 0x11
        /*08ae*/ 	.short	(.L_411 - .L_410)
	.align		4
.L_410:
        /*08b0*/ 	.word	index@(_Z30group_norm_nhwc_fwd_sum_kernelI11Fp32IOFp16WLi140EEv26Group_norm_nhwc_fwd_params)
        /*08b4*/ 	.word	0x00000000


	//----- nvinfo : EIATTR_REGCOUNT
	.align		4
.L_411:
        /*08b8*/ 	.byte	0x04, 0x2f
        /*08ba*/ 	.short	(.L_413 - .L_412)
	.align		4
.L_412:
        /*08bc*/ 	.word	index@(_Z30group_norm_nhwc_fwd_sum_kernelI11Fp32IOFp16WLi120EEv26Group_norm_nhwc_fwd_params)
        /*08c0*/ 	.word	0x00000020


	//----- nvinfo : EIATTR_FRAME_SIZE
	.align		4
.L_413:
        /*08c4*/ 	.byte	0x04, 0x11
        /*08c6*/ 	.short	(.L_415 - .L_414)
	.align		4
.L_414:
        /*08c8*/ 	.word	index@($__internal_27_$__cuda_sm70_warpsync)
        /*08cc*/ 	.word	0x00000000


	//----- nvinfo : EIATTR_FRAME_SIZE
	.align		4
.L_415:
        /*08d0*/ 	.byte	0x04, 0x11
        /*08d2*/ 	.short	(.L_417 - .L_416)
	.align		4
.L_416:
        /*08d4*/ 	.word	index@(_Z30group_norm_nhwc_fwd_sum_kernelI11Fp32IOFp16WLi120EEv26Group_norm_nhwc_fwd_params)
        /*08d8*/ 	.word	0x00000000


	//----- nvinfo : EIATTR_REGCOUNT
	.align		4
.L_417:
        /*08dc*/ 	.byte	0x04, 0x2f
        /*08de*/ 	.short	(.L_419 - .L_418)
	.align		4
.L_418:
        /*08e0*/ 	.word	index@(_Z30group_norm_nhwc_fwd_sum_kernelI11Fp32IOFp16WLi256EEv26Group_norm_nhwc_fwd_params)
        /*08e4*/ 	.word	0x00000020


	//----- nvinfo : EIATTR_FRAME_SIZE
	.align		4
.L_419:
        /*08e8*/ 	.byte	0x04, 0x11
        /*08ea*/ 	.short	(.L_421 - .L_420)
	.align		4
.L_420:
        /*08ec*/ 	.word	index@($__internal_26_$__cuda_sm70_shflsync_up)
        /*08f0*/ 	.word	0x00000000


	//----- nvinfo : EIATTR_FRAME_SIZE
	.align		4
.L_421:
        /*08f4*/ 	.byte	0x04, 0x11
        /*08f6*/ 	.short	(.L_423 - .L_422)
	.align		4
.L_422:
        /*08f8*/ 	.word	index@(_Z30group_norm_nhwc_fwd_sum_kernelI11Fp32IOFp16WLi256EEv26Group_norm_nhwc_fwd_params)
        /*08fc*/ 	.word	0x00000000


	//----- nvinfo : EIATTR_REGCOUNT
	.align		4
.L_423:
        /*0900*/ 	.byte	0x04, 0x2f
        /*0902*/ 	.short	(.L_425 - .L_424)
	.align		4
.L_424:
        /*0904*/ 	.word	index@(_Z30group_norm_nhwc_fwd_sum_kernelI11Fp32IOFp16WLi448EEv26Group_norm_nhwc_fwd_params)
        /*0908*/ 	.word	0x00000020


	//----- nvinfo : EIATTR_FRAME_SIZE
	.align		4
.L_425:
        /*090c*/ 	.byte	0x04, 0x11
        /*090e*/ 	.short	(.L_427 - .L_426)
	.align		4
.L_426:
        /*0910*/ 	.word	index@($__internal_25_$__cuda_sm70_shflsync_up)
        /*0914*/ 	.word	0x00000000


	//----- nvinfo : EIATTR_FRAME_SIZE
	.align		4
.L_427:
        /*0918*/ 	.byte	0x04, 0x11
        /*091a*/ 	.short	(.L_429 - .L_428)
	.align		4
.L_428:
        /*091c*/ 	.word	index@(_Z30group_norm_nhwc_fwd_sum_kernelI11Fp32IOFp16WLi448EEv26Group_norm_nhwc_fwd_params)
        /*0920*/ 	.word	0x00000000


	//----- nvinfo : EIATTR_REGCOUNT
	.align		4
.L_429:
        /*0924*/ 	.byte	0x04, 0x2f
        /*0926*/ 	.short	(.L_431 - .L_430)
	.align		4
.L_430:
        /*0928*/ 	.word	index@(_Z30group_norm_nhwc_fwd_sum_kernelI11Fp32IOFp16WLi192EEv26Group_norm_nhwc_fwd_params)
        /*092c*/ 	.word	0x00000020


	//----- nvinfo : EIATTR_FRAME_SIZE
	.align		4
.L_431:
        /*0930*/ 	.byte	0x04, 0x11
        /*0932*/ 	.short	(.L_433 - .L_432)
	.align		4
.L_432:
        /*0934*/ 	.word	index@($__internal_24_$__cuda_sm70_shflsync_up)
        /*0938*/ 	.word	0x00000000


	//----- nvinfo : EIATTR_FRAME_SIZE
	.align		4
.L_433:
        /*093c*/ 	.byte	0x04, 0x11
        /*093e*/ 	.short	(.L_435 - .L_434)
	.align		4
.L_434:
        /*0940*/ 	.word	index@(_Z30group_norm_nhwc_fwd_sum_kernelI11Fp32IOFp16WLi192EEv26Group_norm_nhwc_fwd_params)
        /*0944*/ 	.word	0x00000000


	//----- nvinfo : EIATTR_REGCOUNT
	.align		4
.L_435:
        /*0948*/ 	.byte	0x04, 0x2f
        /*094a*/ 	.short	(.L_437 - .L_436)
	.align		4
.L_436:
        /*094c*/ 	.word	index@(_Z30group_norm_nhwc_fwd_sum_kernelI11Fp32IOFp16WLi128EEv26Group_norm_nhwc_fwd_params)
        /*0950*/ 	.word	0x00000020


	//----- nvinfo : EIATTR_FRAME_SIZE
	.align		4
.L_437:
        /*0954*/ 	.byte	0x04, 0x11
        /*0956*/ 	.short	(.L_439 - .L_438)
	.align		4
.L_438:
        /*0958*/ 	.word	index@($__internal_23_$__cuda_sm70_shflsync_up)
        /*095c*/ 	.word	0x00000000


	//----- nvinfo : EIATTR_FRAME_SIZE
	.align		4
.L_439:
        /*0960*/ 	.byte	0x04, 0x11
        /*0962*/ 	.short	(.L_441 - .L_440)
	.align		4
.L_440:
        /*0964*/ 	.word	index@(_Z30group_norm_nhwc_fwd_sum_kernelI11Fp32IOFp16WLi128EEv26Group_norm_nhwc_fwd_params)
        /*0968*/ 	.word	0x00000000


	//----- nvinfo : EIATTR_REGCOUNT
	.align		4
.L_441:
        /*096c*/ 	.byte	0x04, 0x2f
        /*096e*/ 	.short	(.L_443 - .L_442)
	.align		4
.L_442:
        /*0970*/ 	.word	index@(_Z30group_norm_nhwc_fwd_sum_kernelI11Fp32IOFp16WLi64EEv26Group_norm_nhwc_fwd_params)
        /*0974*/ 	.word	0x00000020


	//----- nvinfo : EIATTR_FRAME_SIZE
	.align		4
.L_443:
        /*0978*/ 	.byte	0x04, 0x11
        /*097a*/ 	.short	(.L_445 - .L_444)
	.align		4
.L_444:
        /*097c*/ 	.word	index@($__internal_22_$__cuda_sm70_shflsync_up)
        /*0980*/ 	.word	0x00000000


	//----- nvinfo : EIATTR_FRAME_SIZE
	.align		4
.L_445:
        /*0984*/ 	.byte	0x04, 0x11
        /*0986*/ 	.short	(.L_447 - .L_446)
	.align		4
.L_446:
        /*0988*/ 	.word	index@(_Z30group_norm_nhwc_fwd_sum_kernelI11Fp32IOFp16WLi64EEv26Group_norm_nhwc_fwd_params)
        /*098c*/ 	.word	0x00000000


	//----- nvinfo : EIATTR_REGCOUNT
	.align		4
.L_447:
        /*0990*/ 	.byte	0x04, 0x2f
        /*0992*/ 	.short	(.L_449 - .L_448)
	.align		4
.L_448:
        /*0994*/ 	.word	index@(_Z30group_norm_nhwc_fwd_sum_kernelI11Fp32IOFp16WLi168EEv26Group_norm_nhwc_fwd_params)
        /*0998*/ 	.word	0x00000020


	//----- nvinfo : EIATTR_FRAME_SIZE
	.align		4
.L_449:
        /*099c*/ 	.byte	0x04, 0x11
        /*099e*/ 	.short	(.L_451 - .L_450)
	.align		4
.L_450:
        /*09a0*/ 	.word	index@($__internal_21_$__cuda_sm70_warpsync)
        /*09a4*/ 	.word	0x00000000


	//----- nvinfo : EIATTR_FRAME_SIZE
	.align		4
.L_451:
        /*09a8*/ 	.byte	0x04, 0x11
        /*09aa*/ 	.short	(.L_453 - .L_452)
	.align		4
.L_452:
        /*09ac*/ 	.word	index@(_Z30group_norm_nhwc_fwd_sum_kernelI11Fp32IOFp16WLi168EEv26Group_norm_nhwc_fwd_params)
        /*09b0*/ 	.word	0x00000000


	//----- nvinfo : EIATTR_REGCOUNT
	.align		4
.L_453:
        /*09b4*/ 	.byte	0x04, 0x2f
        /*09b6*/ 	.short	(.L_455 - .L_454)
	.align		4
.L_454:
        /*09b8*/ 	.word	index@(_Z30group_norm_nhwc_fwd_sum_kernelI11Fp32IOFp16WLi196EEv26Group_norm_nhwc_fwd_params)
        /*09bc*/ 	.word	0x00000020


	//----- nvinfo : EIATTR_FRAME_SIZE
	.align		4
.L_455:
        /*09c0*/ 	.byte	0x04, 0x11
        /*09c2*/ 	.short	(.L_457 - .L_456)
	.align		4
.L_456:
        /*09c4*/ 	.word	index@($__internal_20_$__cuda_sm70_warpsync)
        /*09c8*/ 	.word	0x00000000


	//----- nvinfo : EIATTR_FRAME_SIZE
	.align		4
.L_457:
        /*09cc*/ 	.byte	0x04, 0x11
        /*09ce*/ 	.short	(.L_459 - .L_458)
	.align		4
.L_458:
        /*09d0*/ 	.word	index@(_Z30group_norm_nhwc_fwd_sum_kernelI11Fp32IOFp16WLi196EEv26Group_norm_nhwc_fwd_params)
        /*09d4*/ 	.word	0x00000000


	//----- nvinfo : EIATTR_REGCOUNT
	.align		4
.L_459:
        /*09d8*/ 	.byte	0x04, 0x2f
        /*09da*/ 	.short	(.L_461 - .L_460)
	.align		4
.L_460:
        /*09dc*/ 	.word	index@(_Z30group_norm_nhwc_fwd_sum_kernelI11Fp32IOBf16WLi160EEv26Group_norm_nhwc_fwd_params)
        /*09e0*/ 	.word	0x00000020


	//----- nvinfo : EIATTR_FRAME_SIZE
	.align		4
.L_461:
        /*09e4*/ 	.byte	0x04, 0x11
        /*09e6*/ 	.short	(.L_463 - .L_462)
	.align		4
.L_462:
        /*09e8*/ 	.word	index@($__internal_19_$__cuda_sm70_shflsync_up)
        /*09ec*/ 	.word	0x00000000


	//----- nvinfo : EIATTR_FRAME_SIZE
	.align		4
.L_463:
        /*09f0*/ 	.byte	0x04, 0x11
        /*09f2*/ 	.short	(.L_465 - .L_464)
	.align		4
.L_464:
        /*09f4*/ 	.word	index@(_Z30group_norm_nhwc_fwd_sum_kernelI11Fp32IOBf16WLi160EEv26Group_norm_nhwc_fwd_params)
        /*09f8*/ 	.word	0x00000000


	//----- nvinfo : EIATTR_REGCOUNT
	.align		4
.L_465:
        /*09fc*/ 	.byte	0x04, 0x2f
        /*09fe*/ 	.short	(.L_467 - .L_466)
	.align		4
.L_466:
        /*0a00*/ 	.word	index@(_Z30group_norm_nhwc_fwd_sum_kernelI11Fp32IOBf16WLi140EEv26Group_norm_nhwc_fwd_params)
        /*0a04*/ 	.word	0x00000020


	//----- nvinfo : EIATTR_FRAME_SIZE
	.align		4
.L_467:
        /*0a08*/ 	.byte	0x04, 0x11
        /*0a0a*/ 	.short	(.L_469 - .L_468)
	.align		4
.L_468:
        /*0a0c*/ 	.word	index@($__internal_18_$__cuda_sm70_warpsync)
        /*0a10*/ 	.word	0x00000000


	//----- nvinfo : EIATTR_FRAME_SIZE
	.align		4
.L_469:
        /*0a14*/ 	.byte	0x04, 0x11
        /*0a16*/ 	.short	(.L_471 - .L_470)
	.align		4
.L_470:
        /*0a18*/ 	.word	index@(_Z30group_norm_nhwc_fwd_sum_kernelI11Fp32IOBf16WLi140EEv26Group_norm_nhwc_fwd_params)
        /*0a1c*/ 	.word	0x00000000


	//----- nvinfo : EIATTR_REGCOUNT
	.align		4
.L_471:
        /*0a20*/ 	.byte	0x04, 0x2f
        /*0a22*/ 	.short	(.L_473 - .L_472)
	.align		4
.L_472:
        /*0a24*/ 	.word	index@(_Z30group_norm_nhwc_fwd_sum_kernelI11Fp32IOBf16WLi120EEv26Group_norm_nhwc_fwd_params)
        /*0a28*/ 	.word	0x00000020


	//----- nvinfo : EIATTR_FRAME_SIZE
	.align		4
.L_473:
        /*0a2c*/ 	.byte	0x04, 0x11
        /*0a2e*/ 	.short	(.L_475 - .L_474)
	.align		4
.L_474:
        /*0a30*/ 	.word	index@($__internal_17_$__cuda_sm70_warpsync)
        /*0a34*/ 	.word	0x00000000


	//----- nvinfo : EIATTR_FRAME_SIZE
	.align		4
.L_475:
        /*0a38*/ 	.byte	0x04, 0x11
        /*0a3a*/ 	.short	(.L_477 - .L_476)
	.align		4
.L_476:
        /*0a3c*/ 	.word	index@(_Z30group_norm_nhwc_fwd_sum_kernelI11Fp32IOBf16WLi120EEv26Group_norm_nhwc_fwd_params)
        /*0a40*/ 	.word	0x00000000


	//----- nvinfo : EIATTR_REGCOUNT
	.align		4
.L_477:
        /*0a44*/ 	.byte	0x04, 0x2f
        /*0a46*/ 	.short	(.L_479 - .L_478)
	.align		4
.L_478:
        /*0a48*/ 	.word	index@(_Z30group_norm_nhwc_fwd_sum_kernelI11Fp32IOBf16WLi256EEv26Group_norm_nhwc_fwd_params)
        /*0a4c*/ 	.word	0x00000020


	//----- nvinfo : EIATTR_FRAME_SIZE
	.align		4
.L_479:
        /*0a50*/ 	.byte	0x04, 0x11
        /*0a52*/ 	.short	(.L_481 - .L_480)
	.align		4
.L_480:
        /*0a54*/ 	.word	index@($__internal_16_$__cuda_sm70_shflsync_up)
        /*0a58*/ 	.word	0x00000000


	//----- nvinfo : EIATTR_FRAME_SIZE
	.align		4
.L_481:
        /*0a5c*/ 	.byte	0x04, 0x11
        /*0a5e*/ 	.short	(.L_483 - .L_482)
	.align		4
.L_482:
        /*0a60*/ 	.word	index@(_Z30group_norm_nhwc_fwd_sum_kernelI11Fp32IOBf16WLi256EEv26Group_norm_nhwc_fwd_params)
        /*0a64*/ 	.word	0x00000000


	//----- nvinfo : EIATTR_REGCOUNT
	.align		4
.L_483:
        /*0a68*/ 	.byte	0x04, 0x2f
        /*0a6a*/ 	.short	(.L_485 - .L_484)
	.align		4
.L_484:
        /*0a6c*/ 	.word	index@(_Z30group_norm_nhwc_fwd_sum_kernelI11Fp32IOBf16WLi448EEv26Group_norm_nhwc_fwd_params)
        /*0a70*/ 	.word	0x00000020


	//----- nvinfo : EIATTR_FRAME_SIZE
	.align		4
.L_485:
        /*0a74*/ 	.byte	0x04, 0x11
        /*0a76*/ 	.short	(.L_487 - .L_486)
	.align		4
.L_486:
        /*0a78*/ 	.word	index@($__internal_15_$__cuda_sm70_shflsync_up)
        /*0a7c*/ 	.word	0x00000000


	//----- nvinfo : EIATTR_FRAME_SIZE
	.align		4
.L_487:
        /*0a80*/ 	.byte	0x04, 0x11
        /*0a82*/ 	.short	(.L_489 - .L_488)
	.align		4
.L_488:
        /*0a84*/ 	.word	index@(_Z30group_norm_nhwc_fwd_sum_kernelI11Fp32IOBf16WLi448EEv26Group_norm_nhwc_fwd_params)
        /*0a88*/ 	.word	0x00000000


	//----- nvinfo : EIATTR_REGCOUNT
	.align		4
.L_489:
        /*0a8c*/ 	.byte	0x04, 0x2f
        /*0a8e*/ 	.short	(.L_491 - .L_490)
	.align		4
.L_490:
        /*0a90*/ 	.word	index@(_Z30group_norm_nhwc_fwd_sum_kernelI11Fp32IOBf16WLi192EEv26Group_norm_nhwc_fwd_params)
        /*0a94*/ 	.word	0x00000020


	//----- nvinfo : EIATTR_FRAME_SIZE
	.align		4
.L_491:
        /*0a98*/ 	.byte	0x04, 0x11
        /*0a9a*/ 	.short	(.L_493 - .L_492)
	.align		4
.L_492:
        /*0a9c*/ 	.word	index@($__internal_14_$__cuda_sm70_shflsync_up)
        /*0aa0*/ 	.word	0x00000000


	//----- nvinfo : EIATTR_FRAME_SIZE
	.align		4
.L_493:
        /*0aa4*/ 	.byte	0x04, 0x11
        /*0aa6*/ 	.short	(.L_495 - .L_494)
	.align		4
.L_494:
        /*0aa8*/ 	.word	index@(_Z30group_norm_nhwc_fwd_sum_kernelI11Fp32IOBf16WLi192EEv26Group_norm_nhwc_fwd_params)
        /*0aac*/ 	.word	0x00000000


	//----- nvinfo : EIATTR_REGCOUNT
	.align		4
.L_495:
        /*0ab0*/ 	.byte	0x04, 0x2f
        /*0ab2*/ 	.short	(.L_497 - .L_496)
	.align		4
.L_496:
        /*0ab4*/ 	.word	index@(_Z30group_norm_nhwc_fwd_sum_kernelI11Fp32IOBf16WLi128EEv26Group_norm_nhwc_fwd_params)
        /*0ab8*/ 	.word	0x00000020


	//----- nvinfo : EIATTR_FRAME_SIZE
	.align		4
.L_497:
        /*0abc*/ 	.byte	0x04, 0x11
        /*0abe*/ 	.short	(.L_499 - .L_498)
	.align		4
.L_498:
        /*0ac0*/ 	.word	index@($__internal_13_$__cuda_sm70_shflsync_up)
        /*0ac4*/ 	.word	0x00000000


	//----- nvinfo : EIATTR_FRAME_SIZE
	.align		4
.L_499:
        /*0ac8*/ 	.byte	0x04, 0x11
        /*0aca*/ 	.short	(.L_501 - .L_500)
	.align		4
.L_500:
        /*0acc*/ 	.word	index@(_Z30group_norm_nhwc_fwd_sum_kernelI11Fp32IOBf16WLi128EEv26Group_norm_nhwc_fwd_params)
        /*0ad0*/ 	.word	0x00000000


	//----- nvinfo : EIATTR_REGCOUNT
	.align		4
.L_501:
        /*0ad4*/ 	.byte	0x04, 0x2f
        /*0ad6*/ 	.short	(.L_503 - .L_502)
	.align		4
.L_502:
        /*0ad8*/ 	.word	index@(_Z30group_norm_nhwc_fwd_sum_kernelI11Fp32IOBf16WLi64EEv26Group_norm_nhwc_fwd_params)
        /*0adc*/ 	.word	0x00000020


	//----- nvinfo : EIATTR_FRAME_SIZE
	.align		4
.L_503:
        /*0ae0*/ 	.byte	0x04, 0x11
        /*0ae2*/ 	.short	(.L_505 - .L_504)
	.align		4
.L_504:
        /*0ae4*/ 	.word	index@($__internal_12_$__cuda_sm70_shflsync_up)
        /*0ae8*/ 	.word	0x00000000


	//----- nvinfo : EIATTR_FRAME_SIZE
	.align		4
.L_505:
        /*0aec*/ 	.byte	0x04, 0x11
        /*0aee*/ 	.short	(.L_507 - .L_506)
	.align		4
.L_506:
        /*0af0*/ 	.word	index@(_Z30group_norm_nhwc_fwd_sum_kernelI11Fp32IOBf16WLi64EEv26Group_norm_nhwc_fwd_params)
        /*0af4*/ 	.word	0x00000000


	//----- nvinfo : EIATTR_REGCOUNT
	.align		4
.L_507:
        /*0af8*/ 	.byte	0x04, 0x2f
        /*0afa*/ 	.short	(.L_509 - .L_508)
	.align		4
.L_508:
        /*0afc*/ 	.word	index@(_Z30group_norm_nhwc_fwd_sum_kernelI11Fp32IOBf16WLi168EEv26Group_norm_nhwc_fwd_params)
        /*0b00*/ 	.word	0x00000020


	//----- nvinfo : EIATTR_FRAME_SIZE
	.align		4
.L_509:
        /*0b04*/ 	.byte	0x04, 0x11
        /*0b06*/ 	.short	(.L_511 - .L_510)
	.align		4
.L_510:
        /*0b08*/ 	.word	index@($__internal_11_$__cuda_sm70_warpsync)
        /*0b0c*/ 	.word	0x00000000


	//----- nvinfo : EIATTR_FRAME_SIZE
	.align		4
.L_511:
        /*0b10*/ 	.byte	0x04, 0x11
        /*0b12*/ 	.short	(.L_513 - .L_512)
	.align		4
.L_512:
        /*0b14*/ 	.word	index@(_Z30group_norm_nhwc_fwd_sum_kernelI11Fp32IOBf16WLi168EEv26Group_norm_nhwc_fwd_params)
        /*0b18*/ 	.word	0x00000000


	//----- nvinfo : EIATTR_REGCOUNT
	.align		4
.L_513:
        /*0b1c*/ 	.byte	0x04, 0x2f
        /*0b1e*/ 	.short	(.L_515 - .L_514)
	.align		4
.L_514:
        /*0b20*/ 	.word	index@(_Z30group_norm_nhwc_fwd_sum_kernelI11Fp32IOBf16WLi196EEv26Group_norm_nhwc_fwd_params)
        /*0b24*/ 	.word	0x00000020


	//----- nvinfo : EIATTR_FRAME_SIZE
	.align		4
.L_515:
        /*0b28*/ 	.byte	0x04, 0x11
        /*0b2a*/ 	.short	(.L_517 - .L_516)
	.align		4
.L_516:
        /*0b2c*/ 	.word	index@($__internal_10_$__cuda_sm70_warpsync)
        /*0b30*/ 	.word	0x00000000


	//----- nvinfo : EIATTR_FRAME_SIZE
	.align		4
.L_517:
        /*0b34*/ 	.byte	0x04, 0x11
        /*0b36*/ 	.short	(.L_519 - .L_518)
	.align		4
.L_518:
        /*0b38*/ 	.word	index@(_Z30group_norm_nhwc_fwd_sum_kernelI11Fp32IOBf16WLi196EEv26Group_norm_nhwc_fwd_params)
        /*0b3c*/ 	.word	0x00000000


	//----- nvinfo : EIATTR_REGCOUNT
	.align		4
.L_519:
        /*0b40*/ 	.byte	0x04, 0x2f
        /*0b42*/ 	.short	(.L_521 - .L_520)
	.align		4
.L_520:
        /*0b44*/ 	.word	index@(_Z30group_norm_nhwc_fwd_sum_kernelI11Fp32IOFp32WLi160EEv26Group_norm_nhwc_fwd_params)
        /*0b48*/ 	.word	0x00000020


	//----- nvinfo : EIATTR_FRAME_SIZE
	.align		4
.L_521:
        /*0b4c*/ 	.byte	0x04, 0x11
        /*0b4e*/ 	.short	(.L_523 - .L_522)
	.align		4
.L_522:
        /*0b50*/ 	.word	index@($__internal_9_$__cuda_sm70_shflsync_up)
        /*0b54*/ 	.word	0x00000000


	//----- nvinfo : EIATTR_FRAME_SIZE
	.align		4
.L_523:
        /*0b58*/ 	.byte	0x04, 0x11
        /*0b5a*/ 	.short	(.L_525 - .L_524)
	.align		4
.L_524:
        /*0b5c*/ 	.word	index@(_Z30group_norm_nhwc_fwd_sum_kernelI11Fp32IOFp32WLi160EEv26Group_norm_nhwc_fwd_params)
        /*0b60*/ 	.word	0x00000000


	//----- nvinfo : EIATTR_REGCOUNT
	.align		4
.L_525:
        /*0b64*/ 	.byte	0x04, 0x2f
        /*0b66*/ 	.short	(.L_527 - .L_526)
	.align		4
.L_526:
        /*0b68*/ 	.word	index@(_Z30group_norm_nhwc_fwd_sum_kernelI11Fp32IOFp32WLi140EEv26Group_norm_nhwc_fwd_params)
        /*0b6c*/ 	.word	0x00000020


	//----- nvinfo : EIATTR_FRAME_SIZE
	.align		4
.L_527:
        /*0b70*/ 	.byte	0x04, 0x11
        /*0b72*/ 	.short	(.L_529 - .L_528)
	.align		4
.L_528:
        /*0b74*/ 	.word	index@($__internal_8_$__cuda_sm70_warpsync)
        /*0b78*/ 	.word	0x00000000


	//----- nvinfo : EIATTR_FRAME_SIZE
	.align		4
.L_529:
        /*0b7c*/ 	.byte	0x04, 0x11
        /*0b7e*/ 	.short	(.L_531 - .L_530)
	.align		4
.L_530:
        /*0b80*/ 	.word	index@(_Z30group_norm_nhwc_fwd_sum_kernelI11Fp32IOFp32WLi140EEv26Group_norm_nhwc_fwd_params)
        /*0b84*/ 	.word	0x00000000


	//----- nvinfo : EIATTR_REGCOUNT
	.align		4
.L_531:
        /*0b88*/ 	.byte	0x04, 0x2f
        /*0b8a*/ 	.short	(.L_533 - .L_532)
	.align		4
.L_532:
        /*0b8c*/ 	.word	index@(_Z30group_norm_nhwc_fwd_sum_kernelI11Fp32IOFp32WLi120EEv26Group_norm_nhwc_fwd_params)
        /*0b90*/ 	.word	0x00000020


	//----- nvinfo : EIATTR_FRAME_SIZE
	.align		4
.L_533:
        /*0b94*/ 	.byte	0x04, 0x11
        /*0b96*/ 	.short	(.L_535 - .L_534)
	.align		4
.L_534:
        /*0b98*/ 	.word	index@($__internal_7_$__cuda_sm70_warpsync)
        /*0b9c*/ 	.word	0x00000000


	//----- nvinfo : EIATTR_FRAME_SIZE
	.align		4
.L_535:
        /*0ba0*/ 	.byte	0x04, 0x11
        /*0ba2*/ 	.short	(.L_537 - .L_536)
	.align		4
.L_536:
        /*0ba4*/ 	.word	index@(_Z30group_norm_nhwc_fwd_sum_kernelI11Fp32IOFp32WLi120EEv26Group_norm_nhwc_fwd_params)
        /*0ba8*/ 	.word	0x00000000


	//----- nvinfo : EIATTR_REGCOUNT
	.align		4
.L_537:
        /*0bac*/ 	.byte	0x04, 0x2f
        /*0bae*/ 	.short	(.L_539 - .L_538)
	.align		4
.L_538:
        /*0bb0*/ 	.word	index@(_Z30group_norm_nhwc_fwd_sum_kernelI11Fp32IOFp32WLi256EEv26Group_norm_nhwc_fwd_params)
        /*0bb4*/ 	.word	0x00000020


	//----- nvinfo : EIATTR_FRAME_SIZE
	.align		4
.L_539:
        /*0bb8*/ 	.byte	0x04, 0x11
        /*0bba*/ 	.short	(.L_541 - .L_540)
	.align		4
.L_540:
        /*0bbc*/ 	.word	index@($__internal_6_$__cuda_sm70_shflsync_up)
        /*0bc0*/ 	.word	0x00000000


	//----- nvinfo : EIATTR_FRAME_SIZE
	.align		4
.L_541:
        /*0bc4*/ 	.byte	0x04, 0x11
        /*0bc6*/ 	.short	(.L_543 - .L_542)
	.align		4
.L_542:
        /*0bc8*/ 	.word	index@(_Z30group_norm_nhwc_fwd_sum_kernelI11Fp32IOFp32WLi256EEv26Group_norm_nhwc_fwd_params)
        /*0bcc*/ 	.word	0x00000000


	//----- nvinfo : EIATTR_REGCOUNT
	.align		4
.L_543:
        /*0bd0*/ 	.byte	0x04, 0x2f
        /*0bd2*/ 	.short	(.L_545 - .L_544)
	.align		4
.L_544:
        /*0bd4*/ 	.word	index@(_Z30group_norm_nhwc_fwd_sum_kernelI11Fp32IOFp32WLi448EEv26Group_norm_nhwc_fwd_params)
        /*0bd8*/ 	.word	0x00000020


	//----- nvinfo : EIATTR_FRAME_SIZE
	.align		4
.L_545:
        /*0bdc*/ 	.byte	0x04, 0x11
        /*0bde*/ 	.short	(.L_547 - .L_546)
	.align		4
.L_546:
        /*0be0*/ 	.word	index@($__internal_5_$__cuda_sm70_shflsync_up)
        /*0be4*/ 	.word	0x00000000


	//----- nvinfo : EIATTR_FRAME_SIZE
	.align		4
.L_547:
        /*0be8*/ 	.byte	0x04, 0x11
        /*0bea*/ 	.short	(.L_549 - .L_548)
	.align		4
.L_548:
        /*0bec*/ 	.word	index@(_Z30group_norm_nhwc_fwd_sum_kernelI11Fp32IOFp32WLi448EEv26Group_norm_nhwc_fwd_params)
        /*0bf0*/ 	.word	0x00000000


	//----- nvinfo : EIATTR_REGCOUNT
	.align		4
.L_549:
        /*0bf4*/ 	.byte	0x04, 0x2f
        /*0bf6*/ 	.short	(.L_551 - .L_550)
	.align		4
.L_550:
        /*0bf8*/ 	.word	index@(_Z30group_norm_nhwc_fwd_sum_kernelI11Fp32IOFp32WLi192EEv26Group_norm_nhwc_fwd_params)
        /*0bfc*/ 	.word	0x00000020


	//----- nvinfo : EIATTR_FRAME_SIZE
	.align		4
.L_551:
        /*0c00*/ 	.byte	0x04, 0x11
        /*0c02*/ 	.short	(.L_553 - .L_552)
	.align		4
.L_552:
        /*0c04*/ 	.word	index@($__internal_4_$__cuda_sm70_shflsync_up)
        /*0c08*/ 	.word	0x00000000


	//----- nvinfo : EIATTR_FRAME_SIZE
	.align		4
.L_553:
        /*0c0c*/ 	.byte	0x04, 0x11
        /*0c0e*/ 	.short	(.L_555 - .L_554)
	.align		4
.L_554:
        /*0c10*/ 	.word	index@(_Z30group_norm_nhwc_fwd_sum_kernelI11Fp32IOFp32WLi192EEv26Group_norm_nhwc_fwd_params)
        /*0c14*/ 	.word	0x00000000


	//----- nvinfo : EIATTR_REGCOUNT
	.align		4
.L_555:
        /*0c18*/ 	.byte	0x04, 0x2f
        /*0c1a*/ 	.short	(.L_557 - .L_556)
	.align		4
.L_556:
        /*0c1c*/ 	.word	index@(_Z30group_norm_nhwc_fwd_sum_kernelI11Fp32IOFp32WLi128EEv26Group_norm_nhwc_fwd_params)
        /*0c20*/ 	.word	0x00000020


	//----- nvinfo : EIATTR_FRAME_SIZE
	.align		4
.L_557:
        /*0c24*/ 	.byte	0x04, 0x11
        /*0c26*/ 	.short	(.L_559 - .L_558)
	.align		4
.L_558:
        /*0c28*/ 	.word	index@($__internal_3_$__cuda_sm70_shflsync_up)
        /*0c2c*/ 	.word	0x00000000


	//----- nvinfo : EIATTR_FRAME_SIZE
	.align		4
.L_559:
        /*0c30*/ 	.byte	0x04, 0x11
        /*0c32*/ 	.short	(.L_561 - .L_560)
	.align		4
.L_560:
        /*0c34*/ 	.word	index@(_Z30group_norm_nhwc_fwd_sum_kernelI11Fp32IOFp32WLi128EEv26Group_norm_nhwc_fwd_params)
        /*0c38*/ 	.word	0x00000000


	//----- nvinfo : EIATTR_REGCOUNT
	.align		4
.L_561:
        /*0c3c*/ 	.byte	0x04, 0x2f
        /*0c3e*/ 	.short	(.L_563 - .L_562)
	.align		4
.L_562:
        /*0c40*/ 	.word	index@(_Z30group_norm_nhwc_fwd_sum_kernelI11Fp32IOFp32WLi64EEv26Group_norm_nhwc_fwd_params)
        /*0c44*/ 	.word	0x00000020


	//----- nvinfo : EIATTR_FRAME_SIZE
	.align		4
.L_563:
        /*0c48*/ 	.byte	0x04, 0x11
        /*0c4a*/ 	.short	(.L_565 - .L_564)
	.align		4
.L_564:
        /*0c4c*/ 	.word	index@($__internal_2_$__cuda_sm70_shflsync_up)
        /*0c50*/ 	.word	0x00000000


	//----- nvinfo : EIATTR_FRAME_SIZE
	.align		4
.L_565:
        /*0c54*/ 	.byte	0x04, 0x11
        /*0c56*/ 	.short	(.L_567 - .L_566)
	.align		4
.L_566:
        /*0c58*/ 	.word	index@(_Z30group_norm_nhwc_fwd_sum_kernelI11Fp32IOFp32WLi64EEv26Group_norm_nhwc_fwd_params)
        /*0c5c*/ 	.word	0x00000000


	//----- nvinfo : EIATTR_REGCOUNT
	.align		4
.L_567:
        /*0c60*/ 	.byte	0x04, 0x2f
        /*0c62*/ 	.short	(.L_569 - .L_568)
	.align		4
.L_568:
        /*0c64*/ 	.word	index@(_Z30group_norm_nhwc_fwd_sum_kernelI11Fp32IOFp32WLi168EEv26Group_norm_nhwc_fwd_params)
        /*0c68*/ 	.word	0x00000020


	//----- nvinfo : EIATTR_FRAME_SIZE
	.align		4
.L_569:
        /*0c6c*/ 	.byte	0x04, 0x11
        /*0c6e*/ 	.short	(.L_571 - .L_570)
	.align		4
.L_570:
        /*0c70*/ 	.word	index@($__internal_1_$__cuda_sm70_warpsync)
        /*0c74*/ 	.word	0x00000000


	//----- nvinfo : EIATTR_FRAME_SIZE
	.align		4
.L_571:
        /*0c78*/ 	.byte	0x04, 0x11
        /*0c7a*/ 	.short	(.L_573 - .L_572)
	.align		4
.L_572:
        /*0c7c*/ 	.word	index@(_Z30group_norm_nhwc_fwd_sum_kernelI11Fp32IOFp32WLi168EEv26Group_norm_nhwc_fwd_params)
        /*0c80*/ 	.word	0x00000000


	//----- nvinfo : EIATTR_REGCOUNT
	.align		4
.L_573:
        /*0c84*/ 	.byte	0x04, 0x2f
        /*0c86*/ 	.short	(.L_575 - .L_574)
	.align		4
.L_574:
        /*0c88*/ 	.word	index@(_Z30group_norm_nhwc_fwd_sum_kernelI11Fp32IOFp32WLi196EEv26Group_norm_nhwc_fwd_params)
        /*0c8c*/ 	.word	0x00000020


	//----- nvinfo : EIATTR_FRAME_SIZE
	.align		4
.L_575:
        /*0c90*/ 	.byte	0x04, 0x11
        /*0c92*/ 	.short	(.L_577 - .L_576)
	.align		4
.L_576:
        /*0c94*/ 	.word	index@($__internal_0_$__cuda_sm70_warpsync)
        /*0c98*/ 	.word	0x00000000


	//----- nvinfo : EIATTR_FRAME_SIZE
	.align		4
.L_577:
        /*0c9c*/ 	.byte	0x04, 0x11
        /*0c9e*/ 	.short	(.L_579 - .L_578)
	.align		4
.L_578:
        /*0ca0*/ 	.word	index@(_Z30group_norm_nhwc_fwd_sum_kernelI11Fp32IOFp32WLi196EEv26Group_norm_nhwc_fwd_params)
        /*0ca4*/ 	.word	0x00000000


	//----- nvinfo : EIATTR_REGCOUNT
	.align		4
.L_579:
        /*0ca8*/ 	.byte	0x04, 0x2f
        /*0caa*/ 	.short	(.L_581 - .L_580)
	.align		4
.L_580:
        /*0cac*/ 	.word	index@(_Z32group_norm_nhwc_fwd_scale_kernelI11Fp16IOFp16WLi160EEv26Group_norm_nhwc_fwd_params)
        /*0cb0*/ 	.word	0x00000020


	//----- nvinfo : EIATTR_FRAME_SIZE
	.align		4
.L_581:
        /*0cb4*/ 	.byte	0x04, 0x11
        /*0cb6*/ 	.short	(.L_583 - .L_582)
	.align		4
.L_582:
        /*0cb8*/ 	.word	index@(_Z32group_norm_nhwc_fwd_scale_kernelI11Fp16IOFp16WLi160EEv26Group_norm_nhwc_fwd_params)
        /*0cbc*/ 	.word	0x00000000


	//----- nvinfo : EIATTR_REGCOUNT
	.align		4
.L_583:
        /*0cc0*/ 	.byte	0x04, 0x2f
        /*0cc2*/ 	.short	(.L_585 - .L_584)
	.align		4
.L_584:
        /*0cc4*/ 	.word	index@(_Z32group_norm_nhwc_fwd_scale_kernelI11Fp16IOFp16WLi140EEv26Group_norm_nhwc_fwd_params)
        /*0cc8*/ 	.word	0x00000020


	//----- nvinfo : EIATTR_FRAME_SIZE
	.align		4
.L_585:
        /*0ccc*/ 	.byte	0x04, 0x11
        /*0cce*/ 	.short	(.L_587 - .L_586)
	.align		4
.L_586:
        /*0cd0*/ 	.word	index@(_Z32group_norm_nhwc_fwd_scale_kernelI11Fp16IOFp16WLi140EEv26Group_norm_nhwc_fwd_params)
        /*0cd4*/ 	.word	0x00000000


	//----- nvinfo : EIATTR_REGCOUNT
	.align		4
.L_587:
        /*0cd8*/ 	.byte	0x04, 0x2f
        /*0cda*/ 	.short	(.L_589 - .L_588)
	.align		4
.L_588:
        /*0cdc*/ 	.word	index@(_Z32group_norm_nhwc_fwd_scale_kernelI11Fp16IOFp16WLi120EEv26Group_norm_nhwc_fwd_params)
        /*0ce0*/ 	.word	0x00000020


	//----- nvinfo : EIATTR_FRAME_SIZE
	.align		4
.L_589:
        /*0ce4*/ 	.byte	0x04, 0x11
        /*0ce6*/ 	.short	(.L_591 - .L_590)
	.align		4
.L_590:
        /*0ce8*/ 	.word	index@(_Z32group_norm_nhwc_fwd_scale_kernelI11Fp16IOFp16WLi120EEv26Group_norm_nhwc_fwd_params)
        /*0cec*/ 	.word	0x00000000


	//----- nvinfo : EIATTR_REGCOUNT
	.align		4
.L_591:
        /*0cf0*/ 	.byte	0x04, 0x2f
        /*0cf2*/ 	.short	(.L_593 - .L_592)
	.align		4
.L_592:
        /*0cf4*/ 	.word	index@(_Z32group_norm_nhwc_fwd_scale_kernelI11Fp16IOFp16WLi256EEv26Group_norm_nhwc_fwd_params)
        /*0cf8*/ 	.word	0x00000020


	//----- nvinfo : EIATTR_FRAME_SIZE
	.align		4
.L_593:
        /*0cfc*/ 	.byte	0x04, 0x11
        /*0cfe*/ 	.short	(.L_595 - .L_594)
	.align		4
.L_594:
        /*0d00*/ 	.word	index@(_Z32group_norm_nhwc_fwd_scale_kernelI11Fp16IOFp16WLi256EEv26Group_norm_nhwc_fwd_params)
        /*0d04*/ 	.word	0x00000000


	//----- nvinfo : EIATTR_REGCOUNT
	.align		4
.L_595:
        /*0d08*/ 	.byte	0x04, 0x2f
        /*0d0a*/ 	.short	(.L_597 - .L_596)
	.align		4
.L_596:
        /*0d0c*/ 	.word	index@(_Z32group_norm_nhwc_fwd_scale_kernelI11Fp16IOFp16WLi448EEv26Group_norm_nhwc_fwd_params)
        /*0d10*/ 	.word	0x00000020


	//----- nvinfo : EIATTR_FRAME_SIZE
	.align		4
.L_597:
        /*0d14*/ 	.byte	0x04, 0x11
        /*0d16*/ 	.short	(.L_599 - .L_598)
	.align		4
.L_598:
        /*0d18*/ 	.word	index@(_Z32group_norm_nhwc_fwd_scale_kernelI11Fp16IOFp16WLi448EEv26Group_norm_nhwc_fwd_params)
        /*0d1c*/ 	.word	0x00000000


	//----- nvinfo : EIATTR_REGCOUNT
	.align		4
.L_599:
        /*0d20*/ 	.byte	0x04, 0x2f
        /*0d22*/ 	.short	(.L_601 - .L_600)
	.align		4
.L_600:
        /*0d24*/ 	.word	index@(_Z32group_norm_nhwc_fwd_scale_kernelI11Fp16IOFp16WLi192EEv26Group_norm_nhwc_fwd_params)
        /*0d28*/ 	.word	0x00000020


	//----- nvinfo : EIATTR_FRAME_SIZE
	.align		4
.L_601:
        /*0d2c*/ 	.byte	0x04, 0x11
        /*0d2e*/ 	.short	(.L_603 - .L_602)
	.align		4
.L_602:
        /*0d30*/ 	.word	index@(_Z32group_norm_nhwc_fwd_scale_kernelI11Fp16IOFp16WLi192EEv26Group_norm_nhwc_fwd_params)
        /*0d34*/ 	.word	0x00000000


	//----- nvinfo : EIATTR_REGCOUNT
	.align		4
.L_603:
        /*0d38*/ 	.byte	0x04, 0x2f
        /*0d3a*/ 	.short	(.L_605 - .L_604)
	.align		4
.L_604:
        /*0d3c*/ 	.word	index@(_Z32group_norm_nhwc_fwd_scale_kernelI11Fp16IOFp16WLi128EEv26Group_norm_nhwc_fwd_params)
        /*0d40*/ 	.word	0x00000020


	//----- nvinfo : EIATTR_FRAME_SIZE
	.align		4
.L_605:
        /*0d44*/ 	.byte	0x04, 0x11
        /*0d46*/ 	.short	(.L_607 - .L_606)
	.align		4
.L_606:
        /*0d48*/ 	.word	index@(_Z32group_norm_nhwc_fwd_scale_kernelI11Fp16IOFp16WLi128EEv26Group_norm_nhwc_fwd_params)
        /*0d4c*/ 	.word	0x00000000


	//----- nvinfo : EIATTR_REGCOUNT
	.align		4
.L_607:
        /*0d50*/ 	.byte	0x04, 0x2f
        /*0d52*/ 	.short	(.L_609 - .L_608)
	.align		4
.L_608:
        /*0d54*/ 	.word	index@(_Z32group_norm_nhwc_fwd_scale_kernelI11Fp16IOFp16WLi64EEv26Group_norm_nhwc_fwd_params)
        /*0d58*/ 	.word	0x00000020


	//----- nvinfo : EIATTR_FRAME_SIZE
	.align		4
.L_609:
        /*0d5c*/ 	.byte	0x04, 0x11
        /*0d5e*/ 	.short	(.L_611 - .L_610)
	.align		4
.L_610:
        /*0d60*/ 	.word	index@(_Z32group_norm_nhwc_fwd_scale_kernelI11Fp16IOFp16WLi64EEv26Group_norm_nhwc_fwd_params)
        /*0d64*/ 	.word	0x00000000


	//----- nvinfo : EIATTR_REGCOUNT
	.align		4
.L_611:
        /*0d68*/ 	.byte	0x04, 0x2f
        /*0d6a*/ 	.short	(.L_613 - .L_612)
	.align		4
.L_612:
        /*0d6c*/ 	.word	index@(_Z32group_norm_nhwc_fwd_scale_kernelI11Fp16IOFp16WLi168EEv26Group_norm_nhwc_fwd_params)
        /*0d70*/ 	.word	0x00000020


	//----- nvinfo : EIATTR_FRAME_SIZE
	.align		4
.L_613:
        /*0d74*/ 	.byte	0x04, 0x11
        /*0d76*/ 	.short	(.L_615 - .L_614)
	.align		4
.L_614:
        /*0d78*/ 	.word	index@(_Z32group_norm_nhwc_fwd_scale_kernelI11Fp16IOFp16WLi168EEv26Group_norm_nhwc_fwd_params)
        /*0d7c*/ 	.word	0x00000000


	//----- nvinfo : EIATTR_REGCOUNT
	.align		4
.L_615:
        /*0d80*/ 	.byte	0x04, 0x2f
        /*0d82*/ 	.short	(.L_617 - .L_616)
	.align		4
.L_616:
        /*0d84*/ 	.word	index@(_Z32group_norm_nhwc_fwd_scale_kernelI11Fp16IOFp16WLi196EEv26Group_norm_nhwc_fwd_params)
        /*0d88*/ 	.word	0x00000020


	//----- nvinfo : EIATTR_FRAME_SIZE
	.align		4
.L_617:
        /*0d8c*/ 	.byte	0x04, 0x11
        /*0d8e*/ 	.short	(.L_619 - .L_618)
	.align		4
.L_618:
        /*0d90*/ 	.word	index@(_Z32group_norm_nhwc_fwd_scale_kernelI11Fp16IOFp16WLi196EEv26Group_norm_nhwc_fwd_params)
        /*0d94*/ 	.word	0x00000000


	//----- nvinfo : EIATTR_REGCOUNT
	.align		4
.L_619:
        /*0d98*/ 	.byte	0x04, 0x2f
        /*0d9a*/ 	.short	(.L_621 - .L_620)
	.align		4
.L_620:
        /*0d9c*/ 	.word	index@(_Z32group_norm_nhwc_fwd_scale_kernelI11Fp16IOBf16WLi160EEv26Group_norm_nhwc_fwd_params)
        /*0da0*/ 	.word	0x00000020


	//----- nvinfo : EIATTR_FRAME_SIZE
	.align		4
.L_621:
        /*0da4*/ 	.byte	0x04, 0x11
        /*0da6*/ 	.short	(.L_623 - .L_622)
	.align		4
.L_622:
        /*0da8*/ 	.word	index@(_Z32group_norm_nhwc_fwd_scale_kernelI11Fp16IOBf16WLi160EEv26Group_norm_nhwc_fwd_params)
        /*0dac*/ 	.word	0x00000000


	//----- nvinfo : EIATTR_REGCOUNT
	.align		4
.L_623:
        /*0db0*/ 	.byte	0x04, 0x2f
        /*0db2*/ 	.short	(.L_625 - .L_624)
	.align		4
.L_624:
        /*0db4*/ 	.word	index@(_Z32group_norm_nhwc_fwd_scale_kernelI11Fp16IOBf16WLi140EEv26Group_norm_nhwc_fwd_params)
        /*0db8*/ 	.word	0x00000020


	//----- nvinfo : EIATTR_FRAME_SIZE
	.align		4
.L_625:
        /*0dbc*/ 	.byte	0x04, 0x11
        /*0dbe*/ 	.short	(.L_627 - .L_626)
	.align		4
.L_626:
        /*0dc0*/ 	.word	index@(_Z32group_norm_nhwc_fwd_scale_kernelI11Fp16IOBf16WLi140EEv26Group_norm_nhwc_fwd_params)
        /*0dc4*/ 	.word	0x00000000


	//----- nvinfo : EIATTR_REGCOUNT
	.align		4
.L_627:
        /*0dc8*/ 	.byte	0x04, 0x2f
        /*0dca*/ 	.short	(.L_629 - .L_628)
	.align		4
.L_628:
        /*0dcc*/ 	.word	index@(_Z32group_norm_nhwc_fwd_scale_kernelI11Fp16IOBf16WLi120EEv26Group_norm_nhwc_fwd_params)
        /*0dd0*/ 	.word	0x00000020


	//----- nvinfo : EIATTR_FRAME_SIZE
	.align		4
.L_629:
        /*0dd4*/ 	.byte	0x04, 0x11
        /*0dd6*/ 	.short	(.L_631 - .L_630)
	.align		4
.L_630:
        /*0dd8*/ 	.word	index@(_Z32group_norm_nhwc_fwd_scale_kernelI11Fp16IOBf16WLi120EEv26Group_norm_nhwc_fwd_params)
        /*0ddc*/ 	.word	0x00000000


	//----- nvinfo : EIATTR_REGCOUNT
	.align		4
.L_631:
        /*0de0*/ 	.byte	0x04, 0x2f
        /*0de2*/ 	.short	(.L_633 - .L_632)
	.align		4
.L_632:
        /*0de4*/ 	.word	index@(_Z32group_norm_nhwc_fwd_scale_kernelI11Fp16IOBf16WLi256EEv26Group_norm_nhwc_fwd_params)
        /*0de8*/ 	.word	0x00000020


	//----- nvinfo : EIATTR_FRAME_SIZE
	.align		4
.L_633:
        /*0dec*/ 	.byte	0x04, 0x11
        /*0dee*/ 	.short	(.L_635 - .L_634)
	.align		4
.L_634:
        /*0df0*/ 	.word	index@(_Z32group_norm_nhwc_fwd_scale_kernelI11Fp16IOBf16WLi256EEv26Group_norm_nhwc_fwd_params)
        /*0df4*/ 	.word	0x00000000


	//----- nvinfo : EIATTR_REGCOUNT
	.align		4
.L_635:
        /*0df8*/ 	.byte	0x04, 0x2f
        /*0dfa*/ 	.short	(.L_637 - .L_636)
	.align		4
.L_636:
        /*0dfc*/ 	.word	index@(_Z32group_norm_nhwc_fwd_scale_kernelI11Fp16IOBf16WLi448EEv26Group_norm_nhwc_fwd_params)
        /*0e00*/ 	.word	0x00000020


	//----- nvinfo : EIATTR_FRAME_SIZE
	.align		4
.L_637:
        /*0e04*/ 	.byte	0x04, 0x11
        /*0e06*/ 	.short	(.L_639 - .L_638)
	.align		4
.L_638:
        /*0e08*/ 	.word	index@(_Z32group_norm_nhwc_fwd_scale_kernelI11Fp16IOBf16WLi448EEv26Group_norm_nhwc_fwd_params)
        /*0e0c*/ 	.word	0x00000000


	//----- nvinfo : EIATTR_REGCOUNT
	.align		4
.L_639:
        /*0e10*/ 	.byte	0x04, 0x2f
        /*0e12*/ 	.short	(.L_641 - .L_640)
	.align		4
.L_640:
        /*0e14*/ 	.word	index@(_Z32group_norm_nhwc_fwd_scale_kernelI11Fp16IOBf16WLi192EEv26Group_norm_nhwc_fwd_params)
        /*0e18*/ 	.word	0x00000020


	//----- nvinfo : EIATTR_FRAME_SIZE
	.align		4
.L_641:
        /*0e1c*/ 	.byte	0x04, 0x11
        /*0e1e*/ 	.short	(.L_643 - .L_642)
	.align		4
.L_642:
        /*0e20*/ 	.word	index@(_Z32group_norm_nhwc_fwd_scale_kernelI11Fp16IOBf16WLi192EEv26Group_norm_nhwc_fwd_params)
        /*0e24*/ 	.word	0x00000000


	//----- nvinfo : EIATTR_REGCOUNT
	.align		4
.L_643:
        /*0e28*/ 	.byte	0x04, 0x2f
        /*0e2a*/ 	.short	(.L_645 - .L_644)
	.align		4
.L_644:
        /*0e2c*/ 	.word	index@(_Z32group_norm_nhwc_fwd_scale_kernelI11Fp16IOBf16WLi128EEv26Group_norm_nhwc_fwd_params)
        /*0e30*/ 	.word	0x00000020


	//----- nvinfo : EIATTR_FRAME_SIZE
	.align		4
.L_645:
        /*0e34*/ 	.byte	0x04, 0x11
        /*0e36*/ 	.short	(.L_647 - .L_646)
	.align		4
.L_646:
        /*0e38*/ 	.word	index@(_Z32group_norm_nhwc_fwd_scale_kernelI11Fp16IOBf16WLi128EEv26Group_norm_nhwc_fwd_params)
        /*0e3c*/ 	.word	0x00000000


	//----- nvinfo : EIATTR_REGCOUNT
	.align		4
.L_647:
        /*0e40*/ 	.byte	0x04, 0x2f
        /*0e42*/ 	.short	(.L_649 - .L_648)
	.align		4
.L_648:
        /*0e44*/ 	.word	index@(_Z32group_norm_nhwc_fwd_scale_kernelI11Fp16IOBf16WLi64EEv26Group_norm_nhwc_fwd_params)
        /*0e48*/ 	.word	0x00000020


	//----- nvinfo : EIATTR_FRAME_SIZE
	.align		4
.L_649:
        /*0e4c*/ 	.byte	0x04, 0x11
        /*0e4e*/ 	.short	(.L_651 - .L_650)
	.align		4
.L_650:
        /*0e50*/ 	.word	index@(_Z32group_norm_nhwc_fwd_scale_kernelI11Fp16IOBf16WLi64EEv26Group_norm_nhwc_fwd_params)
        /*0e54*/ 	.word	0x00000000


	//----- nvinfo : EIATTR_REGCOUNT
	.align		4
.L_651:
        /*0e58*/ 	.byte	0x04, 0x2f
        /*0e5a*/ 	.short	(.L_653 - .L_652)
	.align		4
.L_652:
        /*0e5c*/ 	.word	index@(_Z32group_norm_nhwc_fwd_scale_kernelI11Fp16IOBf16WLi168EEv26Group_norm_nhwc_fwd_params)
        /*0e60*/ 	.word	0x00000020


	//----- nvinfo : EIATTR_FRAME_SIZE
	.align		4
.L_653:
        /*0e64*/ 	.byte	0x04, 0x11
        /*0e66*/ 	.short	(.L_655 - .L_654)
	.align		4
.L_654:
        /*0e68*/ 	.word	index@(_Z32group_norm_nhwc_fwd_scale_kernelI11Fp16IOBf16WLi168EEv26Group_norm_nhwc_fwd_params)
        /*0e6c*/ 	.word	0x00000000


	//----- nvinfo : EIATTR_REGCOUNT
	.align		4
.L_655:
        /*0e70*/ 	.byte	0x04, 0x2f
        /*0e72*/ 	.short	(.L_657 - .L_656)
	.align		4
.L_656:
        /*0e74*/ 	.word	index@(_Z32group_norm_nhwc_fwd_scale_kernelI11Fp16IOBf16WLi196EEv26Group_norm_nhwc_fwd_params)
        /*0e78*/ 	.word	0x00000020


	//----- nvinfo : EIATTR_FRAME_SIZE
	.align		4
.L_657:
        /*0e7c*/ 	.byte	0x04, 0x11
        /*0e7e*/ 	.short	(.L_659 - .L_658)
	.align		4
.L_658:
        /*0e80*/ 	.word	index@(_Z32group_norm_nhwc_fwd_scale_kernelI11Fp16IOBf16WLi196EEv26Group_norm_nhwc_fwd_params)
        /*0e84*/ 	.word	0x00000000


	//----- nvinfo : EIATTR_REGCOUNT
	.align		4
.L_659:
        /*0e88*/ 	.byte	0x04, 0x2f
        /*0e8a*/ 	.short	(.L_661 - .L_660)
	.align		4
.L_660:
        /*0e8c*/ 	.word	index@(_Z32group_norm_nhwc_fwd_scale_kernelI11Fp16IOFp32WLi160EEv26Group_norm_nhwc_fwd_params)
        /*0e90*/ 	.word	0x00000020


	//----- nvinfo : EIATTR_FRAME_SIZE
	.align		4
.L_661:
        /*0e94*/ 	.byte	0x04, 0x11
        /*0e96*/ 	.short	(.L_663 - .L_662)
	.align		4
.L_662:
        /*0e98*/ 	.word	index@(_Z32group_norm_nhwc_fwd_scale_kernelI11Fp16IOFp32WLi160EEv26Group_norm_nhwc_fwd_params)
        /*0e9c*/ 	.word	0x00000000


	//----- nvinfo : EIATTR_REGCOUNT
	.align		4
.L_663:
        /*0ea0*/ 	.byte	0x04, 0x2f
        /*0ea2*/ 	.short	(.L_665 - .L_664)
	.align		4
.L_664:
        /*0ea4*/ 	.word	index@(_Z32group_norm_nhwc_fwd_scale_kernelI11Fp16IOFp32WLi140EEv26Group_norm_nhwc_fwd_params)
        /*0ea8*/ 	.word	0x00000020


	//----- nvinfo : EIATTR_FRAME_SIZE
	.align		4
.L_665:
        /*0eac*/ 	.byte	0x04, 0x11
        /*0eae*/ 	.short	(.L_667 - .L_666)
	.align		4
.L_666:
        /*0eb0*/ 	.word	index@(_Z32group_norm_nhwc_fwd_scale_kernelI11Fp16IOFp32WLi140EEv26Group_norm_nhwc_fwd_params)
        /*0eb4*/ 	.word	0x00000000


	//----- nvinfo : EIATTR_REGCOUNT
	.align		4
.L_667:
        /*0eb8*/ 	.byte	0x04, 0x2f
        /*0eba*/ 	.short	(.L_669 - .L_668)
	.align		4
.L_668:
        /*0ebc*/ 	.word	index@(_Z32group_norm_nhwc_fwd_scale_kernelI11Fp16IOFp32WLi120EEv26Group_norm_nhwc_fwd_params)
        /*0ec0*/ 	.word	0x00000020


	//----- nvinfo : EIATTR_FRAME_SIZE
	.align		4
.L_669:
        /*0ec4*/ 	.byte	0x04, 0x11
        /*0ec6*/ 	.short	(.L_671 - .L_670)
	.align		4
.L_670:
        /*0ec8*/ 	.word	index@(_Z32group_norm_nhwc_fwd_scale_kernelI11Fp16IOFp32WLi120EEv26Group_norm_nhwc_fwd_params)
        /*0ecc*/ 	.word	0x00000000


	//----- nvinfo : EIATTR_REGCOUNT
	.align		4
.L_671:
        /*0ed0*/ 	.byte	0x04, 0x2f
        /*0ed2*/ 	.short	(.L_673 - .L_672)
	.align		4
.L_672:
        /*0ed4*/ 	.word	index@(_Z32group_norm_nhwc_fwd_scale_kernelI11Fp16IOFp32WLi256EEv26Group_norm_nhwc_fwd_params)
        /*0ed8*/ 	.word	0x00000020


	//----- nvinfo : EIATTR_FRAME_SIZE
	.align		4
.L_673:
        /*0edc*/ 	.byte	0x04, 0x11
        /*0ede*/ 	.short	(.L_675 - .L_674)
	.align		4
.L_674:
        /*0ee0*/ 	.word	index@(_Z32group_norm_nhwc_fwd_scale_kernelI11Fp16IOFp32WLi256EEv26Group_norm_nhwc_fwd_params)
        /*0ee4*/ 	.word	0x00000000


	//----- nvinfo : EIATTR_REGCOUNT
	.align		4
.L_675:
        /*0ee8*/ 	.byte	0x04, 0x2f
        /*0eea*/ 	.short	(.L_677 - .L_676)
	.align		4
.L_676:
        /*0eec*/ 	.word	index@(_Z32group_norm_nhwc_fwd_scale_kernelI11Fp16IOFp32WLi448EEv26Group_norm_nhwc_fwd_params)
        /*0ef0*/ 	.word	0x00000020


	//----- nvinfo : EIATTR_FRAME_SIZE
	.align		4
.L_677:
        /*0ef4*/ 	.byte	0x04, 0x11
        /*0ef6*/ 	.short	(.L_679 - .L_678)
	.align		4
.L_678:
        /*0ef8*/ 	.word	index@(_Z32group_norm_nhwc_fwd_scale_kernelI11Fp16IOFp32WLi448EEv26Group_norm_nhwc_fwd_params)
        /*0efc*/ 	.word	0x00000000


	//----- nvinfo : EIATTR_REGCOUNT
	.align		4
.L_679:
        /*0f00*/ 	.byte	0x04, 0x2f
        /*0f02*/ 	.short	(.L_681 - .L_680)
	.align		4
.L_680:
        /*0f04*/ 	.word	index@(_Z32group_norm_nhwc_fwd_scale_kernelI11Fp16IOFp32WLi192EEv26Group_norm_nhwc_fwd_params)
        /*0f08*/ 	.word	0x00000020


	//----- nvinfo : EIATTR_FRAME_SIZE
	.align		4
.L_681:
        /*0f0c*/ 	.byte	0x04, 0x11
        /*0f0e*/ 	.short	(.L_683 - .L_682)
	.align		4
.L_682:
        /*0f10*/ 	.word	index@(_Z32group_norm_nhwc_fwd_scale_kernelI11Fp16IOFp32WLi192EEv26Group_norm_nhwc_fwd_params)
        /*0f14*/ 	.word	0x00000000


	//----- nvinfo : EIATTR_REGCOUNT
	.align		4
.L_683:
        /*0f18*/ 	.byte	0x04, 0x2f
        /*0f1a*/ 	.short	(.L_685 - .L_684)
	.align		4
.L_684:
        /*0f1c*/ 	.word	index@(_Z32group_norm_nhwc_fwd_scale_kernelI11Fp16IOFp32WLi128EEv26Group_norm_nhwc_fwd_params)
        /*0f20*/ 	.word	0x00000020


	//----- nvinfo : EIATTR_FRAME_SIZE
	.align		4
.L_685:
        /*0f24*/ 	.byte	0x04, 0x11
        /*0f26*/ 	.short	(.L_687 - .L_686)
	.align		4
.L_686:
        /*0f28*/ 	.word	index@(_Z32group_norm_nhwc_fwd_scale_kernelI11Fp16IOFp32WLi128EEv26Group_norm_nhwc_fwd_params)
        /*0f2c*/ 	.word	0x00000000


	//----- nvinfo : EIATTR_REGCOUNT
	.align		4
.L_687:
        /*0f30*/ 	.byte	0x04, 0x2f
        /*0f32*/ 	.short	(.L_689 - .L_688)
	.align		4
.L_688:
        /*0f34*/ 	.word	index@(_Z32group_norm_nhwc_fwd_scale_kernelI11Fp16IOFp32WLi64EEv26Group_norm_nhwc_fwd_params)
        /*0f38*/ 	.word	0x00000020


	//----- nvinfo : EIATTR_FRAME_SIZE
	.align		4
.L_689:
        /*0f3c*/ 	.byte	0x04, 0x11
        /*0f3e*/ 	.short	(.L_691 - .L_690)
	.align		4
.L_690:
        /*0f40*/ 	.word	index@(_Z32group_norm_nhwc_fwd_scale_kernelI11Fp16IOFp32WLi64EEv26Group_norm_nhwc_fwd_params)
        /*0f44*/ 	.word	0x00000000


	//----- nvinfo : EIATTR_REGCOUNT
	.align		4
.L_691:
        /*0f48*/ 	.byte	0x04, 0x2f
        /*0f4a*/ 	.short	(.L_693 - .L_692)
	.align		4
.L_692:
        /*0f4c*/ 	.word	index@(_Z32group_norm_nhwc_fwd_scale_kernelI11Fp16IOFp32WLi168EEv26Group_norm_nhwc_fwd_params)
        /*0f50*/ 	.word	0x00000020


	//----- nvinfo : EIATTR_FRAME_SIZE
	.align		4
.L_693:
        /*0f54*/ 	.byte	0x04, 0x11
        /*0f56*/ 	.short	(.L_695 - .L_694)
	.align		4
.L_694:
        /*0f58*/ 	.word	index@(_Z32group_norm_nhwc_fwd_scale_kernelI11Fp16IOFp32WLi168EEv26Group_norm_nhwc_fwd_params)
        /*0f5c*/ 	.word	0x00000000


	//----- nvinfo : EIATTR_REGCOUNT
	.align		4
.L_695:
        /*0f60*/ 	.byte	0x04, 0x2f
        /*0f62*/ 	.short	(.L_697 - .L_696)
	.align		4
.L_696:
        /*0f64*/ 	.word	index@(_Z32group_norm_nhwc_fwd_scale_kernelI11Fp16IOFp32WLi196EEv26Group_norm_nhwc_fwd_params)
        /*0f68*/ 	.word	0x00000020


	//----- nvinfo : EIATTR_FRAME_SIZE
	.align		4
.L_697:
        /*0f6c*/ 	.byte	0x04, 0x11
        /*0f6e*/ 	.short	(.L_699 - .L_698)
	.align		4
.L_698:
        /*0f70*/ 	.word	index@(_Z32group_norm_nhwc_fwd_scale_kernelI11Fp16IOFp32WLi196EEv26Group_norm_nhwc_fwd_params)
        /*0f74*/ 	.word	0x00000000


	//----- nvinfo : EIATTR_REGCOUNT
	.align		4
.L_699:
        /*0f78*/ 	.byte	0x04, 0x2f
        /*0f7a*/ 	.short	(.L_701 - .L_700)
	.align		4
.L_700:
        /*0f7c*/ 	.word	index@(_Z32group_norm_nhwc_fwd_scale_kernelI11Bf16IOFp16WLi160EEv26Group_norm_nhwc_fwd_params)
        /*0f80*/ 	.word	0x00000020


	//----- nvinfo : EIATTR_FRAME_SIZE
	.align		4
.L_701:
        /*0f84*/ 	.byte	0x04, 0x11
        /*0f86*/ 	.short	(.L_703 - .L_702)
	.align		4
.L_702:
        /*0f88*/ 	.word	index@(_Z32group_norm_nhwc_fwd_scale_kernelI11Bf16IOFp16WLi160EEv26Group_norm_nhwc_fwd_params)
        /*0f8c*/ 	.word	0x00000000


	//----- nvinfo : EIATTR_REGCOUNT
	.align		4
.L_703:
        /*0f90*/ 	.byte	0x04, 0x2f
        /*0f92*/ 	.short	(.L_705 - .L_704)
	.align		4
.L_704:
        /*0f94*/ 	.word	index@(_Z32group_norm_nhwc_fwd_scale_kernelI11Bf16IOFp16WLi140EEv26Group_norm_nhwc_fwd_params)
        /*0f98*/ 	.word	0x00000020


	//----- nvinfo : EIATTR_FRAME_SIZE
	.align		4
.L_705:
        /*0f9c*/ 	.byte	0x04, 0x11
        /*0f9e*/ 	.short	(.L_707 - .L_706)
	.align		4
.L_706:
        /*0fa0*/ 	.word	index@(_Z32group_norm_nhwc_fwd_scale_kernelI11Bf16IOFp16WLi140EEv26Group_norm_nhwc_fwd_params)
        /*0fa4*/ 	.word	0x00000000


	//----- nvinfo : EIATTR_REGCOUNT
	.align		4
.L_707:
        /*0fa8*/ 	.byte	0x04, 0x2f
        /*0faa*/ 	.short	(.L_709 - .L_708)
	.align		4
.L_708:
        /*0fac*/ 	.word	index@(_Z32group_norm_nhwc_fwd_scale_kernelI11Bf16IOFp16WLi120EEv26Group_norm_nhwc_fwd_params)
        /*0fb0*/ 	.word	0x00000020


	//----- nvinfo : EIATTR_FRAME_SIZE
	.align		4
.L_709:
        /*0fb4*/ 	.byte	0x04, 0x11
        /*0fb6*/ 	.short	(.L_711 - .L_710)
	.align		4
.L_710:
        /*0fb8*/ 	.word	index@(_Z32group_norm_nhwc_fwd_scale_kernelI11Bf16IOFp16WLi120EEv26Group_norm_nhwc_fwd_params)
        /*0fbc*/ 	.word	0x00000000


	//----- nvinfo : EIATTR_REGCOUNT
	.align		4
.L_711:
        /*0fc0*/ 	.byte	0x04, 0x2f
        /*0fc2*/ 	.short	(.L_713 - .L_712)
	.align		4
.L_712:
        /*0fc4*/ 	.word	index@(_Z32group_norm_nhwc_fwd_scale_kernelI11Bf16IOFp16WLi256EEv26Group_norm_nhwc_fwd_params)
        /*0fc8*/ 	.word	0x00000020


	//----- nvinfo : EIATTR_FRAME_SIZE
	.align		4
.L_713:
        /*0fcc*/ 	.byte	0x04, 0x11
        /*0fce*/ 	.short	(.L_715 - .L_714)
	.align		4
.L_714:
        /*0fd0*/ 	.word	index@(_Z32group_norm_nhwc_fwd_scale_kernelI11Bf16IOFp16WLi256EEv26Group_norm_nhwc_fwd_params)
        /*0fd4*/ 	.word	0x00000000


	//----- nvinfo : EIATTR_REGCOUNT
	.align		4
.L_715:
        /*0fd8*/ 	.byte	0x04, 0x2f
        /*0fda*/ 	.short	(.L_717 - .L_716)
	.align		4
.L_716:
        /*0fdc*/ 	.word	index@(_Z32group_norm_nhwc_fwd_scale_kernelI11Bf16IOFp16WLi448EEv26Group_norm_nhwc_fwd_params)
        /*0fe0*/ 	.word	0x00000020


	//----- nvinfo : EIATTR_FRAME_SIZE
	.align		4
.L_717:
        /*0fe4*/ 	.byte	0x04, 0x11
        /*0fe6*/ 	.short	(.L_719 - .L_718)
	.align		4
.L_718:
        /*0fe8*/ 	.word	index@(_Z32group_norm_nhwc_fwd_scale_kernelI11Bf16IOFp16WLi448EEv26Group_norm_nhwc_fwd_params)
        /*0fec*/ 	.word	0x00000000


	//----- nvinfo : EIATTR_REGCOUNT
	.align		4
.L_719:
        /*0ff0*/ 	.byte	0x04, 0x2f
        /*0ff2*/ 	.short	(.L_721 - .L_720)
	.align		4
.L_720:
        /*0ff4*/ 	.word	index@(_Z32group_norm_nhwc_fwd_scale_kernelI11Bf16IOFp16WLi192EEv26Group_norm_nhwc_fwd_params)
        /*0ff8*/ 	.word	0x00000020


	//----- nvinfo : EIATTR_FRAME_SIZE
	.align		4
.L_721:
        /*0ffc*/ 	.byte	0x04, 0x11
        /*0ffe*/ 	.short	(.L_723 - .L_722)
	.align		4
.L_722:
        /*1000*/ 	.word	index@(_Z32group_norm_nhwc_fwd_scale_kernelI11Bf16IOFp16WLi192EEv26Group_norm_nhwc_fwd_params)
        /*1004*/ 	.word	0x00000000


	//----- nvinfo : EIATTR_REGCOUNT
	.align		4
.L_723:
        /*1008*/ 	.byte	0x04, 0x2f
        /*100a*/ 	.short	(.L_725 - .L_724)
	.align		4
.L_724:
        /*100c*/ 	.word	index@(_Z32group_norm_nhwc_fwd_scale_kernelI11Bf16IOFp16WLi128EEv26Group_norm_nhwc_fwd_params)
        /*1010*/ 	.word	0x00000020


	//----- nvinfo : EIATTR_FRAME_SIZE
	.align		4
.L_725:
        /*1014*/ 	.byte	0x04, 0x11
        /*1016*/ 	.short	(.L_727 - .L_726)
	.align		4
.L_726:
        /*1018*/ 	.word	index@(_Z32group_norm_nhwc_fwd_scale_kernelI11Bf16IOFp16WLi128EEv26Group_norm_nhwc_fwd_params)
        /*101c*/ 	.word	0x00000000


	//----- nvinfo : EIATTR_REGCOUNT
	.align		4
.L_727:
        /*1020*/ 	.byte	0x04, 0x2f
        /*1022*/ 	.short	(.L_729 - .L_728)
	.align		4
.L_728:
        /*1024*/ 	.word	index@(_Z32group_norm_nhwc_fwd_scale_kernelI11Bf16IOFp16WLi64EEv26Group_norm_nhwc_fwd_params)
        /*1028*/ 	.word	0x00000020


	//----- nvinfo : EIATTR_FRAME_SIZE
	.align		4
.L_729:
        /*102c*/ 	.byte	0x04, 0x11
        /*102e*/ 	.short	(.L_731 - .L_730)
	.align		4
.L_730:
        /*1030*/ 	.word	index@(_Z32group_norm_nhwc_fwd_scale_kernelI11Bf16IOFp16WLi64EEv26Group_norm_nhwc_fwd_params)
        /*1034*/ 	.word	0x00000000


	//----- nvinfo : EIATTR_REGCOUNT
	.align		4
.L_731:
        /*1038*/ 	.byte	0x04, 0x2f
        /*103a*/ 	.short	(.L_733 - .L_732)
	.align		4
.L_732:
        /*103c*/ 	.word	index@(_Z32group_norm_nhwc_fwd_scale_kernelI11Bf16IOFp16WLi168EEv26Group_norm_nhwc_fwd_params)
        /*1040*/ 	.word	0x00000020


	//----- nvinfo : EIATTR_FRAME_SIZE
	.align		4
.L_733:
        /*1044*/ 	.byte	0x04, 0x11
        /*1046*/ 	.short	(.L_735 - .L_734)
	.align		4
.L_734:
        /*1048*/ 	.word	index@(_Z32group_norm_nhwc_fwd_scale_kernelI11Bf16IOFp16WLi168EEv26Group_norm_nhwc_fwd_params)
        /*104c*/ 	.word	0x00000000


	//----- nvinfo : EIATTR_REGCOUNT
	.align		4
.L_735:
        /*1050*/ 	.byte	0x04, 0x2f
        /*1052*/ 	.short	(.L_737 - .L_736)
	.align		4
.L_736:
        /*1054*/ 	.word	index@(_Z32group_norm_nhwc_fwd_scale_kernelI11Bf16IOFp16WLi196EEv26Group_norm_nhwc_fwd_params)
        /*1058*/ 	.word	0x00000020


	//----- nvinfo : EIATTR_FRAME_SIZE
	.align		4
.L_737:
        /*105c*/ 	.byte	0x04, 0x11
        /*105e*/ 	.short	(.L_739 - .L_738)
	.align		4
.L_738:
        /*1060*/ 	.word	index@(_Z32group_norm_nhwc_fwd_scale_kernelI11Bf16IOFp16WLi196EEv26Group_norm_nhwc_fwd_params)
        /*1064*/ 	.word	0x00000000


	//----- nvinfo : EIATTR_REGCOUNT
	.align		4
.L_739:
        /*1068*/ 	.byte	0x04, 0x2f
        /*106a*/ 	.short	(.L_741 - .L_740)
	.align		4
.L_740:
        /*106c*/ 	.word	index@(_Z32group_norm_nhwc_fwd_scale_kernelI11Bf16IOBf16WLi160EEv26Group_norm_nhwc_fwd_params)
        /*1070*/ 	.word	0x00000020


	//----- nvinfo : EIATTR_FRAME_SIZE
	.align		4
.L_741:
        /*1074*/ 	.byte	0x04, 0x11
        /*1076*/ 	.short	(.L_743 - .L_742)
	.align		4
.L_742:
        /*1078*/ 	.word	index@(_Z32group_norm_nhwc_fwd_scale_kernelI11Bf16IOBf16WLi160EEv26Group_norm_nhwc_fwd_params)
        /*107c*/ 	.word	0x00000000


	//----- nvinfo : EIATTR_REGCOUNT
	.align		4
.L_743:
        /*1080*/ 	.byte	0x04, 0x2f
        /*1082*/ 	.short	(.L_745 - .L_744)
	.align		4
.L_744:
        /*1084*/ 	.word	index@(_Z32group_norm_nhwc_fwd_scale_kernelI11Bf16IOBf16WLi140EEv26Group_norm_nhwc_fwd_params)
        /*1088*/ 	.word	0x00000020


	//----- nvinfo : EIATTR_FRAME_SIZE
	.align		4
.L_745:
        /*108c*/ 	.byte	0x04, 0x11
        /*108e*/ 	.short	(.L_747 - .L_746)
	.align		4
.L_746:
        /*1090*/ 	.word	index@(_Z32group_norm_nhwc_fwd_scale_kernelI11Bf16IOBf16WLi140EEv26Group_norm_nhwc_fwd_params)
        /*1094*/ 	.word	0x00000000


	//----- nvinfo : EIATTR_REGCOUNT
	.align		4
.L_747:
        /*1098*/ 	.byte	0x04, 0x2f
        /*109a*/ 	.short	(.L_749 - .L_748)
	.align		4
.L_748:
        /*109c*/ 	.word	index@(_Z32group_norm_nhwc_fwd_scale_kernelI11Bf16IOBf16WLi120EEv26Group_norm_nhwc_fwd_params)
        /*10a0*/ 	.word	0x00000020


	//----- nvinfo : EIATTR_FRAME_SIZE
	.align		4
.L_749:
        /*10a4*/ 	.byte	0x04, 0x11
        /*10a6*/ 	.short	(.L_751 - .L_750)
	.align		4
.L_750:
        /*10a8*/ 	.word	index@(_Z32group_norm_nhwc_fwd_scale_kernelI11Bf16IOBf16WLi120EEv26Group_norm_nhwc_fwd_params)
        /*10ac*/ 	.word	0x00000000


	//----- nvinfo : EIATTR_REGCOUNT
	.align		4
.L_751:
        /*10b0*/ 	.byte	0x04, 0x2f
        /*10b2*/ 	.short	(.L_753 - .L_752)
	.align		4
.L_752:
        /*10b4*/ 	.word	index@(_Z32group_norm_nhwc_fwd_scale_kernelI11Bf16IOBf16WLi256EEv26Group_norm_nhwc_fwd_params)
        /*10b8*/ 	.word	0x00000020


	//----- nvinfo : EIATTR_FRAME_SIZE
	.align		4
.L_753:
        /*10bc*/ 	.byte	0x04, 0x11
        /*10be*/ 	.short	(.L_755 - .L_754)
	.align		4
.L_754:
        /*10c0*/ 	.word	index@(_Z32group_norm_nhwc_fwd_scale_kernelI11Bf16IOBf16WLi256EEv26Group_norm_nhwc_fwd_params)
        /*10c4*/ 	.word	0x00000000


	//----- nvinfo : EIATTR_REGCOUNT
	.align		4
.L_755:
        /*10c8*/ 	.byte	0x04, 0x2f
        /*10ca*/ 	.short	(.L_757 - .L_756)
	.align		4
.L_756:
        /*10cc*/ 	.word	index@(_Z32group_norm_nhwc_fwd_scale_kernelI11Bf16IOBf16WLi448EEv26Group_norm_nhwc_fwd_params)
        /*10d0*/ 	.word	0x00000020


	//----- nvinfo : EIATTR_FRAME_SIZE
	.align		4
.L_757:
        /*10d4*/ 	.byte	0x04, 0x11
        /*10d6*/ 	.short	(.L_759 - .L_758)
	.align		4
.L_758:
        /*10d8*/ 	.word	index@(_Z32group_norm_nhwc_fwd_scale_kernelI11Bf16IOBf16WLi448EEv26Group_norm_nhwc_fwd_params)
        /*10dc*/ 	.word	0x00000000


	//----- nvinfo : EIATTR_REGCOUNT
	.align		4
.L_759:
        /*10e0*/ 	.byte	0x04, 0x2f
        /*10e2*/ 	.short	(.L_761 - .L_760)
	.align		4
.L_760:
        /*10e4*/ 	.word	index@(_Z32group_norm_nhwc_fwd_scale_kernelI11Bf16IOBf16WLi192EEv26Group_norm_nhwc_fwd_params)
        /*10e8*/ 	.word	0x00000020


	//----- nvinfo : EIATTR_FRAME_SIZE
	.align		4
.L_761:
        /*10ec*/ 	.byte	0x04, 0x11
        /*10ee*/ 	.short	(.L_763 - .L_762)
	.align		4
.L_762:
        /*10f0*/ 	.word	index@(_Z32group_norm_nhwc_fwd_scale_kernelI11Bf16IOBf16WLi192EEv26Group_norm_nhwc_fwd_params)
        /*10f4*/ 	.word	0x00000000


	//----- nvinfo : EIATTR_REGCOUNT
	.align		4
.L_763:
        /*10f8*/ 	.byte	0x04, 0x2f
        /*10fa*/ 	.short	(.L_765 - .L_764)
	.align		4
.L_764:
        /*10fc*/ 	.word	index@(_Z32group_norm_nhwc_fwd_scale_kernelI11Bf16IOBf16WLi128EEv26Group_norm_nhwc_fwd_params)
        /*1100*/ 	.word	0x00000020


	//----- nvinfo : EIATTR_FRAME_SIZE
	.align		4
.L_765:
        /*1104*/ 	.byte	0x04, 0x11
        /*1106*/ 	.short	(.L_767 - .L_766)
	.align		4
.L_766:
        /*1108*/ 	.word	index@(_Z32group_norm_nhwc_fwd_scale_kernelI11Bf16IOBf16WLi128EEv26Group_norm_nhwc_fwd_params)
        /*110c*/ 	.word	0x00000000


	//----- nvinfo : EIATTR_REGCOUNT
	.align		4
.L_767:
        /*1110*/ 	.byte	0x04, 0x2f
        /*1112*/ 	.short	(.L_769 - .L_768)
	.align		4
.L_768:
        /*1114*/ 	.word	index@(_Z32group_norm_nhwc_fwd_scale_kernelI11Bf16IOBf16WLi64EEv26Group_norm_nhwc_fwd_params)
        /*1118*/ 	.word	0x00000020


	//----- nvinfo : EIATTR_FRAME_SIZE
	.align		4
.L_769:
        /*111c*/ 	.byte	0x04, 0x11
        /*111e*/ 	.short	(.L_771 - .L_770)
	.align		4
.L_770:
        /*1120*/ 	.word	index@(_Z32group_norm_nhwc_fwd_scale_kernelI11Bf16IOBf16WLi64EEv26Group_norm_nhwc_fwd_params)
        /*1124*/ 	.word	0x00000000


	//----- nvinfo : EIATTR_REGCOUNT
	.align		4
.L_771:
        /*1128*/ 	.byte	0x04, 0x2f
        /*112a*/ 	.short	(.L_773 - .L_772)
	.align		4
.L_772:
        /*112c*/ 	.word	index@(_Z32group_norm_nhwc_fwd_scale_kernelI11Bf16IOBf16WLi168EEv26Group_norm_nhwc_fwd_params)
        /*1130*/ 	.word	0x00000020


	//----- nvinfo : EIATTR_FRAME_SIZE
	.align		4
.L_773:
        /*1134*/ 	.byte	0x04, 0x11
        /*1136*/ 	.short	(.L_775 - .L_774)
	.align		4
.L_774:
        /*1138*/ 	.word	index@(_Z32group_norm_nhwc_fwd_scale_kernelI11Bf16IOBf16WLi168EEv26Group_norm_nhwc_fwd_params)
        /*113c*/ 	.word	0x00000000


	//----- nvinfo : EIATTR_REGCOUNT
	.align		4
.L_775:
        /*1140*/ 	.byte	0x04, 0x2f
        /*1142*/ 	.short	(.L_777 - .L_776)
	.align		4
.L_776:
        /*1144*/ 	.word	index@(_Z32group_norm_nhwc_fwd_scale_kernelI11Bf16IOBf16WLi196EEv26Group_norm_nhwc_fwd_params)
        /*1148*/ 	.word	0x00000020


	//----- nvinfo : EIATTR_FRAME_SIZE
	.align		4
.L_777:
        /*114c*/ 	.byte	0x04, 0x11
        /*114e*/ 	.short	(.L_779 - .L_778)
	.align		4
.L_778:
        /*1150*/ 	.word	index@(_Z32group_norm_nhwc_fwd_scale_kernelI11Bf16IOBf16WLi196EEv26Group_norm_nhwc_fwd_params)
        /*1154*/ 	.word	0x00000000


	//----- nvinfo : EIATTR_REGCOUNT
	.align		4
.L_779:
        /*1158*/ 	.byte	0x04, 0x2f
        /*115a*/ 	.short	(.L_781 - .L_780)
	.align		4
.L_780:
        /*115c*/ 	.word	index@(_Z32group_norm_nhwc_fwd_scale_kernelI11Bf16IOFp32WLi160EEv26Group_norm_nhwc_fwd_params)
        /*1160*/ 	.word	0x00000020


	//----- nvinfo : EIATTR_FRAME_SIZE
	.align		4
.L_781:
        /*1164*/ 	.byte	0x04, 0x11
        /*1166*/ 	.short	(.L_783 - .L_782)
	.align		4
.L_782:
        /*1168*/ 	.word	index@(_Z32group_norm_nhwc_fwd_scale_kernelI11Bf16IOFp32WLi160EEv26Group_norm_nhwc_fwd_params)
        /*116c*/ 	.word	0x00000000


	//----- nvinfo : EIATTR_REGCOUNT
	.align		4
.L_783:
        /*1170*/ 	.byte	0x04, 0x2f
        /*1172*/ 	.short	(.L_785 - .L_784)
	.align		4
.L_784:
        /*1174*/ 	.word	index@(_Z32group_norm_nhwc_fwd_scale_kernelI11Bf16IOFp32WLi140EEv26Group_norm_nhwc_fwd_params)
        /*1178*/ 	.word	0x00000020


	//----- nvinfo : EIATTR_FRAME_SIZE
	.align		4
.L_785:
        /*117c*/ 	.byte	0x04, 0x11
        /*117e*/ 	.short	(.L_787 - .L_786)
	.align		4
.L_786:
        /*1180*/ 	.word	index@(_Z32group_norm_nhwc_fwd_scale_kernelI11Bf16IOFp32WLi140EEv26Group_norm_nhwc_fwd_params)
        /*1184*/ 	.word	0x00000000


	//----- nvinfo : EIATTR_REGCOUNT
	.align		4
.L_787:
        /*1188*/ 	.byte	0x04, 0x2f
        /*118a*/ 	.short	(.L_789 - .L_788)
	.align		4
.L_788:
        /*118c*/ 	.word	index@(_Z32group_norm_nhwc_fwd_scale_kernelI11Bf16IOFp32WLi120EEv26Group_norm_nhwc_fwd_params)
        /*1190*/ 	.word	0x00000020


	//----- nvinfo : EIATTR_FRAME_SIZE
	.align		4
.L_789:
        /*1194*/ 	.byte	0x04, 0x11
        /*1196*/ 	.short	(.L_791 - .L_790)
	.align		4
.L_790:
        /*1198*/ 	.word	index@(_Z32group_norm_nhwc_fwd_scale_kernelI11Bf16IOFp32WLi120EEv26Group_norm_nhwc_fwd_params)
        /*119c*/ 	.word	0x00000000


	//----- nvinfo : EIATTR_REGCOUNT
	.align		4
.L_791:
        /*11a0*/ 	.byte	0x04, 0x2f
        /*11a2*/ 	.short	(.L_793 - .L_792)
	.align		4
.L_792:
        /*11a4*/ 	.word	index@(_Z32group_norm_nhwc_fwd_scale_kernelI11Bf16IOFp32WLi256EEv26Group_norm_nhwc_fwd_params)
        /*11a8*/ 	.word	0x00000020


	//----- nvinfo : EIATTR_FRAME_SIZE
	.align		4
.L_793:
        /*11ac*/ 	.byte	0x04, 0x11
        /*11ae*/ 	.short	(.L_795 - .L_794)
	.align		4
.L_794:
        /*11b0*/ 	.word	index@(_Z32group_norm_nhwc_fwd_scale_kernelI11Bf16IOFp32WLi256EEv26Group_norm_nhwc_fwd_params)
        /*11b4*/ 	.word	0x00000000


	//----- nvinfo : EIATTR_REGCOUNT
	.align		4
.L_795:
        /*11b8*/ 	.byte	0x04, 0x2f
        /*11ba*/ 	.short	(.L_797 - .L_796)
	.align		4
.L_796:
        /*11bc*/ 	.word	index@(_Z32group_norm_nhwc_fwd_scale_kernelI11Bf16IOFp32WLi448EEv26Group_norm_nhwc_fwd_params)
        /*11c0*/ 	.word	0x00000020


	//----- nvinfo : EIATTR_FRAME_SIZE
	.align		4
.L_797:
        /*11c4*/ 	.byte	0x04, 0x11
        /*11c6*/ 	.short	(.L_799 - .L_798)
	.align		4
.L_798:
        /*11c8*/ 	.word	index@(_Z32group_norm_nhwc_fwd_scale_kernelI11Bf16IOFp32WLi448EEv26Group_norm_nhwc_fwd_params)
        /*11cc*/ 	.word	0x00000000


	//----- nvinfo : EIATTR_REGCOUNT
	.align		4
.L_799:
        /*11d0*/ 	.byte	0x04, 0x2f
        /*11d2*/ 	.short	(.L_801 - .L_800)
	.align		4
.L_800:
        /*11d4*/ 	.word	index@(_Z32group_norm_nhwc_fwd_scale_kernelI11Bf16IOFp32WLi192EEv26Group_norm_nhwc_fwd_params)
        /*11d8*/ 	.word	0x00000020


	//----- nvinfo : EIATTR_FRAME_SIZE
	.align		4
.L_801:
        /*11dc*/ 	.byte	0x04, 0x11
        /*11de*/ 	.short	(.L_803 - .L_802)
	.align		4
.L_802:
        /*11e0*/ 	.word	index@(_Z32group_norm_nhwc_fwd_scale_kernelI11Bf16IOFp32WLi192EEv26Group_norm_nhwc_fwd_params)
        /*11e4*/ 	.word	0x00000000


	//----- nvinfo : EIATTR_REGCOUNT
	.align		4
.L_803:
        /*11e8*/ 	.byte	0x04, 0x2f
        /*11ea*/ 	.short	(.L_805 - .L_804)
	.align		4
.L_804:
        /*11ec*/ 	.word	index@(_Z32group_norm_nhwc_fwd_scale_kernelI11Bf16IOFp32WLi128EEv26Group_norm_nhwc_fwd_params)
        /*11f0*/ 	.word	0x00000020


	//----- nvinfo : EIATTR_FRAME_SIZE
	.align		4
.L_805:
        /*11f4*/ 	.byte	0x04, 0x11
        /*11f6*/ 	.short	(.L_807 - .L_806)
	.align		4
.L_806:
        /*11f8*/ 	.word	index@(_Z32group_norm_nhwc_fwd_scale_kernelI11Bf16IOFp32WLi128EEv26Group_norm_nhwc_fwd_params)
        /*11fc*/ 	.word	0x00000000


	//----- nvinfo : EIATTR_REGCOUNT
	.align		4
.L_807:
        /*1200*/ 	.byte	0x04, 0x2f
        /*1202*/ 	.short	(.L_809 - .L_808)
	.align		4
.L_808:
        /*1204*/ 	.word	index@(_Z32group_norm_nhwc_fwd_scale_kernelI11Bf16IOFp32WLi64EEv26Group_norm_nhwc_fwd_params)
        /*1208*/ 	.word	0x00000020


	//----- nvinfo : EIATTR_FRAME_SIZE
	.align		4
.L_809:
        /*120c*/ 	.byte	0x04, 0x11
        /*120e*/ 	.short	(.L_811 - .L_810)
	.align		4
.L_810:
        /*1210*/ 	.word	index@(_Z32group_norm_nhwc_fwd_scale_kernelI11Bf16IOFp32WLi64EEv26Group_norm_nhwc_fwd_params)
        /*1214*/ 	.word	0x00000000


	//----- nvinfo : EIATTR_REGCOUNT
	.align		4
.L_811:
        /*1218*/ 	.byte	0x04, 0x2f
        /*121a*/ 	.short	(.L_813 - .L_812)
	.align		4
.L_812:
        /*121c*/ 	.word	index@(_Z32group_norm_nhwc_fwd_scale_kernelI11Bf16IOFp32WLi168EEv26Group_norm_nhwc_fwd_params)
        /*1220*/ 	.word	0x00000020


	//----- nvinfo : EIATTR_FRAME_SIZE
	.align		4
.L_813:
        /*1224*/ 	.byte	0x04, 0x11
        /*1226*/ 	.short	(.L_815 - .L_814)
	.align		4
.L_814:
        /*1228*/ 	.word	index@(_Z32group_norm_nhwc_fwd_scale_kernelI11Bf16IOFp32WLi168EEv26Group_norm_nhwc_fwd_params)
        /*122c*/ 	.word	0x00000000


	//----- nvinfo : EIATTR_REGCOUNT
	.align		4
.L_815:
        /*1230*/ 	.byte	0x04, 0x2f
        /*1232*/ 	.short	(.L_817 - .L_816)
	.align		4
.L_816:
        /*1234*/ 	.word	index@(_Z32group_norm_nhwc_fwd_scale_kernelI11Bf16IOFp32WLi196EEv26Group_norm_nhwc_fwd_params)
        /*1238*/ 	.word	0x00000020


	//----- nvinfo : EIATTR_FRAME_SIZE
	.align		4
.L_817:
        /*123c*/ 	.byte	0x04, 0x11
        /*123e*/ 	.short	(.L_819 - .L_818)
	.align		4
.L_818:
        /*1240*/ 	.word	index@(_Z32group_norm_nhwc_fwd_scale_kernelI11Bf16IOFp32WLi196EEv26Group_norm_nhwc_fwd_params)
        /*1244*/ 	.word	0x00000000


	//----- nvinfo : EIATTR_REGCOUNT
	.align		4
.L_819:
        /*1248*/ 	.byte	0x04, 0x2f
        /*124a*/ 	.short	(.L_821 - .L_820)
	.align		4
.L_820:
        /*124c*/ 	.word	index@(_Z32group_norm_nhwc_fwd_scale_kernelI11Fp32IOFp16WLi160EEv26Group_norm_nhwc_fwd_params)
        /*1250*/ 	.word	0x00000020


	//----- nvinfo : EIATTR_FRAME_SIZE
	.align		4
.L_821:
        /*1254*/ 	.byte	0x04, 0x11
        /*1256*/ 	.short	(.L_823 - .L_822)
	.align		4
.L_822:
        /*1258*/ 	.word	index@(_Z32group_norm_nhwc_fwd_scale_kernelI11Fp32IOFp16WLi160EEv26Group_norm_nhwc_fwd_params)
        /*125c*/ 	.word	0x00000000


	//----- nvinfo : EIATTR_REGCOUNT
	.align		4
.L_823:
        /*1260*/ 	.byte	0x04, 0x2f
        /*1262*/ 	.short	(.L_825 - .L_824)
	.align		4
.L_824:
        /*1264*/ 	.word	index@(_Z32group_norm_nhwc_fwd_scale_kernelI11Fp32IOFp16WLi140EEv26Group_norm_nhwc_fwd_params)
        /*1268*/ 	.word	0x00000020


	//----- nvinfo : EIATTR_FRAME_SIZE
	.align		4
.L_825:
        /*126c*/ 	.byte	0x04, 0x11
        /*126e*/ 	.short	(.L_827 - .L_826)
	.align		4
.L_826:
        /*1270*/ 	.word	index@(_Z32group_norm_nhwc_fwd_scale_kernelI11Fp32IOFp16WLi140EEv26Group_norm_nhwc_fwd_params)
        /*1274*/ 	.word	0x00000000


	//----- nvinfo : EIATTR_REGCOUNT
	.align		4
.L_827:
        /*1278*/ 	.byte	0x04, 0x2f
        /*127a*/ 	.short	(.L_829 - .L_828)
	.align		4
.L_828:
        /*127c*/ 	.word	index@(_Z32group_norm_nhwc_fwd_scale_kernelI11Fp32IOFp16WLi120EEv26Group_norm_nhwc_fwd_params)
        /*1280*/ 	.word	0x00000020


	//----- nvinfo : EIATTR_FRAME_SIZE
	.align		4
.L_829:
        /*1284*/ 	.byte	0x04, 0x11
        /*1286*/ 	.short	(.L_831 - .L_830)
	.align		4
.L_830:
        /*1288*/ 	.word	index@(_Z32group_norm_nhwc_fwd_scale_kernelI11Fp32IOFp16WLi120EEv26Group_norm_nhwc_fwd_params)
        /*128c*/ 	.word	0x00000000


	//----- nvinfo : EIATTR_REGCOUNT
	.align		4
.L_831:
        /*1290*/ 	.byte	0x04, 0x2f
        /*1292*/ 	.short	(.L_833 - .L_832)
	.align		4
.L_832:
        /*1294*/ 	.word	index@(_Z32group_norm_nhwc_fwd_scale_kernelI11Fp32IOFp16WLi256EEv26Group_norm_nhwc_fwd_params)
        /*1298*/ 	.word	0x00000020


	//----- nvinfo : EIATTR_FRAME_SIZE
	.align		4
.L_833:
        /*129c*/ 	.byte	0x04, 0x11
        /*129e*/ 	.short	(.L_835 - .L_834)
	.align		4
.L_834:
        /*12a0*/ 	.word	index@(_Z32group_norm_nhwc_fwd_scale_kernelI11Fp32IOFp16WLi256EEv26Group_norm_nhwc_fwd_params)
        /*12a4*/ 	.word	0x00000000


	//----- nvinfo : EIATTR_REGCOUNT
	.align		4
.L_835:
        /*12a8*/ 	.byte	0x04, 0x2f
        /*12aa*/ 	.short	(.L_837 - .L_836)
	.align		4
.L_836:
        /*12ac*/ 	.word	index@(_Z32group_norm_nhwc_fwd_scale_kernelI11Fp32IOFp16WLi448EEv26Group_norm_nhwc_fwd_params)
        /*12b0*/ 	.word	0x00000020


	//----- nvinfo : EIATTR_FRAME_SIZE
	.align		4
.L_837:
        /*12b4*/ 	.byte	0x04, 0x11
        /*12b6*/ 	.short	(.L_839 - .L_838)
	.align		4
.L_838:
        /*12b8*/ 	.word	index@(_Z32group_norm_nhwc_fwd_scale_kernelI11Fp32IOFp16WLi448EEv26Group_norm_nhwc_fwd_params)
        /*12bc*/ 	.word	0x00000000


	//----- nvinfo : EIATTR_REGCOUNT
	.align		4
.L_839:
        /*12c0*/ 	.byte	0x04, 0x2f
        /*12c2*/ 	.short	(.L_841 - .L_840)
	.align		4
.L_840:
        /*12c4*/ 	.word	index@(_Z32group_norm_nhwc_fwd_scale_kernelI11Fp32IOFp16WLi192EEv26Group_norm_nhwc_fwd_params)
        /*12c8*/ 	.word	0x00000020


	//----- nvinfo : EIATTR_FRAME_SIZE
	.align		4
.L_841:
        /*12cc*/ 	.byte	0x04, 0x11
        /*12ce*/ 	.short	(.L_843 - .L_842)
	.align		4
.L_842:
        /*12d0*/ 	.word	index@(_Z32group_norm_nhwc_fwd_scale_kernelI11Fp32IOFp16WLi192EEv26Group_norm_nhwc_fwd_params)
        /*12d4*/ 	.word	0x00000000


	//----- nvinfo : EIATTR_REGCOUNT
	.align		4
.L_843:
        /*12d8*/ 	.byte	0x04, 0x2f
        /*12da*/ 	.short	(.L_845 - .L_844)
	.align		4
.L_844:
        /*12dc*/ 	.word	index@(_Z32group_norm_nhwc_fwd_scale_kernelI11Fp32IOFp16WLi128EEv26Group_norm_nhwc_fwd_params)
        /*12e0*/ 	.word	0x00000020


	//----- nvinfo : EIATTR_FRAME_SIZE
	.align		4
.L_845:
        /*12e4*/ 	.byte	0x04, 0x11
        /*12e6*/ 	.short	(.L_847 - .L_846)
	.align		4
.L_846:
        /*12e8*/ 	.word	index@(_Z32group_norm_nhwc_fwd_scale_kernelI11Fp32IOFp16WLi128EEv26Group_norm_nhwc_fwd_params)
        /*12ec*/ 	.word	0x00000000


	//----- nvinfo : EIATTR_REGCOUNT
	.align		4
.L_847:
        /*12f0*/ 	.byte	0x04, 0x2f
        /*12f2*/ 	.short	(.L_849 - .L_848)
	.align		4
.L_848:
        /*12f4*/ 	.word	index@(_Z32group_norm_nhwc_fwd_scale_kernelI11Fp32IOFp16WLi64EEv26Group_norm_nhwc_fwd_params)
        /*12f8*/ 	.word	0x00000020


	//----- nvinfo : EIATTR_FRAME_SIZE
	.align		4
.L_849:
        /*12fc*/ 	.byte	0x04, 0x11
        /*12fe*/ 	.short	(.L_851 - .L_850)
	.align		4
.L_850:
        /*1300*/ 	.word	index@(_Z32group_norm_nhwc_fwd_scale_kernelI11Fp32IOFp16WLi64EEv26Group_norm_nhwc_fwd_params)
        /*1304*/ 	.word	0x00000000


	//----- nvinfo : EIATTR_REGCOUNT
	.align		4
.L_851:
        /*1308*/ 	.byte	0x04, 0x2f
        /*130a*/ 	.short	(.L_853 - .L_852)
	.align		4
.L_852:
        /*130c*/ 	.word	index@(_Z32group_norm_nhwc_fwd_scale_kernelI11Fp32IOFp16WLi168EEv26Group_norm_nhwc_fwd_params)
        /*1310*/ 	.word	0x00000020


	//----- nvinfo : EIATTR_FRAME_SIZE
	.align		4
.L_853:
        /*1314*/ 	.byte	0x04, 0x11
        /*1316*/ 	.short	(.L_855 - .L_854)
	.align		4
.L_854:
        /*1318*/ 	.word	index@(_Z32group_norm_nhwc_fwd_scale_kernelI11Fp32IOFp16WLi168EEv26Group_norm_nhwc_fwd_params)
        /*131c*/ 	.word	0x00000000


	//----- nvinfo : EIATTR_REGCOUNT
	.align		4
.L_855:
        /*1320*/ 	.byte	0x04, 0x2f
        /*1322*/ 	.short	(.L_857 - .L_856)
	.align		4
.L_856:
        /*1324*/ 	.word	index@(_Z32group_norm_nhwc_fwd_scale_kernelI11Fp32IOFp16WLi196EEv26Group_norm_nhwc_fwd_params)
        /*1328*/ 	.word	0x00000020


	//----- nvinfo : EIATTR_FRAME_SIZE
	.align		4
.L_857:
        /*132c*/ 	.byte	0x04, 0x11
        /*132e*/ 	.short	(.L_859 - .L_858)
	.align		4
.L_858:
        /*1330*/ 	.word	index@(_Z32group_norm_nhwc_fwd_scale_kernelI11Fp32IOFp16WLi196EEv26Group_norm_nhwc_fwd_params)
        /*1334*/ 	.word	0x00000000


	//----- nvinfo : EIATTR_REGCOUNT
	.align		4
.L_859:
        /*1338*/ 	.byte	0x04, 0x2f
        /*133a*/ 	.short	(.L_861 - .L_860)
	.align		4
.L_860:
        /*133c*/ 	.word	index@(_Z32group_norm_nhwc_fwd_scale_kernelI11Fp32IOBf16WLi160EEv26Group_norm_nhwc_fwd_params)
        /*1340*/ 	.word	0x00000020


	//----- nvinfo : EIATTR_FRAME_SIZE
	.align		4
.L_861:
        /*1344*/ 	.byte	0x04, 0x11
        /*1346*/ 	.short	(.L_863 - .L_862)
	.align		4
.L_862:
        /*1348*/ 	.word	index@(_Z32group_norm_nhwc_fwd_scale_kernelI11Fp32IOBf16WLi160EEv26Group_norm_nhwc_fwd_params)
        /*134c*/ 	.word	0x00000000


	//----- nvinfo : EIATTR_REGCOUNT
	.align		4
.L_863:
        /*1350*/ 	.byte	0x04, 0x2f
        /*1352*/ 	.short	(.L_865 - .L_864)
	.align		4
.L_864:
        /*1354*/ 	.word	index@(_Z32group_norm_nhwc_fwd_scale_kernelI11Fp32IOBf16WLi140EEv26Group_norm_nhwc_fwd_params)
        /*1358*/ 	.word	0x00000020


	//----- nvinfo : EIATTR_FRAME_SIZE
	.align		4
.L_865:
        /*135c*/ 	.byte	0x04, 0x11
        /*135e*/ 	.short	(.L_867 - .L_866)
	.align		4
.L_866:
        /*1360*/ 	.word	index@(_Z32group_norm_nhwc_fwd_scale_kernelI11Fp32IOBf16WLi140EEv26Group_norm_nhwc_fwd_params)
        /*1364*/ 	.word	0x00000000


	//----- nvinfo : EIATTR_REGCOUNT
	.align		4
.L_867:
        /*1368*/ 	.byte	0x04, 0x2f
        /*136a*/ 	.short	(.L_869 - .L_868)
	.align		4
.L_868:
        /*136c*/ 	.word	index@(_Z32group_norm_nhwc_fwd_scale_kernelI11Fp32IOBf16WLi120EEv26Group_norm_nhwc_fwd_params)
        /*1370*/ 	.word	0x00000020


	//----- nvinfo : EIATTR_FRAME_SIZE
	.align		4
.L_869:
        /*1374*/ 	.byte	0x04, 0x11
        /*1376*/ 	.short	(.L_871 - .L_870)
	.align		4
.L_870:
        /*1378*/ 	.word	index@(_Z32group_norm_nhwc_fwd_scale_kernelI11Fp32IOBf16WLi120EEv26Group_norm_nhwc_fwd_params)
        /*137c*/ 	.word	0x00000000


	//----- nvinfo : EIATTR_REGCOUNT
	.align		4
.L_871:
        /*1380*/ 	.byte	0x04, 0x2f
        /*1382*/ 	.short	(.L_873 - .L_872)
	.align		4
.L_872:
        /*1384*/ 	.word	index@(_Z32group_norm_nhwc_fwd_scale_kernelI11Fp32IOBf16WLi256EEv26Group_norm_nhwc_fwd_params)
        /*1388*/ 	.word	0x00000020


	//----- nvinfo : EIATTR_FRAME_SIZE
	.align		4
.L_873:
        /*138c*/ 	.byte	0x04, 0x11
        /*138e*/ 	.short	(.L_875 - .L_874)
	.align		4
.L_874:
        /*1390*/ 	.word	index@(_Z32group_norm_nhwc_fwd_scale_kernelI11Fp32IOBf16WLi256EEv26Group_norm_nhwc_fwd_params)
        /*1394*/ 	.word	0x00000000


	//----- nvinfo : EIATTR_REGCOUNT
	.align		4
.L_875:
        /*1398*/ 	.byte	0x04, 0x2f
        /*139a*/ 	.short	(.L_877 - .L_876)
	.align		4
.L_876:
        /*139c*/ 	.word	index@(_Z32group_norm_nhwc_fwd_scale_kernelI11Fp32IOBf16WLi448EEv26Group_norm_nhwc_fwd_params)
        /*13a0*/ 	.word	0x00000020


	//----- nvinfo : EIATTR_FRAME_SIZE
	.align		4
.L_877:
        /*13a4*/ 	.byte	0x04, 0x11
        /*13a6*/ 	.short	(.L_879 - .L_878)
	.align		4
.L_878:
        /*13a8*/ 	.word	index@(_Z32group_norm_nhwc_fwd_scale_kernelI11Fp32IOBf16WLi448EEv26Group_norm_nhwc_fwd_params)
        /*13ac*/ 	.word	0x00000000


	//----- nvinfo : EIATTR_REGCOUNT
	.align		4
.L_879:
        /*13b0*/ 	.byte	0x04, 0x2f
        /*13b2*/ 	.short	(.L_881 - .L_880)
	.align		4
.L_880:
        /*13b4*/ 	.word	index@(_Z32group_norm_nhwc_fwd_scale_kernelI11Fp32IOBf16WLi192EEv26Group_norm_nhwc_fwd_params)
        /*13b8*/ 	.word	0x00000020


	//----- nvinfo : EIATTR_FRAME_SIZE
	.align		4
.L_881:
        /*13bc*/ 	.byte	0x04, 0x11
        /*13be*/ 	.short	(.L_883 - .L_882)
	.align		4
.L_882:
        /*13c0*/ 	.word	index@(_Z32group_norm_nhwc_fwd_scale_kernelI11Fp32IOBf16WLi192EEv26Group_norm_nhwc_fwd_params)
        /*13c4*/ 	.word	0x00000000


	//----- nvinfo : EIATTR_REGCOUNT
	.align		4
.L_883:
        /*13c8*/ 	.byte	0x04, 0x2f
        /*13ca*/ 	.short	(.L_885 - .L_884)
	.align		4
.L_884:
        /*13cc*/ 	.word	index@(_Z32group_norm_nhwc_fwd_scale_kernelI11Fp32IOBf16WLi128EEv26Group_norm_nhwc_fwd_params)
        /*13d0*/ 	.word	0x00000020


	//----- nvinfo : EIATTR_FRAME_SIZE
	.align		4
.L_885:
        /*13d4*/ 	.byte	0x04, 0x11
        /*13d6*/ 	.short	(.L_887 - .L_886)
	.align		4
.L_886:
        /*13d8*/ 	.word	index@(_Z32group_norm_nhwc_fwd_scale_kernelI11Fp32IOBf16WLi128EEv26Group_norm_nhwc_fwd_params)
        /*13dc*/ 	.word	0x00000000


	//----- nvinfo : EIATTR_REGCOUNT
	.align		4
.L_887:
        /*13e0*/ 	.byte	0x04, 0x2f
        /*13e2*/ 	.short	(.L_889 - .L_888)
	.align		4
.L_888:
        /*13e4*/ 	.word	index@(_Z32group_norm_nhwc_fwd_scale_kernelI11Fp32IOBf16WLi64EEv26Group_norm_nhwc_fwd_params)
        /*13e8*/ 	.word	0x00000020


	//----- nvinfo : EIATTR_FRAME_SIZE
	.align		4
.L_889:
        /*13ec*/ 	.byte	0x04, 0x11
        /*13ee*/ 	.short	(.L_891 - .L_890)
	.align		4
.L_890:
        /*13f0*/ 	.word	index@(_Z32group_norm_nhwc_fwd_scale_kernelI11Fp32IOBf16WLi64EEv26Group_norm_nhwc_fwd_params)
        /*13f4*/ 	.word	0x00000000


	//----- nvinfo : EIATTR_REGCOUNT
	.align		4
.L_891:
        /*13f8*/ 	.byte	0x04, 0x2f
        /*13fa*/ 	.short	(.L_893 - .L_892)
	.align		4
.L_892:
        /*13fc*/ 	.word	index@(_Z32group_norm_nhwc_fwd_scale_kernelI11Fp32IOBf16WLi168EEv26Group_norm_nhwc_fwd_params)
        /*1400*/ 	.word	0x00000020


	//----- nvinfo : EIATTR_FRAME_SIZE
	.align		4
.L_893:
        /*1404*/ 	.byte	0x04, 0x11
        /*1406*/ 	.short	(.L_895 - .L_894)
	.align		4
.L_894:
        /*1408*/ 	.word	index@(_Z32group_norm_nhwc_fwd_scale_kernelI11Fp32IOBf16WLi168EEv26Group_norm_nhwc_fwd_params)
        /*140c*/ 	.word	0x00000000


	//----- nvinfo : EIATTR_REGCOUNT
	.align		4
.L_895:
        /*1410*/ 	.byte	0x04, 0x2f
        /*1412*/ 	.short	(.L_897 - .L_896)
	.align		4
.L_896:
        /*1414*/ 	.word	index@(_Z32group_norm_nhwc_fwd_scale_kernelI11Fp32IOBf16WLi196EEv26Group_norm_nhwc_fwd_params)
        /*1418*/ 	.word	0x00000020


	//----- nvinfo : EIATTR_FRAME_SIZE
	.align		4
.L_897:
        /*141c*/ 	.byte	0x04, 0x11
        /*141e*/ 	.short	(.L_899 - .L_898)
	.align		4
.L_898:
        /*1420*/ 	.word	index@(_Z32group_norm_nhwc_fwd_scale_kernelI11Fp32IOBf16WLi196EEv26Group_norm_nhwc_fwd_params)
        /*1424*/ 	.word	0x00000000


	//----- nvinfo : EIATTR_REGCOUNT
	.align		4
.L_899:
        /*1428*/ 	.byte	0x04, 0x2f
        /*142a*/ 	.short	(.L_901 - .L_900)
	.align		4
.L_900:
        /*142c*/ 	.word	index@(_Z32group_norm_nhwc_fwd_scale_kernelI11Fp32IOFp32WLi160EEv26Group_norm_nhwc_fwd_params)
        /*1430*/ 	.word	0x00000020


	//----- nvinfo : EIATTR_FRAME_SIZE
	.align		4
.L_901:
        /*1434*/ 	.byte	0x04, 0x11
        /*1436*/ 	.short	(.L_903 - .L_902)
	.align		4
.L_902:
        /*1438*/ 	.word	index@(_Z32group_norm_nhwc_fwd_scale_kernelI11Fp32IOFp32WLi160EEv26Group_norm_nhwc_fwd_params)
        /*143c*/ 	.word	0x00000000


	//----- nvinfo : EIATTR_REGCOUNT
	.align		4
.L_903:
        /*1440*/ 	.byte	0x04, 0x2f
        /*1442*/ 	.short	(.L_905 - .L_904)
	.align		4
.L_904:
        /*1444*/ 	.word	index@(_Z32group_norm_nhwc_fwd_scale_kernelI11Fp32IOFp32WLi140EEv26Group_norm_nhwc_fwd_params)
        /*1448*/ 	.word	0x00000020


	//----- nvinfo : EIATTR_FRAME_SIZE
	.align		4
.L_905:
        /*144c*/ 	.byte	0x04, 0x11
        /*144e*/ 	.short	(.L_907 - .L_906)
	.align		4
.L_906:
        /*1450*/ 	.word	index@(_Z32group_norm_nhwc_fwd_scale_kernelI11Fp32IOFp32WLi140EEv26Group_norm_nhwc_fwd_params)
        /*1454*/ 	.word	0x00000000


	//----- nvinfo : EIATTR_REGCOUNT
	.align		4
.L_907:
        /*1458*/ 	.byte	0x04, 0x2f
        /*145a*/ 	.short	(.L_909 - .L_908)
	.align		4
.L_908:
        /*145c*/ 	.word	index@(_Z32group_norm_nhwc_fwd_scale_kernelI11Fp32IOFp32WLi120EEv26Group_norm_nhwc_fwd_params)
        /*1460*/ 	.word	0x00000020


	//----- nvinfo : EIATTR_FRAME_SIZE
	.align		4
.L_909:
        /*1464*/ 	.byte	0x04, 0x11
        /*1466*/ 	.short	(.L_911 - .L_910)
	.align		4
.L_910:
        /*1468*/ 	.word	index@(_Z32group_norm_nhwc_fwd_scale_kernelI11Fp32IOFp32WLi120EEv26Group_norm_nhwc_fwd_params)
        /*146c*/ 	.word	0x00000000


	//----- nvinfo : EIATTR_REGCOUNT
	.align		4
.L_911:
        /*1470*/ 	.byte	0x04, 0x2f
        /*1472*/ 	.short	(.L_913 - .L_912)
	.align		4
.L_912:
        /*1474*/ 	.word	index@(_Z32group_norm_nhwc_fwd_scale_kernelI11Fp32IOFp32WLi256EEv26Group_norm_nhwc_fwd_params)
        /*1478*/ 	.word	0x00000020


	//----- nvinfo : EIATTR_FRAME_SIZE
	.align		4
.L_913:
        /*147c*/ 	.byte	0x04, 0x11
        /*147e*/ 	.short	(.L_915 - .L_914)
	.align		4
.L_914:
        /*1480*/ 	.word	index@(_Z32group_norm_nhwc_fwd_scale_kernelI11Fp32IOFp32WLi256EEv26Group_norm_nhwc_fwd_params)
        /*1484*/ 	.word	0x00000000


	//----- nvinfo : EIATTR_REGCOUNT
	.align		4
.L_915:
        /*1488*/ 	.byte	0x04, 0x2f
        /*148a*/ 	.short	(.L_917 - .L_916)
	.align		4
.L_916:
        /*148c*/ 	.word	index@(_Z32group_norm_nhwc_fwd_scale_kernelI11Fp32IOFp32WLi448EEv26Group_norm_nhwc_fwd_params)
        /*1490*/ 	.word	0x00000020


	//----- nvinfo : EIATTR_FRAME_SIZE
	.align		4
.L_917:
        /*1494*/ 	.byte	0x04, 0x11
        /*1496*/ 	.short	(.L_919 - .L_918)
	.align		4
.L_918:
        /*1498*/ 	.word	index@(_Z32group_norm_nhwc_fwd_scale_kernelI11Fp32IOFp32WLi448EEv26Group_norm_nhwc_fwd_params)
        /*149c*/ 	.word	0x00000000


	//----- nvinfo : EIATTR_REGCOUNT
	.align		4
.L_919:
        /*14a0*/ 	.byte	0x04, 0x2f
        /*14a2*/ 	.short	(.L_921 - .L_920)
	.align		4
.L_920:
        /*14a4*/ 	.word	index@(_Z32group_norm_nhwc_fwd_scale_kernelI11Fp32IOFp32WLi192EEv26Group_norm_nhwc_fwd_params)
        /*14a8*/ 	.word	0x00000020


	//----- nvinfo : EIATTR_FRAME_SIZE
	.align		4
.L_921:
        /*14ac*/ 	.byte	0x04, 0x11
        /*14ae*/ 	.short	(.L_923 - .L_922)
	.align		4
.L_922:
        /*14b0*/ 	.word	index@(_Z32group_norm_nhwc_fwd_scale_kernelI11Fp32IOFp32WLi192EEv26Group_norm_nhwc_fwd_params)
        /*14b4*/ 	.word	0x00000000


	//----- nvinfo : EIATTR_REGCOUNT
	.align		4
.L_923:
        /*14b8*/ 	.byte	0x04, 0x2f
        /*14ba*/ 	.short	(.L_925 - .L_924)
	.align		4
.L_924:
        /*14bc*/ 	.word	index@(_Z32group_norm_nhwc_fwd_scale_kernelI11Fp32IOFp32WLi128EEv26Group_norm_nhwc_fwd_params)
        /*14c0*/ 	.word	0x00000020


	//----- nvinfo : EIATTR_FRAME_SIZE
	.align		4
.L_925:
        /*14c4*/ 	.byte	0x04, 0x11
        /*14c6*/ 	.short	(.L_927 - .L_926)
	.align		4
.L_926:
        /*14c8*/ 	.word	index@(_Z32group_norm_nhwc_fwd_scale_kernelI11Fp32IOFp32WLi128EEv26Group_norm_nhwc_fwd_params)
        /*14cc*/ 	.word	0x00000000


	//----- nvinfo : EIATTR_REGCOUNT
	.align		4
.L_927:
        /*14d0*/ 	.byte	0x04, 0x2f
        /*14d2*/ 	.short	(.L_929 - .L_928)
	.align		4
.L_928:
        /*14d4*/ 	.word	index@(_Z32group_norm_nhwc_fwd_scale_kernelI11Fp32IOFp32WLi64EEv26Group_norm_nhwc_fwd_params)
        /*14d8*/ 	.word	0x00000020


	//----- nvinfo : EIATTR_FRAME_SIZE
	.align		4
.L_929:
        /*14dc*/ 	.byte	0x04, 0x11
        /*14de*/ 	.short	(.L_931 - .L_930)
	.align		4
.L_930:
        /*14e0*/ 	.word	index@(_Z32group_norm_nhwc_fwd_scale_kernelI11Fp32IOFp32WLi64EEv26Group_norm_nhwc_fwd_params)
        /*14e4*/ 	.word	0x00000000


	//----- nvinfo : EIATTR_REGCOUNT
	.align		4
.L_931:
        /*14e8*/ 	.byte	0x04, 0x2f
        /*14ea*/ 	.short	(.L_933 - .L_932)
	.align		4
.L_932:
        /*14ec*/ 	.word	index@(_Z32group_norm_nhwc_fwd_scale_kernelI11Fp32IOFp32WLi168EEv26Group_norm_nhwc_fwd_params)
        /*14f0*/ 	.word	0x00000020


	//----- nvinfo : EIATTR_FRAME_SIZE
	.align		4
.L_933:
        /*14f4*/ 	.byte	0x04, 0x11
        /*14f6*/ 	.short	(.L_935 - .L_934)
	.align		4
.L_934:
        /*14f8*/ 	.word	index@(_Z32group_norm_nhwc_fwd_scale_kernelI11Fp32IOFp32WLi168EEv26Group_norm_nhwc_fwd_params)
        /*14fc*/ 	.word	0x00000000


	//----- nvinfo : EIATTR_REGCOUNT
	.align		4
.L_935:
        /*1500*/ 	.byte	0x04, 0x2f
        /*1502*/ 	.short	(.L_937 - .L_936)
	.align		4
.L_936:
        /*1504*/ 	.word	index@(_Z32group_norm_nhwc_fwd_scale_kernelI11Fp32IOFp32WLi196EEv26Group_norm_nhwc_fwd_params)
        /*1508*/ 	.word	0x00000020


	//----- nvinfo : EIATTR_FRAME_SIZE
	.align		4
.L_937:
        /*150c*/ 	.byte	0x04, 0x11
        /*150e*/ 	.short	(.L_939 - .L_938)
	.align		4
.L_938:
        /*1510*/ 	.word	index@(_Z32group_norm_nhwc_fwd_scale_kernelI11Fp32IOFp32WLi196EEv26Group_norm_nhwc_fwd_params)
        /*1514*/ 	.word	0x00000000


	//----- nvinfo : EIATTR_REGCOUNT
	.align		4
.L_939:
        /*1518*/ 	.byte	0x04, 0x2f
        /*151a*/ 	.short	(.L_941 - .L_940)
	.align		4
.L_940:
        /*151c*/ 	.word	index@(_ZN3cub17CUB_300001_SM_8006detail11EmptyKernelIvEEvv)
        /*1520*/ 	.word	0x00000004


	//----- nvinfo : EIATTR_FRAME_SIZE
	.align		4
.L_941:
        /*1524*/ 	.byte	0x04, 0x11
        /*1526*/ 	.short	(.L_943 - .L_942)
	.align		4
.L_942:
        /*1528*/ 	.word	index@(_ZN3cub17CUB_300001_SM_8006detail11EmptyKernelIvEEvv)
        /*152c*/ 	.word	0x00000000


	//----- nvinfo : EIATTR_MIN_STACK_SIZE
	.align		4
.L_943:
        /*1530*/ 	.byte	0x04, 0x12
        /*1532*/ 	.short	(.L_945 - .L_944)
	.align		4
.L_944:
        /*1534*/ 	.word	index@(_ZN3cub17CUB_300001_SM_8006detail11EmptyKernelIvEEvv)
        /*1538*/ 	.word	0x00000000


	//----- nvinfo : EIATTR_MIN_STACK_SIZE
	.align		4
.L_945:
        /*153c*/ 	.byte	0x04, 0x12
        /*153e*/ 	.short	(.L_947 - .L_946)
	.align		4
.L_946:
        /*1540*/ 	.word	index@(_Z32group_norm_nhwc_fwd_scale_kernelI11Fp32IOFp32WLi196EEv26Group_norm_nhwc_fwd_params)
        /*1544*/ 	.word	0x00000000


	//----- nvinfo : EIATTR_MIN_STACK_SIZE
	.align		4
.L_947:
        /*1548*/ 	.byte	0x04, 0x12
        /*154a*/ 	.short	(.L_949 - .L_948)
	.align		4
.L_948:
        /*154c*/ 	.word	index@(_Z32group_norm_nhwc_fwd_scale_kernelI11Fp32IOFp32WLi168EEv26Group_norm_nhwc_fwd_params)
        /*1550*/ 	.word	0x00000000


	//----- nvinfo : EIATTR_MIN_STACK_SIZE
	.align		4
.L_949:
        /*1554*/ 	.byte	0x04, 0x12
        /*1556*/ 	.short	(.L_951 - .L_950)
	.align		4
.L_950:
        /*1558*/ 	.word	index@(_Z32group_norm_nhwc_fwd_scale_kernelI11Fp32IOFp32WLi64EEv26Group_norm_nhwc_fwd_params)
        /*155c*/ 	.word	0x00000000


	//----- nvinfo : EIATTR_MIN_STACK_SIZE
	.align		4
.L_951:
        /*1560*/ 	.byte	0x04, 0x12
        /*1562*/ 	.short	(.L_953 - .L_952)
	.align		4
.L_952:
        /*1564*/ 	.word	index@(_Z32group_norm_nhwc_fwd_scale_kernelI11Fp32IOFp32WLi128EEv26Group_norm_nhwc_fwd_params)
        /*1568*/ 	.word	0x00000000


	//----- nvinfo : EIATTR_MIN_STACK_SIZE
	.align		4
.L_953:
        /*156c*/ 	.byte	0x04, 0x12
        /*156e*/ 	.short	(.L_955 - .L_954)
	.align		4
.L_954:
        /*1570*/ 	.word	index@(_Z32group_norm_nhwc_fwd_scale_kernelI11Fp32IOFp32WLi192EEv26Group_norm_nhwc_fwd_params)
        /*1574*/ 	.word	0x00000000


	//----- nvinfo : EIATTR_MIN_STACK_SIZE
	.align		4
.L_955:
        /*1578*/ 	.byte	0x04, 0x12
        /*157a*/ 	.short	(.L_957 - .L_956)
	.align		4
.L_956:
        /*157c*/ 	.word	index@(_Z32group_norm_nhwc_fwd_scale_kernelI11Fp32IOFp32WLi448EEv26Group_norm_nhwc_fwd_params)
        /*1580*/ 	.word	0x00000000


	//----- nvinfo : EIATTR_MIN_STACK_SIZE
	.align		4
.L_957:
        /*1584*/ 	.byte	0x04, 0x12
        /*1586*/ 	.short	(.L_959 - .L_958)
	.align		4
.L_958:
        /*1588*/ 	.word	index@(_Z32group_norm_nhwc_fwd_scale_kernelI11Fp32IOFp32WLi256EEv26Group_norm_nhwc_fwd_params)
        /*158c*/ 	.word	0x00000000


	//----- nvinfo : EIATTR_MIN_STACK_SIZE
	.align		4
.L_959:
        /*1590*/ 	.byte	0x04, 0x12
        /*1592*/ 	.short	(.L_961 - .L_960)
	.align		4
.L_960:
        /*1594*/ 	.word	index@(_Z32group_norm_nhwc_fwd_scale_kernelI11Fp32IOFp32WLi120EEv26Group_norm_nhwc_fwd_params)
        /*1598*/ 	.word	0x00000000


	//----- nvinfo : EIATTR_MIN_STACK_SIZE
	.align		4
.L_961:
        /*159c*/ 	.byte	0x04, 0x12
        /*159e*/ 	.short	(.L_963 - .L_962)
	.align		4
.L_962:
        /*15a0*/ 	.word	index@(_Z32group_norm_nhwc_fwd_scale_kernelI11Fp32IOFp32WLi140EEv26Group_norm_nhwc_fwd_params)
        /*15a4*/ 	.word	0x00000000


	//----- nvinfo : EIATTR_MIN_STACK_SIZE
	.align		4
.L_963:
        /*15a8*/ 	.byte	0x04, 0x12
        /*15aa*/ 	.short	(.L_965 - .L_964)
	.align		4
.L_964:
        /*15ac*/ 	.word	index@(_Z32group_norm_nhwc_fwd_scale_kernelI11Fp32IOFp32WLi160EEv26Group_norm_nhwc_fwd_params)
        /*15b0*/ 	.word	0x00000000


	//----- nvinfo : EIATTR_MIN_STACK_SIZE
	.align		4
.L_965:
        /*15b4*/ 	.byte	0x04, 0x12
        /*15b6*/ 	.short	(.L_967 - .L_966)
	.align		4
.L_966:
        /*15b8*/ 	.word	index@(_Z32group_norm_nhwc_fwd_scale_kernelI11Fp32IOBf16WLi196EEv26Group_norm_nhwc_fwd_params)
        /*15bc*/ 	.word	0x00000000


	//----- nvinfo : EIATTR_MIN_STACK_SIZE
	.align		4
.L_967:
        /*15c0*/ 	.byte	0x04, 0x12
        /*15c2*/ 	.short	(.L_969 - .L_968)
	.align		4
.L_968:
        /*15c4*/ 	.word	index@(_Z32group_norm_nhwc_fwd_scale_kernelI11Fp32IOBf16WLi168EEv26Group_norm_nhwc_fwd_params)
        /*15c8*/ 	.word	0x00000000


	//----- nvinfo : EIATTR_MIN_STACK_SIZE
	.align		4
.L_969:
        /*15cc*/ 	.byte	0x04, 0x12
        /*15ce*/ 	.short	(.L_971 - .L_970)
	.align		4
.L_970:
        /*15d0*/ 	.word	index@(_Z32group_norm_nhwc_fwd_scale_kernelI11Fp32IOBf16WLi64EEv26Group_norm_nhwc_fwd_params)
        /*15d4*/ 	.word	0x00000000


	//----- nvinfo : EIATTR_MIN_STACK_SIZE
	.align		4
.L_971:
        /*15d8*/ 	.byte	0x04, 0x12
        /*15da*/ 	.short	(.L_973 - .L_972)
	.align		4
.L_972:
        /*15dc*/ 	.word	index@(_Z32group_norm_nhwc_fwd_scale_kernelI11Fp32IOBf16WLi128EEv26Group_norm_nhwc_fwd_params)
        /*15e0*/ 	.word	0x00000000


	//----- nvinfo : EIATTR_MIN_STACK_SIZE
	.align		4
.L_973:
        /*15e4*/ 	.byte	0x04, 0x12
        /*15e6*/ 	.short	(.L_975 - .L_974)
	.align		4
.L_974:
        /*15e8*/ 	.word	index@(_Z32group_norm_nhwc_fwd_scale_kernelI11Fp32IOBf16WLi192EEv26Group_norm_nhwc_fwd_params)
        /*15ec*/ 	.word	0x00000000


	//----- nvinfo : EIATTR_MIN_STACK_SIZE
	.align		4
.L_975:
        /*15f0*/ 	.byte	0x04, 0x12
        /*15f2*/ 	.short	(.L_977 - .L_976)
	.align		4
.L_976:
        /*15f4*/ 	.word	index@(_Z32group_norm_nhwc_fwd_scale_kernelI11Fp32IOBf16WLi448EEv26Group_norm_nhwc_fwd_params)
        /*15f8*/ 	.word	0x00000000


	//----- nvinfo : EIATTR_MIN_STACK_SIZE
	.align		4
.L_977:
        /*15fc*/ 	.byte	0x04, 0x12
        /*15fe*/ 	.short	(.L_979 - .L_978)
	.align		4
.L_978:
        /*1600*/ 	.word	index@(_Z32group_norm_nhwc_fwd_scale_kernelI11Fp32IOBf16WLi256EEv26Group_norm_nhwc_fwd_params)
        /*1604*/ 	.word	0x00000000


	//----- nvinfo : EIATTR_MIN_STACK_SIZE
	.align		4
.L_979:
        /*1608*/ 	.byte	0x04, 0x12
        /*160a*/ 	.short	(.L_981 - .L_980)
	.align		4
.L_980:
        /*160c*/ 	.word	index@(_Z32group_norm_nhwc_fwd_scale_kernelI11Fp32IOBf16WLi120EEv26Group_norm_nhwc_fwd_params)
        /*1610*/ 	.word	0x00000000


	//----- nvinfo : EIATTR_MIN_STACK_SIZE
	.align		4
.L_981:
        /*1614*/ 	.byte	0x04, 0x12
        /*1616*/ 	.short	(.L_983 - .L_982)
	.align		4
.L_982:
        /*1618*/ 	.word	index@(_Z32group_norm_nhwc_fwd_scale_kernelI11Fp32IOBf16WLi140EEv26Group_norm_nhwc_fwd_params)
        /*161c*/ 	.word	0x00000000


	//----- nvinfo : EIATTR_MIN_STACK_SIZE
	.align		4
.L_983:
        /*1620*/ 	.byte	0x04, 0x12
        /*1622*/ 	.short	(.L_985 - .L_984)
	.align		4
.L_984:
        /*1624*/ 	.word	index@(_Z32group_norm_nhwc_fwd_scale_kernelI11Fp32IOBf16WLi160EEv26Group_norm_nhwc_fwd_params)
        /*1628*/ 	.word	0x00000000


	//----- nvinfo : EIATTR_MIN_STACK_SIZE
	.align		4
.L_985:
        /*162c*/ 	.byte	0x04, 0x12
        /*162e*/ 	.short	(.L_987 - .L_986)
	.align		4
.L_986:
        /*1630*/ 	.word	index@(_Z32group_norm_nhwc_fwd_scale_kernelI11Fp32IOFp16WLi196EEv26Group_norm_nhwc_fwd_params)
        /*1634*/ 	.word	0x00000000


	//----- nvinfo : EIATTR_MIN_STACK_SIZE
	.align		4
.L_987:
        /*1638*/ 	.byte	0x04, 0x12
        /*163a*/ 	.short	(.L_989 - .L_988)
	.align		4
.L_988:
        /*163c*/ 	.word	index@(_Z32group_norm_nhwc_fwd_scale_kernelI11Fp32IOFp16WLi168EEv26Group_norm_nhwc_fwd_params)
        /*1640*/ 	.word	0x00000000


	//----- nvinfo : EIATTR_MIN_STACK_SIZE
	.align		4
.L_989:
        /*1644*/ 	.byte	0x04, 0x12
        /*1646*/ 	.short	(.L_991 - .L_990)
	.align		4
.L_990:
        /*1648*/ 	.word	index@(_Z32group_norm_nhwc_fwd_scale_kernelI11Fp32IOFp16WLi64EEv26Group_norm_nhwc_fwd_params)
        /*164c*/ 	.word	0x00000000


	//----- nvinfo : EIATTR_MIN_STACK_SIZE
	.align		4
.L_991:
        /*1650*/ 	.byte	0x04, 0x12
        /*1652*/ 	.short	(.L_993 - .L_992)
	.align		4
.L_992:
        /*1654*/ 	.word	index@(_Z32group_norm_nhwc_fwd_scale_kernelI11Fp32IOFp16WLi128EEv26Group_norm_nhwc_fwd_params)
        /*1658*/ 	.word	0x00000000


	//----- nvinfo : EIATTR_MIN_STACK_SIZE
	.align		4
.L_993:
        /*165c*/ 	.byte	0x04, 0x12
        /*165e*/ 	.short	(.L_995 - .L_994)
	.align		4
.L_994:
        /*1660*/ 	.word	index@(_Z32group_norm_nhwc_fwd_scale_kernelI11Fp32IOFp16WLi192EEv26Group_norm_nhwc_fwd_params)
        /*1664*/ 	.word	0x00000000


	//----- nvinfo : EIATTR_MIN_STACK_SIZE
	.align		4
.L_995:
        /*1668*/ 	.byte	0x04, 0x12
        /*166a*/ 	.short	(.L_997 - .L_996)
	.align		4
.L_996:
        /*166c*/ 	.word	index@(_Z32group_norm_nhwc_fwd_scale_kernelI11Fp32IOFp16WLi448EEv26Group_norm_nhwc_fwd_params)
        /*1670*/ 	.word	0x00000000


	//----- nvinfo : EIATTR_MIN_STACK_SIZE
	.align		4
.L_997:
        /*1674*/ 	.byte	0x04, 0x12
        /*1676*/ 	.short	(.L_999 - .L_998)
	.align		4
.L_998:
        /*1678*/ 	.word	index@(_Z32group_norm_nhwc_fwd_scale_kernelI11Fp32IOFp16WLi256EEv26Group_norm_nhwc_fwd_params)
        /*167c*/ 	.word	0x00000000


	//----- nvinfo : EIATTR_MIN_STACK_SIZE
	.align		4
.L_999:
        /*1680*/ 	.byte	0x04, 0x12
        /*1682*/ 	.short	(.L_1001 - .L_1000)
	.align		4
.L_1000:
        /*1684*/ 	.word	index@(_Z32group_norm_nhwc_fwd_scale_kernelI11Fp32IOFp16WLi120EEv26Group_norm_nhwc_fwd_params)
        /*1688*/ 	.word	0x00000000


	//----- nvinfo : EIATTR_MIN_STACK_SIZE
	.align		4
.L_1001:
        /*168c*/ 	.byte	0x04, 0x12
        /*168e*/ 	.short	(.L_1003 - .L_1002)
	.align		4
.L_1002:
        /*1690*/ 	.word	index@(_Z32group_norm_nhwc_fwd_scale_kernelI11Fp32IOFp16WLi140EEv26Group_norm_nhwc_fwd_params)
        /*1694*/ 	.word	0x00000000


	//----- nvinfo : EIATTR_MIN_STACK_SIZE
	.align		4
.L_1003:
        /*1698*/ 	.byte	0x04, 0x12
        /*169a*/ 	.short	(.L_1005 - .L_1004)
	.align		4
.L_1004:
        /*169c*/ 	.word	index@(_Z32group_norm_nhwc_fwd_scale_kernelI11Fp32IOFp16WLi160EEv26Group_norm_nhwc_fwd_params)
        /*16a0*/ 	.word	0x00000000


	//----- nvinfo : EIATTR_MIN_STACK_SIZE
	.align		4
.L_1005:
        /*16a4*/ 	.byte	0x04, 0x12
        /*16a6*/ 	.short	(.L_1007 - .L_1006)
	.align		4
.L_1006:
        /*16a8*/ 	.word	index@(_Z32group_norm_nhwc_fwd_scale_kernelI11Bf16IOFp32WLi196EEv26Group_norm_nhwc_fwd_params)
        /*16ac*/ 	.word	0x00000000


	//----- nvinfo : EIATTR_MIN_STACK_SIZE
	.align		4
.L_1007:
        /*16b0*/ 	.byte	0x04, 0x12
        /*16b2*/ 	.short	(.L_1009 - .L_1008)
	.align		4
.L_1008:
        /*16b4*/ 	.word	index@(_Z32group_norm_nhwc_fwd_scale_kernelI11Bf16IOFp32WLi168EEv26Group_norm_nhwc_fwd_params)
        /*16b8*/ 	.word	0x00000000


	//----- nvinfo : EIATTR_MIN_STACK_SIZE
	.align		4
.L_1009:
        /*16bc*/ 	.byte	0x04, 0x12
        /*16be*/ 	.short	(.L_1011 - .L_1010)
	.align		4
.L_1010:
        /*16c0*/ 	.word	index@(_Z32group_norm_nhwc_fwd_scale_kernelI11Bf16IOFp32WLi64EEv26Group_norm_nhwc_fwd_params)
        /*16c4*/ 	.word	0x00000000


	//----- nvinfo : EIATTR_MIN_STACK_SIZE
	.align		4
.L_1011:
        /*16c8*/ 	.byte	0x04, 0x12
        /*16ca*/ 	.short	(.L_1013 - .L_1012)
	.align		4
.L_1012:
        /*16cc*/ 	.word	index@(_Z32group_norm_nhwc_fwd_scale_kernelI11Bf16IOFp32WLi128EEv26Group_norm_nhwc_fwd_params)
        /*16d0*/ 	.word	0x00000000


	//----- nvinfo : EIATTR_MIN_STACK_SIZE
	.align		4
.L_1013:
        /*16d4*/ 	.byte	0x04, 0x12
        /*16d6*/ 	.short	(.L_1015 - .L_1014)
	.align		4
.L_1014:
        /*16d8*/ 	.word	index@(_Z32group_norm_nhwc_fwd_scale_kernelI11Bf16IOFp32WLi192EEv26Group_norm_nhwc_fwd_params)
        /*16dc*/ 	.word	0x00000000


	//----- nvinfo : EIATTR_MIN_STACK_SIZE
	.align		4
.L_1015:
        /*16e0*/ 	.byte	0x04, 0x12
        /*16e2*/ 	.short	(.L_1017 - .L_1016)
	.align		4
.L_1016:
        /*16e4*/ 	.word	index@(_Z32group_norm_nhwc_fwd_scale_kernelI11Bf16IOFp32WLi448EEv26Group_norm_nhwc_fwd_params)
        /*16e8*/ 	.word	0x00000000


	//----- nvinfo : EIATTR_MIN_STACK_SIZE
	.align		4
.L_1017:
        /*16ec*/ 	.byte	0x04, 0x12
        /*16ee*/ 	.short	(.L_1019 - .L_1018)
	.align		4
.L_1018:
        /*16f0*/ 	.word	index@(_Z32group_norm_nhwc_fwd_scale_kernelI11Bf16IOFp32WLi256EEv26Group_norm_nhwc_fwd_params)
        /*16f4*/ 	.word	0x00000000


	//----- nvinfo : EIATTR_MIN_STACK_SIZE
	.align		4
.L_1019:
        /*16f8*/ 	.byte	0x04, 0x12
        /*16fa*/ 	.short	(.L_1021 - .L_1020)
	.align		4
.L_1020:
        /*16fc*/ 	.word	index@(_Z32group_norm_nhwc_fwd_scale_kernelI11Bf16IOFp32WLi120EEv26Group_norm_nhwc_fwd_params)
        /*1700*/ 	.word	0x00000000


	//----- nvinfo : EIATTR_MIN_STACK_SIZE
	.align		4
.L_1021:
        /*1704*/ 	.byte	0x04, 0x12
        /*1706*/ 	.short	(.L_1023 - .L_1022)
	.align		4
.L_1022:
        /*1708*/ 	.word	index@(_Z32group_norm_nhwc_fwd_scale_kernelI11Bf16IOFp32WLi140EEv26Group_norm_nhwc_fwd_params)
        /*170c*/ 	.word	0x00000000


	//----- nvinfo : EIATTR_MIN_STACK_SIZE
	.align		4
.L_1023:
        /*1710*/ 	.byte	0x04, 0x12
        /*1712*/ 	.short	(.L_1025 - .L_1024)
	.align		4
.L_1024:
        /*1714*/ 	.word	index@(_Z32group_norm_nhwc_fwd_scale_kernelI11Bf16IOFp32WLi160EEv26Group_norm_nhwc_fwd_params)
        /*1718*/ 	.word	0x00000000


	//----- nvinfo : EIATTR_MIN_STACK_SIZE
	.align		4
.L_1025:
        /*171c*/ 	.byte	0x04, 0x12
        /*171e*/ 	.short	(.L_1027 - .L_1026)
	.align		4
.L_1026:
        /*1720*/ 	.word	index@(_Z32group_norm_nhwc_fwd_scale_kernelI11Bf16IOBf16WLi196EEv26Group_norm_nhwc_fwd_params)
        /*1724*/ 	.word	0x00000000


	//----- nvinfo : EIATTR_MIN_STACK_SIZE
	.align		4
.L_1027:
        /*1728*/ 	.byte	0x04, 0x12
        /*172a*/ 	.short	(.L_1029 - .L_1028)
	.align		4
.L_1028:
        /*172c*/ 	.word	index@(_Z32group_norm_nhwc_fwd_scale_kernelI11Bf16IOBf16WLi168EEv26Group_norm_nhwc_fwd_params)
        /*1730*/ 	.word	0x00000000


	//----- nvinfo : EIATTR_MIN_STACK_SIZE
	.align		4
.L_1029:
        /*1734*/ 	.byte	0x04, 0x12
        /*1736*/ 	.short	(.L_1031 - .L_1030)
	.align		4
.L_1030:
        /*1738*/ 	.word	index@(_Z32group_norm_nhwc_fwd_scale_kernelI11Bf16IOBf16WLi64EEv26Group_norm_nhwc_fwd_params)
        /*173c*/ 	.word	0x00000000


	//----- nvinfo : EIATTR_MIN_STACK_SIZE
	.align		4
.L_1031:
        /*1740*/ 	.byte	0x04, 0x12
        /*1742*/ 	.short	(.L_1033 - .L_1032)
	.align		4
.L_1032:
        /*1744*/ 	.word	index@(_Z32group_norm_nhwc_fwd_scale_kernelI11Bf16IOBf16WLi128EEv26Group_norm_nhwc_fwd_params)
        /*1748*/ 	.word	0x00000000


	//----- nvinfo : EIATTR_MIN_STACK_SIZE
	.align		4
.L_1033:
        /*174c*/ 	.byte	0x04, 0x12
        /*174e*/ 	.short	(.L_1035 - .L_1034)
	.align		4
.L_1034:
        /*1750*/ 	.word	index@(_Z32group_norm_nhwc_fwd_scale_kernelI11Bf16IOBf16WLi192EEv26Group_norm_nhwc_fwd_params)
        /*1754*/ 	.word	0x00000000


	//----- nvinfo : EIATTR_MIN_STACK_SIZE
	.align		4
.L_1035:
        /*1758*/ 	.byte	0x04, 0x12
        /*175a*/ 	.short	(.L_1037 - .L_1036)
	.align		4
.L_1036:
        /*175c*/ 	.word	index@(_Z32group_norm_nhwc_fwd_scale_kernelI11Bf16IOBf16WLi448EEv26Group_norm_nhwc_fwd_params)
        /*1760*/ 	.word	0x00000000


	//----- nvinfo : EIATTR_MIN_STACK_SIZE
	.align		4
.L_1037:
        /*1764*/ 	.byte	0x04, 0x12
        /*1766*/ 	.short	(.L_1039 - .L_1038)
	.align		4
.L_1038:
        /*1768*/ 	.word	index@(_Z32group_norm_nhwc_fwd_scale_kernelI11Bf16IOBf16WLi256EEv26Group_norm_nhwc_fwd_params)
        /*176c*/ 	.word	0x00000000


	//----- nvinfo : EIATTR_MIN_STACK_SIZE
	.align		4
.L_1039:
        /*1770*/ 	.byte	0x04, 0x12
        /*1772*/ 	.short	(.L_1041 - .L_1040)
	.align		4
.L_1040:
        /*1774*/ 	.word	index@(_Z32group_norm_nhwc_fwd_scale_kernelI11Bf16IOBf16WLi120EEv26Group_norm_nhwc_fwd_params)
        /*1778*/ 	.word	0x00000000


	//----- nvinfo : EIATTR_MIN_STACK_SIZE
	.align		4
.L_1041:
        /*177c*/ 	.byte	0x04, 0x12
        /*177e*/ 	.short	(.L_1043 - .L_1042)
	.align		4
.L_1042:
        /*1780*/ 	.word	index@(_Z32group_norm_nhwc_fwd_scale_kernelI11Bf16IOBf16WLi140EEv26Group_norm_nhwc_fwd_params)
        /*1784*/ 	.word	0x00000000


	//----- nvinfo : EIATTR_MIN_STACK_SIZE
	.align		4
.L_1043:
        /*1788*/ 	.byte	0x04, 0x12
        /*178a*/ 	.short	(.L_1045 - .L_1044)
	.align		4
.L_1044:
        /*178c*/ 	.word	index@(_Z32group_norm_nhwc_fwd_scale_kernelI11Bf16IOBf16WLi160EEv26Group_norm_nhwc_fwd_params)
        /*1790*/ 	.word	0x00000000


	//----- nvinfo : EIATTR_MIN_STACK_SIZE
	.align		4
.L_1045:
        /*1794*/ 	.byte	0x04, 0x12
        /*1796*/ 	.short	(.L_1047 - .L_1046)
	.align		4
.L_1046:
        /*1798*/ 	.word	index@(_Z32group_norm_nhwc_fwd_scale_kernelI11Bf16IOFp16WLi196EEv26Group_norm_nhwc_fwd_params)
        /*179c*/ 	.word	0x00000000


	//----- nvinfo : EIATTR_MIN_STACK_SIZE
	.align		4
.L_1047:
        /*17a0*/ 	.byte	0x04, 0x12
        /*17a2*/ 	.short	(.L_1049 - .L_1048)
	.align		4
.L_1048:
        /*17a4*/ 	.word	index@(_Z32group_norm_nhwc_fwd_scale_kernelI11Bf16IOFp16WLi168EEv26Group_norm_nhwc_fwd_params)
        /*17a8*/ 	.word	0x00000000


	//----- nvinfo : EIATTR_MIN_STACK_SIZE
	.align		4
.L_1049:
        /*17ac*/ 	.byte	0x04, 0x12
        /*17ae*/ 	.short	(.L_1051 - .L_1050)
	.align		4
.L_1050:
        /*17b0*/ 	.word	index@(_Z32group_norm_nhwc_fwd_scale_kernelI11Bf16IOFp16WLi64EEv26Group_norm_nhwc_fwd_params)
        /*17b4*/ 	.word	0x00000000


	//----- nvinfo : EIATTR_MIN_STACK_SIZE
	.align		4
.L_1051:
        /*17b8*/ 	.byte	0x04, 0x12
        /*17ba*/ 	.short	(.L_1053 - .L_1052)
	.align		4
.L_1052:
        /*17bc*/ 	.word	index@(_Z32group_norm_nhwc_fwd_scale_kernelI11Bf16IOFp16WLi128EEv26Group_norm_nhwc_fwd_params)
        /*17c0*/ 	.word	0x00000000


	//----- nvinfo : EIATTR_MIN_STACK_SIZE
	.align		4
.L_1053:
        /*17c4*/ 	.byte	0x04, 0x12
        /*17c6*/ 	.short	(.L_1055 - .L_1054)
	.align		4
.L_1054:
        /*17c8*/ 	.word	index@(_Z32group_norm_nhwc_fwd_scale_kernelI11Bf16IOFp16WLi192EEv26Group_norm_nhwc_fwd_params)
        /*17cc*/ 	.word	0x00000000


	//----- nvinfo : EIATTR_MIN_STACK_SIZE
	.align		4
.L_1055:
        /*17d0*/ 	.byte	0x04, 0x12
        /*17d2*/ 	.short	(.L_1057 - .L_1056)
	.align		4
.L_1056:
        /*17d4*/ 	.word	index@(_Z32group_norm_nhwc_fwd_scale_kernelI11Bf16IOFp16WLi448EEv26Group_norm_nhwc_fwd_params)
        /*17d8*/ 	.word	0x00000000


	//----- nvinfo : EIATTR_MIN_STACK_SIZE
	.align		4
.L_1057:
        /*17dc*/ 	.byte	0x04, 0x12
        /*17de*/ 	.short	(.L_1059 - .L_1058)
	.align		4
.L_1058:
        /*17e0*/ 	.word	index@(_Z32group_norm_nhwc_fwd_scale_kernelI11Bf16IOFp16WLi256EEv26Group_norm_nhwc_fwd_params)
        /*17e4*/ 	.word	0x00000000


	//----- nvinfo : EIATTR_MIN_STACK_SIZE
	.align		4
.L_1059:
        /*17e8*/ 	.byte	0x04, 0x12
        /*17ea*/ 	.short	(.L_1061 - .L_1060)
	.align		4
.L_1060:
        /*17ec*/ 	.word	index@(_Z32group_norm_nhwc_fwd_scale_kernelI11Bf16IOFp16WLi120EEv26Group_norm_nhwc_fwd_params)
        /*17f0*/ 	.word	0x00000000


	//----- nvinfo : EIATTR_MIN_STACK_SIZE
	.align		4
.L_1061:
        /*17f4*/ 	.byte	0x04, 0x12
        /*17f6*/ 	.short	(.L_1063 - .L_1062)
	.align		4
.L_1062:
        /*17f8*/ 	.word	index@(_Z32group_norm_nhwc_fwd_scale_kernelI11Bf16IOFp16WLi140EEv26Group_norm_nhwc_fwd_params)
        /*17fc*/ 	.word	0x00000000


	//----- nvinfo : EIATTR_MIN_STACK_SIZE
	.align		4
.L_1063:
        /*1800*/ 	.byte	0x04, 0x12
        /*1802*/ 	.short	(.L_1065 - .L_1064)
	.align		4
.L_1064:
        /*1804*/ 	.word	index@(_Z32group_norm_nhwc_fwd_scale_kernelI11Bf16IOFp16WLi160EEv26Group_norm_nhwc_fwd_params)
        /*1808*/ 	.word	0x00000000


	//----- nvinfo : EIATTR_MIN_STACK_SIZE
	.align		4
.L_1065:
        /*180c*/ 	.byte	0x04, 0x12
        /*180e*/ 	.short	(.L_1067 - .L_1066)
	.align		4
.L_1066:
        /*1810*/ 	.word	index@(_Z32group_norm_nhwc_fwd_scale_kernelI11Fp16IOFp32WLi196EEv26Group_norm_nhwc_fwd_params)
        /*1814*/ 	.word	0x00000000


	//----- nvinfo : EIATTR_MIN_STACK_SIZE
	.align		4
.L_1067:
        /*1818*/ 	.byte	0x04, 0x12
        /*181a*/ 	.short	(.L_1069 - .L_1068)
	.align		4
.L_1068:
        /*181c*/ 	.word	index@(_Z32group_norm_nhwc_fwd_scale_kernelI11Fp16IOFp32WLi168EEv26Group_norm_nhwc_fwd_params)
        /*1820*/ 	.word	0x00000000


	//----- nvinfo : EIATTR_MIN_STACK_SIZE
	.align		4
.L_1069:
        /*1824*/ 	.byte	0x04, 0x12
        /*1826*/ 	.short	(.L_1071 - .L_1070)
	.align		4
.L_1070:
        /*1828*/ 	.word	index@(_Z32group_norm_nhwc_fwd_scale_kernelI11Fp16IOFp32WLi64EEv26Group_norm_nhwc_fwd_params)
        /*182c*/ 	.word	0x00000000


	//----- nvinfo : EIATTR_MIN_STACK_SIZE
	.align		4
.L_1071:
        /*1830*/ 	.byte	0x04, 0x12
        /*1832*/ 	.short	(.L_1073 - .L_1072)
	.align		4
.L_1072:
        /*1834*/ 	.word	index@(_Z32group_norm_nhwc_fwd_scale_kernelI11Fp16IOFp32WLi128EEv26Group_norm_nhwc_fwd_params)
        /*1838*/ 	.word	0x00000000


	//----- nvinfo : EIATTR_MIN_STACK_SIZE
	.align		4
.L_1073:
        /*183c*/ 	.byte	0x04, 0x12
        /*183e*/ 	.short	(.L_1075 - .L_1074)
	.align		4
.L_1074:
        /*1840*/ 	.word	index@(_Z32group_norm_nhwc_fwd_scale_kernelI11Fp16IOFp32WLi192EEv26Group_norm_nhwc_fwd_params)
        /*1844*/ 	.word	0x00000000


	//----- nvinfo : EIATTR_MIN_STACK_SIZE
	.align		4
.L_1075:
        /*1848*/ 	.byte	0x04, 0x12
        /*184a*/ 	.short	(.L_1077 - .L_1076)
	.align		4
.L_1076:
        /*184c*/ 	.word	index@(_Z32group_norm_nhwc_fwd_scale_kernelI11Fp16IOFp32WLi448EEv26Group_norm_nhwc_fwd_params)
        /*1850*/ 	.word	0x00000000


	//----- nvinfo : EIATTR_MIN_STACK_SIZE
	.align		4
.L_1077:
        /*1854*/ 	.byte	0x04, 0x12
        /*1856*/ 	.short	(.L_1079 - .L_1078)
	.align		4
.L_1078:
        /*1858*/ 	.word	index@(_Z32group_norm_nhwc_fwd_scale_kernelI11Fp16IOFp32WLi256EEv26Group_norm_nhwc_fwd_params)
        /*185c*/ 	.word	0x00000000


	//----- nvinfo : EIATTR_MIN_STACK_SIZE
	.align		4
.L_1079:
        /*1860*/ 	.byte	0x04, 0x12
        /*1862*/ 	.short	(.L_1081 - .L_1080)
	.align		4
.L_1080:
        /*1864*/ 	.word	index@(_Z32group_norm_nhwc_fwd_scale_kernelI11Fp16IOFp32WLi120EEv26Group_norm_nhwc_fwd_params)
        /*1868*/ 	.word	0x00000000


	//----- nvinfo : EIATTR_MIN_STACK_SIZE
	.align		4
.L_1081:
        /*186c*/ 	.byte	0x04, 0x12
        /*186e*/ 	.short	(.L_1083 - .L_1082)
	.align		4
.L_1082:
        /*1870*/ 	.word	index@(_Z32group_norm_nhwc_fwd_scale_kernelI11Fp16IOFp32WLi140EEv26Group_norm_nhwc_fwd_params)
        /*1874*/ 	.word	0x00000000


	//----- nvinfo : EIATTR_MIN_STACK_SIZE
	.align		4
.L_1083:
        /*1878*/ 	.byte	0x04, 0x12
        /*187a*/ 	.short	(.L_1085 - .L_1084)
	.align		4
.L_1084:
        /*187c*/ 	.word	index@(_Z32group_norm_nhwc_fwd_scale_kernelI11Fp16IOFp32WLi160EEv26Group_norm_nhwc_fwd_params)
        /*1880*/ 	.word	0x00000000


	//----- nvinfo : EIATTR_MIN_STACK_SIZE
	.align		4
.L_1085:
        /*1884*/ 	.byte	0x04, 0x12
        /*1886*/ 	.short	(.L_1087 - .L_1086)
	.align		4
.L_1086:
        /*1888*/ 	.word	index@(_Z32group_norm_nhwc_fwd_scale_kernelI11Fp16IOBf16WLi196EEv26Group_norm_nhwc_fwd_params)
        /*188c*/ 	.word	0x00000000


	//----- nvinfo : EIATTR_MIN_STACK_SIZE
	.align		4
.L_1087:
        /*1890*/ 	.byte	0x04, 0x12
        /*1892*/ 	.short	(.L_1089 - .L_1088)
	.align		4
.L_1088:
        /*1894*/ 	.word	index@(_Z32group_norm_nhwc_fwd_scale_kernelI11Fp16IOBf16WLi168EEv26Group_norm_nhwc_fwd_params)
        /*1898*/ 	.word	0x00000000


	//----- nvinfo : EIATTR_MIN_STACK_SIZE
	.align		4
.L_1089:
        /*189c*/ 	.byte	0x04, 0x12
        /*189e*/ 	.short	(.L_1091 - .L_1090)
	.align		4
.L_1090:
        /*18a0*/ 	.word	index@(_Z32group_norm_nhwc_fwd_scale_kernelI11Fp16IOBf16WLi64EEv26Group_norm_nhwc_fwd_params)
        /*18a4*/ 	.word	0x00000000


	//----- nvinfo : EIATTR_MIN_STACK_SIZE
	.align		4
.L_1091:
        /*18a8*/ 	.byte	0x04, 0x12
        /*18aa*/ 	.short	(.L_1093 - .L_1092)
	.align		4
.L_1092:
        /*18ac*/ 	.word	index@(_Z32group_norm_nhwc_fwd_scale_kernelI11Fp16IOBf16WLi128EEv26Group_norm_nhwc_fwd_params)
        /*18b0*/ 	.word	0x00000000


	//----- nvinfo : EIATTR_MIN_STACK_SIZE
	.align		4
.L_1093:
        /*18b4*/ 	.byte	0x04, 0x12
        /*18b6*/ 	.short	(.L_1095 - .L_1094)
	.align		4
.L_1094:
        /*18b8*/ 	.word	index@(_Z32group_norm_nhwc_fwd_scale_kernelI11Fp16IOBf16WLi192EEv26Group_norm_nhwc_fwd_params)
        /*18bc*/ 	.word	0x00000000


	//----- nvinfo : EIATTR_MIN_STACK_SIZE
	.align		4
.L_1095:
        /*18c0*/ 	.byte	0x04, 0x12
        /*18c2*/ 	.short	(.L_1097 - .L_1096)
	.align		4
.L_1096:
        /*18c4*/ 	.word	index@(_Z32group_norm_nhwc_fwd_scale_kernelI11Fp16IOBf16WLi448EEv26Group_norm_nhwc_fwd_params)
        /*18c8*/ 	.word	0x00000000


	//----- nvinfo : EIATTR_MIN_STACK_SIZE
	.align		4
.L_1097:
        /*18cc*/ 	.byte	0x04, 0x12
        /*18ce*/ 	.short	(.L_1099 - .L_1098)
	.align		4
.L_1098:
        /*18d0*/ 	.word	index@(_Z32group_norm_nhwc_fwd_scale_kernelI11Fp16IOBf16WLi256EEv26Group_norm_nhwc_fwd_params)
        /*18d4*/ 	.word	0x00000000


	//----- nvinfo : EIATTR_MIN_STACK_SIZE
	.align		4
.L_1099:
        /*18d8*/ 	.byte	0x04, 0x12
        /*18da*/ 	.short	(.L_1101 - .L_1100)
	.align		4
.L_1100:
        /*18dc*/ 	.word	index@(_Z32group_norm_nhwc_fwd_scale_kernelI11Fp16IOBf16WLi120EEv26Group_norm_nhwc_fwd_params)
        /*18e0*/ 	.word	0x00000000


	//----- nvinfo : EIATTR_MIN_STACK_SIZE
	.align		4
.L_1101:
        /*18e4*/ 	.byte	0x04, 0x12
        /*18e6*/ 	.short	(.L_1103 - .L_1102)
	.align		4
.L_1102:
        /*18e8*/ 	.word	index@(_Z32group_norm_nhwc_fwd_scale_kernelI11Fp16IOBf16WLi140EEv26Group_norm_nhwc_fwd_params)
        /*18ec*/ 	.word	0x00000000


	//----- nvinfo : EIATTR_MIN_STACK_SIZE
	.align		4
.L_1103:
        /*18f0*/ 	.byte	0x04, 0x12
        /*18f2*/ 	.short	(.L_1105 - .L_1104)
	.align		4
.L_1104:
        /*18f4*/ 	.word	index@(_Z32group_norm_nhwc_fwd_scale_kernelI11Fp16IOBf16WLi160EEv26Group_norm_nhwc_fwd_params)
        /*18f8*/ 	.word	0x00000000


	//----- nvinfo : EIATTR_MIN_STACK_SIZE
	.align		4
.L_1105:
        /*18fc*/ 	.byte	0x04, 0x12
        /*18fe*/ 	.short	(.L_1107 - .L_1106)
	.align		4
.L_1106:
        /*1900*/ 	.word	index@(_Z32group_norm_nhwc_fwd_scale_kernelI11Fp16IOFp16WLi196EEv26Group_norm_nhwc_fwd_params)
        /*1904*/ 	.word	0x00000000


	//----- nvinfo : EIATTR_MIN_STACK_SIZE
	.align		4
.L_1107:
        /*1908*/ 	.byte	0x04, 0x12
        /*190a*/ 	.short	(.L_1109 - .L_1108)
	.align		4
.L_1108:
        /*190c*/ 	.word	index@(_Z32group_norm_nhwc_fwd_scale_kernelI11Fp16IOFp16WLi168EEv26Group_norm_nhwc_fwd_params)
        /*1910*/ 	.word	0x00000000


	//----- nvinfo : EIATTR_MIN_STACK_SIZE
	.align		4
.L_1109:
        /*1914*/ 	.byte	0x04, 0x12
        /*1916*/ 	.short	(.L_1111 - .L_1110)
	.align		4
.L_1110:
        /*1918*/ 	.word	index@(_Z32group_norm_nhwc_fwd_scale_kernelI11Fp16IOFp16WLi64EEv26Group_norm_nhwc_fwd_params)
        /*191c*/ 	.word	0x00000000


	//----- nvinfo : EIATTR_MIN_STACK_SIZE
	.align		4
.L_1111:
        /*1920*/ 	.byte	0x04, 0x12
        /*1922*/ 	.short	(.L_1113 - .L_1112)
	.align		4
.L_1112:
        /*1924*/ 	.word	index@(_Z32group_norm_nhwc_fwd_scale_kernelI11Fp16IOFp16WLi128EEv26Group_norm_nhwc_fwd_params)
        /*1928*/ 	.word	0x00000000


	//----- nvinfo : EIATTR_MIN_STACK_SIZE
	.align		4
.L_1113:
        /*192c*/ 	.byte	0x04, 0x12
        /*192e*/ 	.short	(.L_1115 - .L_1114)
	.align		4
.L_1114:
        /*1930*/ 	.word	index@(_Z32group_norm_nhwc_fwd_scale_kernelI11Fp16IOFp16WLi192EEv26Group_norm_nhwc_fwd_params)
        /*1934*/ 	.word	0x00000000


	//----- nvinfo : EIATTR_MIN_STACK_SIZE
	.align		4
.L_1115:
        /*1938*/ 	.byte	0x04, 0x12
        /*193a*/ 	.short	(.L_1117 - .L_1116)
	.align		4
.L_1116:
        /*193c*/ 	.word	index@(_Z32group_norm_nhwc_fwd_scale_kernelI11Fp16IOFp16WLi448EEv26Group_norm_nhwc_fwd_params)
        /*1940*/ 	.word	0x00000000


	//----- nvinfo : EIATTR_MIN_STACK_SIZE
	.align		4
.L_1117:
        /*1944*/ 	.byte	0x04, 0x12
        /*1946*/ 	.short	(.L_1119 - .L_1118)
	.align		4
.L_1118:
        /*1948*/ 	.word	index@(_Z32group_norm_nhwc_fwd_scale_kernelI11Fp16IOFp16WLi256EEv26Group_norm_nhwc_fwd_params)
        /*194c*/ 	.word	0x00000000


	//----- nvinfo : EIATTR_MIN_STACK_SIZE
	.align		4
.L_1119:
        /*1950*/ 	.byte	0x04, 0x12
        /*1952*/ 	.short	(.L_1121 - .L_1120)
	.align		4
.L_1120:
        /*1954*/ 	.word	index@(_Z32group_norm_nhwc_fwd_scale_kernelI11Fp16IOFp16WLi120EEv26Group_norm_nhwc_fwd_params)
        /*1958*/ 	.word	0x00000000


	//----- nvinfo : EIATTR_MIN_STACK_SIZE
	.align		4
.L_1121:
        /*195c*/ 	.byte	0x04, 0x12
        /*195e*/ 	.short	(.L_1123 - .L_1122)
	.align		4
.L_1122:
        /*1960*/ 	.word	index@(_Z32group_norm_nhwc_fwd_scale_kernelI11Fp16IOFp16WLi140EEv26Group_norm_nhwc_fwd_params)
        /*1964*/ 	.word	0x00000000


	//----- nvinfo : EIATTR_MIN_STACK_SIZE
	.align		4
.L_1123:
        /*1968*/ 	.byte	0x04, 0x12
        /*196a*/ 	.short	(.L_1125 - .L_1124)
	.align		4
.L_1124:
        /*196c*/ 	.word	index@(_Z32group_norm_nhwc_fwd_scale_kernelI11Fp16IOFp16WLi160EEv26Group_norm_nhwc_fwd_params)
        /*1970*/ 	.word	0x00000000


	//----- nvinfo : EIATTR_MIN_STACK_SIZE
	.align		4
.L_1125:
        /*1974*/ 	.byte	0x04, 0x12
        /*1976*/ 	.short	(.L_1127 - .L_1126)
	.align		4
.L_1126:
        /*1978*/ 	.word	index@(_Z30group_norm_nhwc_fwd_sum_kernelI11Fp32IOFp32WLi196EEv26Group_norm_nhwc_fwd_params)
        /*197c*/ 	.word	0x00000000


	//----- nvinfo : EIATTR_MIN_STACK_SIZE
	.align		4
.L_1127:
        /*1980*/ 	.byte	0x04, 0x12
        /*1982*/ 	.short	(.L_1129 - .L_1128)
	.align		4
.L_1128:
        /*1984*/ 	.word	index@(_Z30group_norm_nhwc_fwd_sum_kernelI11Fp32IOFp32WLi168EEv26Group_norm_nhwc_fwd_params)
        /*1988*/ 	.word	0x00000000


	//----- nvinfo : EIATTR_MIN_STACK_SIZE
	.align		4
.L_1129:
        /*198c*/ 	.byte	0x04, 0x12
        /*198e*/ 	.short	(.L_1131 - .L_1130)
	.align		4
.L_1130:
        /*1990*/ 	.word	index@(_Z30group_norm_nhwc_fwd_sum_kernelI11Fp32IOFp32WLi64EEv26Group_norm_nhwc_fwd_params)
        /*1994*/ 	.word	0x00000000


	//----- nvinfo : EIATTR_MIN_STACK_SIZE
	.align		4
.L_1131:
        /*1998*/ 	.byte	0x04, 0x12
        /*199a*/ 	.short	(.L_1133 - .L_1132)
	.align		4
.L_1132:
        /*199c*/ 	.word	index@(_Z30group_norm_nhwc_fwd_sum_kernelI11Fp32IOFp32WLi128EEv26Group_norm_nhwc_fwd_params)
        /*19a0*/ 	.word	0x00000000


	//----- nvinfo : EIATTR_MIN_STACK_SIZE
	.align		4
.L_1133:
        /*19a4*/ 	.byte	0x04, 0x12
        /*19a6*/ 	.short	(.L_1135 - .L_1134)
	.align		4
.L_1134:
        /*19a8*/ 	.word	index@(_Z30group_norm_nhwc_fwd_sum_kernelI11Fp32IOFp32WLi192EEv26Group_norm_nhwc_fwd_params)
        /*19ac*/ 	.word	0x00000000


	//----- nvinfo : EIATTR_MIN_STACK_SIZE
	.align		4
.L_1135:
        /*19b0*/ 	.byte	0x04, 0x12
        /*19b2*/ 	.short	(.L_1137 - .L_1136)
	.align		4
.L_1136:
        /*19b4*/ 	.word	index@(_Z30group_norm_nhwc_fwd_sum_kernelI11Fp32IOFp32WLi448EEv26Group_norm_nhwc_fwd_params)
        /*19b8*/ 	.word	0x00000000


	//----- nvinfo : EIATTR_MIN_STACK_SIZE
	.align		4
.L_1137:
        /*19bc*/ 	.byte	0x04, 0x12
        /*19be*/ 	.short	(.L_1139 - .L_1138)
	.align		4
.L_1138:
        /*19c0*/ 	.word	index@(_Z30group_norm_nhwc_fwd_sum_kernelI11Fp32IOFp32WLi256EEv26Group_norm_nhwc_fwd_params)
        /*19c4*/ 	.word	0x00000000


	//----- nvinfo : EIATTR_MIN_STACK_SIZE
	.align		4
.L_1139:
        /*19c8*/ 	.byte	0x04, 0x12
        /*19ca*/ 	.short	(.L_1141 - .L_1140)
	.align		4
.L_1140:
        /*19cc*/ 	.word	index@(_Z30group_norm_nhwc_fwd_sum_kernelI11Fp32IOFp32WLi120EEv26Group_norm_nhwc_fwd_params)
        /*19d0*/ 	.word	0x00000000


	//----- nvinfo : EIATTR_MIN_STACK_SIZE
	.align		4
.L_1141:
        /*19d4*/ 	.byte	0x04, 0x12
        /*19d6*/ 	.short	(.L_1143 - .L_1142)
	.align		4
.L_1142:
        /*19d8*/ 	.word	index@(_Z30group_norm_nhwc_fwd_sum_kernelI11Fp32IOFp32WLi140EEv26Group_norm_nhwc_fwd_params)
        /*19dc*/ 	.word	0x00000000


	//----- nvinfo : EIATTR_MIN_STACK_SIZE
	.align		4
.L_1143:
        /*19e0*/ 	.byte	0x04, 0x12
        /*19e2*/ 	.short	(.L_1145 - .L_1144)
	.align		4
.L_1144:
        /*19e4*/ 	.word	index@(_Z30group_norm_nhwc_fwd_sum_kernelI11Fp32IOFp32WLi160EEv26Group_norm_nhwc_fwd_params)
        /*19e8*/ 	.word	0x00000000


	//----- nvinfo : EIATTR_MIN_STACK_SIZE
	.align		4
.L_1145:
        /*19ec*/ 	.byte	0x04, 0x12
        /*19ee*/ 	.short	(.L_1147 - .L_1146)
	.align		4
.L_1146:
        /*19f0*/ 	.word	index@(_Z30group_norm_nhwc_fwd_sum_kernelI11Fp32IOBf16WLi196EEv26Group_norm_nhwc_fwd_params)
        /*19f4*/ 	.word	0x00000000


	//----- nvinfo : EIATTR_MIN_STACK_SIZE
	.align		4
.L_1147:
        /*19f8*/ 	.byte	0x04, 0x12
        /*19fa*/ 	.short	(.L_1149 - .L_1148)
	.align		4
.L_1148:
        /*19fc*/ 	.word	index@(_Z30group_norm_nhwc_fwd_sum_kernelI11Fp32IOBf16WLi168EEv26Group_norm_nhwc_fwd_params)
        /*1a00*/ 	.word	0x00000000


	//----- nvinfo : EIATTR_MIN_STACK_SIZE
	.align		4
.L_1149:
        /*1a04*/ 	.byte	0x04, 0x12
        /*1a06*/ 	.short	(.L_1151 - .L_1150)
	.align		4
.L_1150:
        /*1a08*/ 	.word	index@(_Z30group_norm_nhwc_fwd_sum_kernelI11Fp32IOBf16WLi64EEv26Group_norm_nhwc_fwd_params)
        /*1a0c*/ 	.word	0x00000000


	//----- nvinfo : EIATTR_MIN_STACK_SIZE
	.align		4
.L_1151:
        /*1a10*/ 	.byte	0x04, 0x12
        /*1a12*/ 	.short	(.L_1153 - .L_1152)
	.align		4
.L_1152:
        /*1a14*/ 	.word	index@(_Z30group_norm_nhwc_fwd_sum_kernelI11Fp32IOBf16WLi128EEv26Group_norm_nhwc_fwd_params)
        /*1a18*/ 	.word	0x00000000


	//----- nvinfo : EIATTR_MIN_STACK_SIZE
	.align		4
.L_1153:
        /*1a1c*/ 	.byte	0x04, 0x12
        /*1a1e*/ 	.short	(.L_1155 - .L_1154)
	.align		4
.L_1154:
        /*1a20*/ 	.word	index@(_Z30group_norm_nhwc_fwd_sum_kernelI11Fp32IOBf16WLi192EEv26Group_norm_nhwc_fwd_params)
        /*1a24*/ 	.word	0x00000000


	//----- nvinfo : EIATTR_MIN_STACK_SIZE
	.align		4
.L_1155:
        /*1a28*/ 	.byte	0x04, 0x12
        /*1a2a*/ 	.short	(.L_1157 - .L_1156)
	.align		4
.L_1156:
        /*1a2c*/ 	.word	index@(_Z30group_norm_nhwc_fwd_sum_kernelI11Fp32IOBf16WLi448EEv26Group_norm_nhwc_fwd_params)
        /*1a30*/ 	.word	0x00000000


	//----- nvinfo : EIATTR_MIN_STACK_SIZE
	.align		4
.L_1157:
        /*1a34*/ 	.byte	0x04, 0x12
        /*1a36*/ 	.short	(.L_1159 - .L_1158)
	.align		4
.L_1158:
        /*1a38*/ 	.word	index@(_Z30group_norm_nhwc_fwd_sum_kernelI11Fp32IOBf16WLi256EEv26Group_norm_nhwc_fwd_params)
        /*1a3c*/ 	.word	0x00000000


	//----- nvinfo : EIATTR_MIN_STACK_SIZE
	.align		4
.L_1159:
        /*1a40*/ 	.byte	0x04, 0x12
        /*1a42*/ 	.short	(.L_1161 - .L_1160)
	.align		4
.L_1160:
        /*1a44*/ 	.word	index@(_Z30group_norm_nhwc_fwd_sum_kernelI11Fp32IOBf16WLi120EEv26Group_norm_nhwc_fwd_params)
        /*1a48*/ 	.word	0x00000000


	//----- nvinfo : EIATTR_MIN_STACK_SIZE
	.align		4
.L_1161:
        /*1a4c*/ 	.byte	0x04, 0x12
        /*1a4e*/ 	.short	(.L_1163 - .L_1162)
	.align		4
.L_1162:
        /*1a50*/ 	.word	index@(_Z30group_norm_nhwc_fwd_sum_kernelI11Fp32IOBf16WLi140EEv26Group_norm_nhwc_fwd_params)
        /*1a54*/ 	.word	0x00000000


	//----- nvinfo : EIATTR_MIN_STACK_SIZE
	.align		4
.L_1163:
        /*1a58*/ 	.byte	0x04, 0x12
        /*1a5a*/ 	.short	(.L_1165 - .L_1164)
	.align		4
.L_1164:
        /*1a5c*/ 	.word	index@(_Z30group_norm_nhwc_fwd_sum_kernelI11Fp32IOBf16WLi160EEv26Group_norm_nhwc_fwd_params)
        /*1a60*/ 	.word	0x00000000


	//----- nvinfo : EIATTR_MIN_STACK_SIZE
	.align		4
.L_1165:
        /*1a64*/ 	.byte	0x04, 0x12
        /*1a66*/ 	.short	(.L_1167 - .L_1166)
	.align		4
.L_1166:
        /*1a68*/ 	.word	index@(_Z30group_norm_nhwc_fwd_sum_kernelI11Fp32IOFp16WLi196EEv26Group_norm_nhwc_fwd_params)
        /*1a6c*/ 	.word	0x00000000


	//----- nvinfo : EIATTR_MIN_STACK_SIZE
	.align		4
.L_1167:
        /*1a70*/ 	.byte	0x04, 0x12
        /*1a72*/ 	.short	(.L_1169 - .L_1168)
	.align		4
.L_1168:
        /*1a74*/ 	.word	index@(_Z30group_norm_nhwc_fwd_sum_kernelI11Fp32IOFp16WLi168EEv26Group_norm_nhwc_fwd_params)
        /*1a78*/ 	.word	0x00000000


	//----- nvinfo : EIATTR_MIN_STACK_SIZE
	.align		4
.L_1169:
        /*1a7c*/ 	.byte	0x04, 0x12
        /*1a7e*/ 	.short	(.L_1171 - .L_1170)
	.align		4
.L_1170:
        /*1a80*/ 	.word	index@(_Z30group_norm_nhwc_fwd_sum_kernelI11Fp32IOFp16WLi64EEv26Group_norm_nhwc_fwd_params)
        /*1a84*/ 	.word	0x00000000


	//----- nvinfo : EIATTR_MIN_STACK_SIZE
	.align		4
.L_1171:
        /*1a88*/ 	.byte	0x04, 0x12
        /*1a8a*/ 	.short	(.L_1173 - .L_1172)
	.align		4
.L_1172:
        /*1a8c*/ 	.word	index@(_Z30group_norm_nhwc_fwd_sum_kernelI11Fp32IOFp16WLi128EEv26Group_norm_nhwc_fwd_params)
        /*1a90*/ 	.word	0x00000000


	//----- nvinfo : EIATTR_MIN_STACK_SIZE
	.align		4
.L_1173:
        /*1a94*/ 	.byte	0x04, 0x12
        /*1a96*/ 	.short	(.L_1175 - .L_1174)
	.align		4
.L_1174:
        /*1a98*/ 	.word	index@(_Z30group_norm_nhwc_fwd_sum_kernelI11Fp32IOFp16WLi192EEv26Group_norm_nhwc_fwd_params)
        /*1a9c*/ 	.word	0x00000000


	//----- nvinfo : EIATTR_MIN_STACK_SIZE
	.align		4
.L_1175:
        /*1aa0*/ 	.byte	0x04, 0x12
        /*1aa2*/ 	.short	(.L_1177 - .L_1176)
	.align		4
.L_1176:
        /*1aa4*/ 	.word	index@(_Z30group_norm_nhwc_fwd_sum_kernelI11Fp32IOFp16WLi448EEv26Group_norm_nhwc_fwd_params)
        /*1aa8*/ 	.word	0x00000000


	//----- nvinfo : EIATTR_MIN_STACK_SIZE
	.align		4
.L_1177:
        /*1aac*/ 	.byte	0x04, 0x12
        /*1aae*/ 	.short	(.L_1179 - .L_1178)
	.align		4
.L_1178:
        /*1ab0*/ 	.word	index@(_Z30group_norm_nhwc_fwd_sum_kernelI11Fp32IOFp16WLi256EEv26Group_norm_nhwc_fwd_params)
        /*1ab4*/ 	.word	0x00000000


	//----- nvinfo : EIATTR_MIN_STACK_SIZE
	.align		4
.L_1179:
        /*1ab8*/ 	.byte	0x04, 0x12
        /*1aba*/ 	.short	(.L_1181 - .L_1180)
	.align		4
.L_1180:
        /*1abc*/ 	.word	index@(_Z30group_norm_nhwc_fwd_sum_kernelI11Fp32IOFp16WLi120EEv26Group_norm_nhwc_fwd_params)
        /*1ac0*/ 	.word	0x00000000


	//----- nvinfo : EIATTR_MIN_STACK_SIZE
	.align		4
.L_1181:
        /*1ac4*/ 	.byte	0x04, 0x12
        /*1ac6*/ 	.short	(.L_1183 - .L_1182)
	.align		4
.L_1182:
        /*1ac8*/ 	.word	index@(_Z30group_norm_nhwc_fwd_sum_kernelI11Fp32IOFp16WLi140EEv26Group_norm_nhwc_fwd_params)
        /*1acc*/ 	.word	0x00000000


	//----- nvinfo : EIATTR_MIN_STACK_SIZE
	.align		4
.L_1183:
        /*1ad0*/ 	.byte	0x04, 0x12
        /*1ad2*/ 	.short	(.L_1185 - .L_1184)
	.align		4
.L_1184:
        /*1ad4*/ 	.word	index@(_Z30group_norm_nhwc_fwd_sum_kernelI11Fp32IOFp16WLi160EEv26Group_norm_nhwc_fwd_params)
        /*1ad8*/ 	.word	0x00000000


	//----- nvinfo : EIATTR_MIN_STACK_SIZE
	.align		4
.L_1185:
        /*1adc*/ 	.byte	0x04, 0x12
        /*1ade*/ 	.short	(.L_1187 - .L_1186)
	.align		4
.L_1186:
        /*1ae0*/ 	.word	index@(_Z30group_norm_nhwc_fwd_sum_kernelI11Bf16IOFp32WLi196EEv26Group_norm_nhwc_fwd_params)
        /*1ae4*/ 	.word	0x00000000


	//----- nvinfo : EIATTR_MIN_STACK_SIZE
	.align		4
.L_1187:
        /*1ae8*/ 	.byte	0x04, 0x12
        /*1aea*/ 	.short	(.L_1189 - .L_1188)
	.align		4
.L_1188:
        /*1aec*/ 	.word	index@(_Z30group_norm_nhwc_fwd_sum_kernelI11Bf16IOFp32WLi168EEv26Group_norm_nhwc_fwd_params)
        /*1af0*/ 	.word	0x00000000


	//----- nvinfo : EIATTR_MIN_STACK_SIZE
	.align		4
.L_1189:
        /*1af4*/ 	.byte	0x04, 0x12
        /*1af6*/ 	.short	(.L_1191 - .L_1190)
	.align		4
.L_1190:
        /*1af8*/ 	.word	index@(_Z30group_norm_nhwc_fwd_sum_kernelI11Bf16IOFp32WLi64EEv26Group_norm_nhwc_fwd_params)
        /*1afc*/ 	.word	0x00000000


	//----- nvinfo : EIATTR_MIN_STACK_SIZE
	.align		4
.L_1191:
        /*1b00*/ 	.byte	0x04, 0x12
        /*1b02*/ 	.short	(.L_1193 - .L_1192)
	.align		4
.L_1192:
        /*1b04*/ 	.word	index@(_Z30group_norm_nhwc_fwd_sum_kernelI11Bf16IOFp32WLi128EEv26Group_norm_nhwc_fwd_params)
        /*1b08*/ 	.word	0x00000000


	//----- nvinfo : EIATTR_MIN_STACK_SIZE
	.align		4
.L_1193:
        /*1b0c*/ 	.byte	0x04, 0x12
        /*1b0e*/ 	.short	(.L_1195 - .L_1194)
	.align		4
.L_1194:
        /*1b10*/ 	.word	index@(_Z30group_norm_nhwc_fwd_sum_kernelI11Bf16IOFp32WLi192EEv26Group_norm_nhwc_fwd_params)
        /*1b14*/ 	.word	0x00000000


	//----- nvinfo : EIATTR_MIN_STACK_SIZE
	.align		4
.L_1195:
        /*1b18*/ 	.byte	0x04, 0x12
        /*1b1a*/ 	.short	(.L_1197 - .L_1196)
	.align		4
.L_1196:
        /*1b1c*/ 	.word	index@(_Z30group_norm_nhwc_fwd_sum_kernelI11Bf16IOFp32WLi448EEv26Group_norm_nhwc_fwd_params)
        /*1b20*/ 	.word	0x00000000


	//----- nvinfo : EIATTR_MIN_STACK_SIZE
	.align		4
.L_1197:
        /*1b24*/ 	.byte	0x04, 0x12
        /*1b26*/ 	.short	(.L_1199 - .L_1198)
	.align		4
.L_1198:
        /*1b28*/ 	.word	index@(_Z30group_norm_nhwc_fwd_sum_kernelI11Bf16IOFp32WLi256EEv26Group_norm_nhwc_fwd_params)
        /*1b2c*/ 	.word	0x00000000


	//----- nvinfo : EIATTR_MIN_STACK_SIZE
	.align		4
.L_1199:
        /*1b30*/ 	.byte	0x04, 0x12
        /*1b32*/ 	.short	(.L_1201 - .L_1200)
	.align		4
.L_1200:
        /*1b34*/ 	.word	index@(_Z30group_norm_nhwc_fwd_sum_kernelI11Bf16IOFp32WLi120EEv26Group_norm_nhwc_fwd_params)
        /*1b38*/ 	.word	0x00000000


	//----- nvinfo : EIATTR_MIN_STACK_SIZE
	.align		4
.L_1201:
        /*1b3c*/ 	.byte	0x04, 0x12
        /*1b3e*/ 	.short	(.L_1203 - .L_1202)
	.align		4
.L_1202:
        /*1b40*/ 	.word	index@(_Z30group_norm_nhwc_fwd_sum_kernelI11Bf16IOFp32WLi140EEv26Group_norm_nhwc_fwd_params)
        /*1b44*/ 	.word	0x00000000


	//----- nvinfo : EIATTR_MIN_STACK_SIZE
	.align		4
.L_1203:
        /*1b48*/ 	.byte	0x04, 0x12
        /*1b4a*/ 	.short	(.L_1205 - .L_1204)
	.align		4
.L_1204:
        /*1b4c*/ 	.word	index@(_Z30group_norm_nhwc_fwd_sum_kernelI11Bf16IOFp32WLi160EEv26Group_norm_nhwc_fwd_params)
        /*1b50*/ 	.word	0x00000000


	//----- nvinfo : EIATTR_MIN_STACK_SIZE
	.align		4
.L_1205:
        /*1b54*/ 	.byte	0x04, 0x12
        /*1b56*/ 	.short	(.L_1207 - .L_1206)
	.align		4
.L_1206:
        /*1b58*/ 	.word	index@(_Z30group_norm_nhwc_fwd_sum_kernelI11Bf16IOBf16WLi196EEv26Group_norm_nhwc_fwd_params)
        /*1b5c*/ 	.word	0x00000000


	//----- nvinfo : EIATTR_MIN_STACK_SIZE
	.align		4
.L_1207:
        /*1b60*/ 	.byte	0x04, 0x12
        /*1b62*/ 	.short	(.L_1209 - .L_1208)
	.align		4
.L_1208:
        /*1b64*/ 	.word	index@(_Z30group_norm_nhwc_fwd_sum_kernelI11Bf16IOBf16WLi168EEv26Group_norm_nhwc_fwd_params)
        /*1b68*/ 	.word	0x00000000


	//----- nvinfo : EIATTR_MIN_STACK_SIZE
	.align		4
.L_1209:
        /*1b6c*/ 	.byte	0x04, 0x12
        /*1b6e*/ 	.short	(.L_1211 - .L_1210)
	.align		4
.L_1210:
        /*1b70*/ 	.word	index@(_Z30group_norm_nhwc_fwd_sum_kernelI11Bf16IOBf16WLi64EEv26Group_norm_nhwc_fwd_params)
        /*1b74*/ 	.word	0x00000000


	//----- nvinfo : EIATTR_MIN_STACK_SIZE
	.align		4
.L_1211:
        /*1b78*/ 	.byte	0x04, 0x12
        /*1b7a*/ 	.short	(.L_1213 - .L_1212)
	.align		4
.L_1212:
        /*1b7c*/ 	.word	index@(_Z30group_norm_nhwc_fwd_sum_kernelI11Bf16IOBf16WLi128EEv26Group_norm_nhwc_fwd_params)
        /*1b80*/ 	.word	0x00000000


	//----- nvinfo : EIATTR_MIN_STACK_SIZE
	.align		4
.L_1213:
        /*1b84*/ 	.byte	0x04, 0x12
        /*1b86*/ 	.short	(.L_1215 - .L_1214)
	.align		4
.L_1214:
        /*1b88*/ 	.word	index@(_Z30group_norm_nhwc_fwd_sum_kernelI11Bf16IOBf16WLi192EEv26Group_norm_nhwc_fwd_params)
        /*1b8c*/ 	.word	0x00000000


	//----- nvinfo : EIATTR_MIN_STACK_SIZE
	.align		4
.L_1215:
        /*1b90*/ 	.byte	0x04, 0x12
        /*1b92*/ 	.short	(.L_1217 - .L_1216)
	.align		4
.L_1216:
        /*1b94*/ 	.word	index@(_Z30group_norm_nhwc_fwd_sum_kernelI11Bf16IOBf16WLi448EEv26Group_norm_nhwc_fwd_params)
        /*1b98*/ 	.word	0x00000000


	//----- nvinfo : EIATTR_MIN_STACK_SIZE
	.align		4
.L_1217:
        /*1b9c*/ 	.byte	0x04, 0x12
        /*1b9e*/ 	.short	(.L_1219 - .L_1218)
	.align		4
.L_1218:
        /*1ba0*/ 	.word	index@(_Z30group_norm_nhwc_fwd_sum_kernelI11Bf16IOBf16WLi256EEv26Group_norm_nhwc_fwd_params)
        /*1ba4*/ 	.word	0x00000000


	//----- nvinfo : EIATTR_MIN_STACK_SIZE
	.align		4
.L_1219:
        /*1ba8*/ 	.byte	0x04, 0x12
        /*1baa*/ 	.short	(.L_1221 - .L_1220)
	.align		4
.L_1220:
        /*1bac*/ 	.word	index@(_Z30group_norm_nhwc_fwd_sum_kernelI11Bf16IOBf16WLi120EEv26Group_norm_nhwc_fwd_params)
        /*1bb0*/ 	.word	0x00000000


	//----- nvinfo : EIATTR_MIN_STACK_SIZE
	.align		4
.L_1221:
        /*1bb4*/ 	.byte	0x04, 0x12
        /*1bb6*/ 	.short	(.L_1223 - .L_1222)
	.align		4
.L_1222:
        /*1bb8*/ 	.word	index@(_Z30group_norm_nhwc_fwd_sum_kernelI11Bf16IOBf16WLi140EEv26Group_norm_nhwc_fwd_params)
        /*1bbc*/ 	.word	0x00000000


	//----- nvinfo : EIATTR_MIN_STACK_SIZE
	.align		4
.L_1223:
        /*1bc0*/ 	.byte	0x04, 0x12
        /*1bc2*/ 	.short	(.L_1225 - .L_1224)
	.align		4
.L_1224:
        /*1bc4*/ 	.word	index@(_Z30group_norm_nhwc_fwd_sum_kernelI11Bf16IOBf16WLi160EEv26Group_norm_nhwc_fwd_params)
        /*1bc8*/ 	.word	0x00000000


	//----- nvinfo : EIATTR_MIN_STACK_SIZE
	.align		4
.L_1225:
        /*1bcc*/ 	.byte	0x04, 0x12
        /*1bce*/ 	.short	(.L_1227 - .L_1226)
	.align		4
.L_1226:
        /*1bd0*/ 	.word	index@(_Z30group_norm_nhwc_fwd_sum_kernelI11Bf16IOFp16WLi196EEv26Group_norm_nhwc_fwd_params)
        /*1bd4*/ 	.word	0x00000000


	//----- nvinfo : EIATTR_MIN_STACK_SIZE
	.align		4
.L_1227:
        /*1bd8*/ 	.byte	0x04, 0x12
        /*1bda*/ 	.short	(.L_1229 - .L_1228)
	.align		4
.L_1228:
        /*1bdc*/ 	.word	index@(_Z30group_norm_nhwc_fwd_sum_kernelI11Bf16IOFp16WLi168EEv26Group_norm_nhwc_fwd_params)
        /*1be0*/ 	.word	0x00000000


	//----- nvinfo : EIATTR_MIN_STACK_SIZE
	.align		4
.L_1229:
        /*1be4*/ 	.byte	0x04, 0x12
        /*1be6*/ 	.short	(.L_1231 - .L_1230)
	.align		4
.L_1230:
        /*1be8*/ 	.word	index@(_Z30group_norm_nhwc_fwd_sum_kernelI11Bf16IOFp16WLi64EEv26Group_norm_nhwc_fwd_params)
        /*1bec*/ 	.word	0x00000000


	//----- nvinfo : EIATTR_MIN_STACK_SIZE
	.align		4
.L_1231:
        /*1bf0*/ 	.byte	0x04, 0x12
        /*1bf2*/ 	.short	(.L_1233 - .L_1232)
	.align		4
.L_1232:
        /*1bf4*/ 	.word	index@(_Z30group_norm_nhwc_fwd_sum_kernelI11Bf16IOFp16WLi128EEv26Group_norm_nhwc_fwd_params)
        /*1bf8*/ 	.word	0x00000000


	//----- nvinfo : EIATTR_MIN_STACK_SIZE
	.align		4
.L_1233:
        /*1bfc*/ 	.byte	0x04, 0x12
        /*1bfe*/ 	.short	(.L_1235 - .L_1234)
	.align		4
.L_1234:
        /*1c00*/ 	.word	index@(_Z30group_norm_nhwc_fwd_sum_kernelI11Bf16IOFp16WLi192EEv26Group_norm_nhwc_fwd_params)
        /*1c04*/ 	.word	0x00000000


	//----- nvinfo : EIATTR_MIN_STACK_SIZE
	.align		4
.L_1235:
        /*1c08*/ 	.byte	0x04, 0x12
        /*1c0a*/ 	.short	(.L_1237 - .L_1236)
	.align		4
.L_1236:
        /*1c0c*/ 	.word	index@(_Z30group_norm_nhwc_fwd_sum_kernelI11Bf16IOFp16WLi448EEv26Group_norm_nhwc_fwd_params)
        /*1c10*/ 	.word	0x00000000


	//----- nvinfo : EIATTR_MIN_STACK_SIZE
	.align		4
.L_1237:
        /*1c14*/ 	.byte	0x04, 0x12
        /*1c16*/ 	.short	(.L_1239 - .L_1238)
	.align		4
.L_1238:
        /*1c18*/ 	.word	index@(_Z30group_norm_nhwc_fwd_sum_kernelI11Bf16IOFp16WLi256EEv26Group_norm_nhwc_fwd_params)
        /*1c1c*/ 	.word	0x00000000


	//----- nvinfo : EIATTR_MIN_STACK_SIZE
	.align		4
.L_1239:
        /*1c20*/ 	.byte	0x04, 0x12
        /*1c22*/ 	.short	(.L_1241 - .L_1240)
	.align		4
.L_1240:
        /*1c24*/ 	.word	index@(_Z30group_norm_nhwc_fwd_sum_kernelI11Bf16IOFp16WLi120EEv26Group_norm_nhwc_fwd_params)
        /*1c28*/ 	.word	0x00000000


	//----- nvinfo : EIATTR_MIN_STACK_SIZE
	.align		4
.L_1241:
        /*1c2c*/ 	.byte	0x04, 0x12
        /*1c2e*/ 	.short	(.L_1243 - .L_1242)
	.align		4
.L_1242:
        /*1c30*/ 	.word	index@(_Z30group_norm_nhwc_fwd_sum_kernelI11Bf16IOFp16WLi140EEv26Group_norm_nhwc_fwd_params)
        /*1c34*/ 	.word	0x00000000


	//----- nvinfo : EIATTR_MIN_STACK_SIZE
	.align		4
.L_1243:
        /*1c38*/ 	.byte	0x04, 0x12
        /*1c3a*/ 	.short	(.L_1245 - .L_1244)
	.align		4
.L_1244:
        /*1c3c*/ 	.word	index@(_Z30group_norm_nhwc_fwd_sum_kernelI11Bf16IOFp16WLi160EEv26Group_norm_nhwc_fwd_params)
        /*1c40*/ 	.word	0x00000000


	//----- nvinfo : EIATTR_MIN_STACK_SIZE
	.align		4
.L_1245:
        /*1c44*/ 	.byte	0x04, 0x12
        /*1c46*/ 	.short	(.L_1247 - .L_1246)
	.align		4
.L_1246:
        /*1c48*/ 	.word	index@(_Z30group_norm_nhwc_fwd_sum_kernelI11Fp16IOFp32WLi196EEv26Group_norm_nhwc_fwd_params)
        /*1c4c*/ 	.word	0x00000000


	//----- nvinfo : EIATTR_MIN_STACK_SIZE
	.align		4
.L_1247:
        /*1c50*/ 	.byte	0x04, 0x12
        /*1c52*/ 	.short	(.L_1249 - .L_1248)
	.align		4
.L_1248:
        /*1c54*/ 	.word	index@(_Z30group_norm_nhwc_fwd_sum_kernelI11Fp16IOFp32WLi168EEv26Group_norm_nhwc_fwd_params)
        /*1c58*/ 	.word	0x00000000


	//----- nvinfo : EIATTR_MIN_STACK_SIZE
	.align		4
.L_1249:
        /*1c5c*/ 	.byte	0x04, 0x12
        /*1c5e*/ 	.short	(.L_1251 - .L_1250)
	.align		4
.L_1250:
        /*1c60*/ 	.word	index@(_Z30group_norm_nhwc_fwd_sum_kernelI11Fp16IOFp32WLi64EEv26Group_norm_nhwc_fwd_params)
        /*1c64*/ 	.word	0x00000000


	//----- nvinfo : EIATTR_MIN_STACK_SIZE
	.align		4
.L_1251:
        /*1c68*/ 	.byte	0x04, 0x12
        /*1c6a*/ 	.short	(.L_1253 - .L_1252)
	.align		4
.L_1252:
        /*1c6c*/ 	.word	index@(_Z30group_norm_nhwc_fwd_sum_kernelI11Fp16IOFp32WLi128EEv26Group_norm_nhwc_fwd_params)
        /*1c70*/ 	.word	0x00000000


	//----- nvinfo : EIATTR_MIN_STACK_SIZE
	.align		4
.L_1253:
        /*1c74*/ 	.byte	0x04, 0x12
        /*1c76*/ 	.short	(.L_1255 - .L_1254)
	.align		4
.L_1254:
        /*1c78*/ 	.word	index@(_Z30group_norm_nhwc_fwd_sum_kernelI11Fp16IOFp32WLi192EEv26Group_norm_nhwc_fwd_params)
        /*1c7c*/ 	.word	0x00000000


	//----- nvinfo : EIATTR_MIN_STACK_SIZE
	.align		4
.L_1255:
        /*1c80*/ 	.byte	0x04, 0x12
        /*1c82*/ 	.short	(.L_1257 - .L_1256)
	.align		4
.L_1256:
        /*1c84*/ 	.word	index@(_Z30group_norm_nhwc_fwd_sum_kernelI11Fp16IOFp32WLi448EEv26Group_norm_nhwc_fwd_params)
        /*1c88*/ 	.word	0x00000000


	//----- nvinfo : EIATTR_MIN_STACK_SIZE
	.align		4
.L_1257:
        /*1c8c*/ 	.byte	0x04, 0x12
        /*1c8e*/ 	.short	(.L_1259 - .L_1258)
	.align		4
.L_1258:
        /*1c90*/ 	.word	index@(_Z30group_norm_nhwc_fwd_sum_kernelI11Fp16IOFp32WLi256EEv26Group_norm_nhwc_fwd_params)
        /*1c94*/ 	.word	0x00000000


	//----- nvinfo : EIATTR_MIN_STACK_SIZE
	.align		4
.L_1259:
        /*1c98*/ 	.byte	0x04, 0x12
        /*1c9a*/ 	.short	(.L_1261 - .L_1260)
	.align		4
.L_1260:
        /*1c9c*/ 	.word	index@(_Z30group_norm_nhwc_fwd_sum_kernelI11Fp16IOFp32WLi120EEv26Group_norm_nhwc_fwd_params)
        /*1ca0*/ 	.word	0x00000000


	//----- nvinfo : EIATTR_MIN_STACK_SIZE
	.align		4
.L_1261:
        /*1ca4*/ 	.byte	0x04, 0x12
        /*1ca6*/ 	.short	(.L_1263 - .L_1262)
	.align		4
.L_1262:
        /*1ca8*/ 	.word	index@(_Z30group_norm_nhwc_fwd_sum_kernelI11Fp16IOFp32WLi140EEv26Group_norm_nhwc_fwd_params)
        /*1cac*/ 	.word	0x00000000


	//----- nvinfo : EIATTR_MIN_STACK_SIZE
	.align		4
.L_1263:
        /*1cb0*/ 	.byte	0x04, 0x12
        /*1cb2*/ 	.short	(.L_1265 - .L_1264)
	.align		4
.L_1264:
        /*1cb4*/ 	.word	index@(_Z30group_norm_nhwc_fwd_sum_kernelI11Fp16IOFp32WLi160EEv26Group_norm_nhwc_fwd_params)
        /*1cb8*/ 	.word	0x00000000


	//----- nvinfo : EIATTR_MIN_STACK_SIZE
	.align		4
.L_1265:
        /*1cbc*/ 	.byte	0x04, 0x12
        /*1cbe*/ 	.short	(.L_1267 - .L_1266)
	.align		4
.L_1266:
        /*1cc0*/ 	.word	index@(_Z30group_norm_nhwc_fwd_sum_kernelI11Fp16IOBf16WLi196EEv26Group_norm_nhwc_fwd_params)
        /*1cc4*/ 	.word	0x00000000


	//----- nvinfo : EIATTR_MIN_STACK_SIZE
	.align		4
.L_1267:
        /*1cc8*/ 	.byte	0x04, 0x12
        /*1cca*/ 	.short	(.L_1269 - .L_1268)
	.align		4
.L_1268:
        /*1ccc*/ 	.word	index@(_Z30group_norm_nhwc_fwd_sum_kernelI11Fp16IOBf16WLi168EEv26Group_norm_nhwc_fwd_params)
        /*1cd0*/ 	.word	0x00000000


	//----- nvinfo : EIATTR_MIN_STACK_SIZE
	.align		4
.L_1269:
        /*1cd4*/ 	.byte	0x04, 0x12
        /*1cd6*/ 	.short	(.L_1271 - .L_1270)
	.align		4
.L_1270:
        /*1cd8*/ 	.word	index@(_Z30group_norm_nhwc_fwd_sum_kernelI11Fp16IOBf16WLi64EEv26Group_norm_nhwc_fwd_params)
        /*1cdc*/ 	.word	0x00000000


	//----- nvinfo : EIATTR_MIN_STACK_SIZE
	.align		4
.L_1271:
        /*1ce0*/ 	.byte	0x04, 0x12
        /*1ce2*/ 	.short	(.L_1273 - .L_1272)
	.align		4
.L_1272:
        /*1ce4*/ 	.word	index@(_Z30group_norm_nhwc_fwd_sum_kernelI11Fp16IOBf16WLi128EEv26Group_norm_nhwc_fwd_params)
        /*1ce8*/ 	.word	0x00000000


	//----- nvinfo : EIATTR_MIN_STACK_SIZE
	.align		4
.L_1273:
        /*1cec*/ 	.byte	0x04, 0x12
        /*1cee*/ 	.short	(.L_1275 - .L_1274)
	.align		4
.L_1274:
        /*1cf0*/ 	.word	index@(_Z30group_norm_nhwc_fwd_sum_kernelI11Fp16IOBf16WLi192EEv26Group_norm_nhwc_fwd_params)
        /*1cf4*/ 	.word	0x00000000


	//----- nvinfo : EIATTR_MIN_STACK_SIZE
	.align		4
.L_1275:
        /*1cf8*/ 	.byte	0x04, 0x12
        /*1cfa*/ 	.short	(.L_1277 - .L_1276)
	.align		4
.L_1276:
        /*1cfc*/ 	.word	index@(_Z30group_norm_nhwc_fwd_sum_kernelI11Fp16IOBf16WLi448EEv26Group_norm_nhwc_fwd_params)
        /*1d00*/ 	.word	0x00000000


	//----- nvinfo : EIATTR_MIN_STACK_SIZE
	.align		4
.L_1277:
        /*1d04*/ 	.byte	0x04, 0x12
        /*1d06*/ 	.short	(.L_1279 - .L_1278)
	.align		4
.L_1278:
        /*1d08*/ 	.word	index@(_Z30group_norm_nhwc_fwd_sum_kernelI11Fp16IOBf16WLi256EEv26Group_norm_nhwc_fwd_params)
        /*1d0c*/ 	.word	0x00000000


	//----- nvinfo : EIATTR_MIN_STACK_SIZE
	.align		4
.L_1279:
        /*1d10*/ 	.byte	0x04, 0x12
        /*1d12*/ 	.short	(.L_1281 - .L_1280)
	.align		4
.L_1280:
        /*1d14*/ 	.word	index@(_Z30group_norm_nhwc_fwd_sum_kernelI11Fp16IOBf16WLi120EEv26Group_norm_nhwc_fwd_params)
        /*1d18*/ 	.word	0x00000000


	//----- nvinfo : EIATTR_MIN_STACK_SIZE
	.align		4
.L_1281:
        /*1d1c*/ 	.byte	0x04, 0x12
        /*1d1e*/ 	.short	(.L_1283 - .L_1282)
	.align		4
.L_1282:
        /*1d20*/ 	.word	index@(_Z30group_norm_nhwc_fwd_sum_kernelI11Fp16IOBf16WLi140EEv26Group_norm_nhwc_fwd_params)
        /*1d24*/ 	.word	0x00000000


	//----- nvinfo : EIATTR_MIN_STACK_SIZE
	.align		4
.L_1283:
        /*1d28*/ 	.byte	0x04, 0x12
        /*1d2a*/ 	.short	(.L_1285 - .L_1284)
	.align		4
.L_1284:
        /*1d2c*/ 	.word	index@(_Z30group_norm_nhwc_fwd_sum_kernelI11Fp16IOBf16WLi160EEv26Group_norm_nhwc_fwd_params)
        /*1d30*/ 	.word	0x00000000


	//----- nvinfo : EIATTR_MIN_STACK_SIZE
	.align		4
.L_1285:
        /*1d34*/ 	.byte	0x04, 0x12
        /*1d36*/ 	.short	(.L_1287 - .L_1286)
	.align		4
.L_1286:
        /*1d38*/ 	.word	index@(_Z30group_norm_nhwc_fwd_sum_kernelI11Fp16IOFp16WLi196EEv26Group_norm_nhwc_fwd_params)
        /*1d3c*/ 	.word	0x00000000


	//----- nvinfo : EIATTR_MIN_STACK_SIZE
	.align		4
.L_1287:
        /*1d40*/ 	.byte	0x04, 0x12
        /*1d42*/ 	.short	(.L_1289 - .L_1288)
	.align		4
.L_1288:
        /*1d44*/ 	.word	index@(_Z30group_norm_nhwc_fwd_sum_kernelI11Fp16IOFp16WLi168EEv26Group_norm_nhwc_fwd_params)
        /*1d48*/ 	.word	0x00000000


	//----- nvinfo : EIATTR_MIN_STACK_SIZE
	.align		4
.L_1289:
        /*1d4c*/ 	.byte	0x04, 0x12
        /*1d4e*/ 	.short	(.L_1291 - .L_1290)
	.align		4
.L_1290:
        /*1d50*/ 	.word	index@(_Z30group_norm_nhwc_fwd_sum_kernelI11Fp16IOFp16WLi64EEv26Group_norm_nhwc_fwd_params)
        /*1d54*/ 	.word	0x00000000


	//----- nvinfo : EIATTR_MIN_STACK_SIZE
	.align		4
.L_1291:
        /*1d58*/ 	.byte	0x04, 0x12
        /*1d5a*/ 	.short	(.L_1293 - .L_1292)
	.align		4
.L_1292:
        /*1d5c*/ 	.word	index@(_Z30group_norm_nhwc_fwd_sum_kernelI11Fp16IOFp16WLi128EEv26Group_norm_nhwc_fwd_params)
        /*1d60*/ 	.word	0x00000000


	//----- nvinfo : EIATTR_MIN_STACK_SIZE
	.align		4
.L_1293:
        /*1d64*/ 	.byte	0x04, 0x12
        /*1d66*/ 	.short	(.L_1295 - .L_1294)
	.align		4
.L_1294:
        /*1d68*/ 	.word	index@(_Z30group_norm_nhwc_fwd_sum_kernelI11Fp16IOFp16WLi192EEv26Group_norm_nhwc_fwd_params)
        /*1d6c*/ 	.word	0x00000000


	//----- nvinfo : EIATTR_MIN_STACK_SIZE
	.align		4
.L_1295:
        /*1d70*/ 	.byte	0x04, 0x12
        /*1d72*/ 	.short	(.L_1297 - .L_1296)
	.align		4
.L_1296:
        /*1d74*/ 	.word	index@(_Z30group_norm_nhwc_fwd_sum_kernelI11Fp16IOFp16WLi448EEv26Group_norm_nhwc_fwd_params)
        /*1d78*/ 	.word	0x00000000


	//----- nvinfo : EIATTR_MIN_STACK_SIZE
	.align		4
.L_1297:
        /*1d7c*/ 	.byte	0x04, 0x12
        /*1d7e*/ 	.short	(.L_1299 - .L_1298)
	.align		4
.L_1298:
        /*1d80*/ 	.word	index@(_Z30group_norm_nhwc_fwd_sum_kernelI11Fp16IOFp16WLi256EEv26Group_norm_nhwc_fwd_params)
        /*1d84*/ 	.word	0x00000000


	//----- nvinfo : EIATTR_MIN_STACK_SIZE
	.align		4
.L_1299:
        /*1d88*/ 	.byte	0x04, 0x12
        /*1d8a*/ 	.short	(.L_1301 - .L_1300)
	.align		4
.L_1300:
        /*1d8c*/ 	.word	index@(_Z30group_norm_nhwc_fwd_sum_kernelI11Fp16IOFp16WLi120EEv26Group_norm_nhwc_fwd_params)
        /*1d90*/ 	.word	0x00000000


	//----- nvinfo : EIATTR_MIN_STACK_SIZE
	.align		4
.L_1301:
        /*1d94*/ 	.byte	0x04, 0x12
        /*1d96*/ 	.short	(.L_1303 - .L_1302)
	.align		4
.L_1302:
        /*1d98*/ 	.word	index@(_Z30group_norm_nhwc_fwd_sum_kernelI11Fp16IOFp16WLi140EEv26Group_norm_nhwc_fwd_params)
        /*1d9c*/ 	.word	0x00000000


	//----- nvinfo : EIATTR_MIN_STACK_SIZE
	.align		4
.L_1303:
        /*1da0*/ 	.byte	0x04, 0x12
        /*1da2*/ 	.short	(.L_1305 - .L_1304)
	.align		4
.L_1304:
        /*1da4*/ 	.word	index@(_Z30group_norm_nhwc_fwd_sum_kernelI11Fp16IOFp16WLi160EEv26Group_norm_nhwc_fwd_params)
        /*1da8*/ 	.word	0x00000000
.L_1305:


//--------------------- .nv.info._ZN3cub17CUB_300001_SM_8006detail11EmptyKernelIvEEvv --------------------------
	.section	.nv.info._ZN3cub17CUB_300001_SM_8006detail11EmptyKernelIvEEvv,"",@"SHT_CUDA_INFO"
	.sectionflags	@""
	.align	4


	//----- nvinfo : EIATTR_CUDA_API_VERSION
	.align		4
        /*0000*/ 	.byte	0x04, 0x37
        /*0002*/ 	.short	(.L_1307 - .L_1306)
.L_1306:
        /*0004*/ 	.word	0x00000082


	//----- nvinfo : EIATTR_SW2861232_WAR
	.align		4
.L_1307:
        /*0008*/ 	.byte	0x01, 0x35
	.zero		2


	//----- nvinfo : EIATTR_MAXREG_COUNT
	.align		4
        /*000c*/ 	.byte	0x03, 0x1b
        /*000e*/ 	.short	0x00ff


	//----- nvinfo : EIATTR_MERCURY_ISA_VERSION
	.align		4
        /*0010*/ 	.byte	0x03, 0x5f
        /*0012*/ 	.short	0x0000


	//----- nvinfo : EIATTR_EXIT_INSTR_OFFSETS
	.align		4
        /*0014*/ 	.byte	0x04, 0x1c
        /*0016*/ 	.short	(.L_1309 - .L_1308)


	//   ....[0]....
.L_1308:
        /*0018*/ 	.word	0x00000010
.L_1309:


//--------------------- .nv.info._Z32group_norm_nhwc_fwd_scale_kernelI11Fp32IOFp32WLi196EEv26Group_norm_nhwc_fwd_params --------------------------
	.section	.nv.info._Z32group_norm_nhwc_fwd_scale_kernelI11Fp32IOFp32WLi196EEv26Group_norm_nhwc_fwd_params,"",@"SHT_CUDA_INFO"
	.sectionflags	@""
	.align	4


	//----- nvinfo : EIATTR_CUDA_API_VERSION
	.align		4
        /*0000*/ 	.byte	0x04, 0x37
        /*0002*/ 	.short	(.L_1311 - .L_1310)
.L_1310:
        /*0004*/ 	.word	0x00000082


	//----- nvinfo : EIATTR_SW2861232_WAR
	.align		4
.L_1311:
        /*0008*/ 	.byte	0x01, 0x35
	.zero		2


	//----- nvinfo : EIATTR_PARAM_CBANK
	.align		4
        /*000c*/ 	.byte	0x04, 0x0a
        /*000e*/ 	.short	(.L_1313 - .L_1312)
	.align		4
.L_1312:
        /*0010*/ 	.word	index@(.nv.constant0._Z32group_norm_nhwc_fwd_scale_kernelI11Fp32IOFp32WLi196EEv26Group_norm_nhwc_fwd_params)
        /*0014*/ 	.short	0x0160
        /*0016*/ 	.short	0x00a0


	//----- nvinfo : EIATTR_CBANK_PARAM_SIZE
	.align		4
.L_1313:
        /*0018*/ 	.byte	0x03, 0x19
        /*001a*/ 	.short	0x00a0


	//----- nvinfo : EIATTR_KPARAM_INFO
	.align		4
        /*001c*/ 	.byte	0x04, 0x17
        /*001e*/ 	.short	(.L_1315 - .L_1314)
.L_1314:
        /*0020*/ 	.word	0x00000000
        /*0024*/ 	.short	0x0000
        /*0026*/ 	.short	0x0000
        /*0028*/ 	.byte	0x00, 0xf0, 0x81, 0x02


	//----- nvinfo : EIATTR_MAXREG_COUNT
	.align		4
.L_1315:
        /*002c*/ 	.byte	0x03, 0x1b
        /*002e*/ 	.short	0x00ff


	//----- nvinfo : EIATTR_MERCURY_ISA_VERSION
	.align		4
        /*0030*/ 	.byte	0x03, 0x5f
        /*0032*/ 	.short	0x0000


	//----- nvinfo : EIATTR_EXIT_INSTR_OFFSETS
	.align		4
        /*0034*/ 	.byte	0x04, 0x1c
        /*0036*/ 	.short	(.L_1317 - .L_1316)


	//   ....[0]....
.L_1316:
        /*0038*/ 	.word	0x000016e0


	//   ....[1]....
        /*003c*/ 	.word	0x00001750


	//----- nvinfo : EIATTR_CTAIDZ_USED
	.align		4
.L_1317:
        /*0040*/ 	.byte	0x01, 0x04
	.zero		2


//--------------------- .nv.info._Z32group_norm_nhwc_fwd_scale_kernelI11Fp32IOFp32WLi168EEv26Group_norm_nhwc_fwd_params --------------------------
	.section	.nv.info._Z32group_norm_nhwc_fwd_scale_kernelI11Fp32IOFp32WLi168EEv26Group_norm_nhwc_fwd_params,"",@"SHT_CUDA_INFO"
	.sectionflags	@""
	.align	4


	//----- nvinfo : EIATTR_CUDA_API_VERSION
	.align		4
        /*0000*/ 	.byte	0x04, 0x37
        /*0002*/ 	.short	(.L_1319 - .L_1318)
.L_1318:
        /*0004*/ 	.word	0x00000082


	//----- nvinfo : EIATTR_SW2861232_WAR
	.align		4
.L_1319:
        /*0008*/ 	.byte	0x01, 0x35
	.zero		2


	//----- nvinfo : EIATTR_PARAM_CBANK
	.align		4
        /*000c*/ 	.byte	0x04, 0x0a
        /*000e*/ 	.short	(.L_1321 - .L_1320)
	.align		4
.L_1320:
        /*0010*/ 	.word	index@(.nv.constant0._Z32group_norm_nhwc_fwd_scale_kernelI11Fp32IOFp32WLi168EEv26Group_norm_nhwc_fwd_params)
        /*0014*/ 	.short	0x0160
        /*0016*/ 	.short	0x00a0


	//----- nvinfo : EIATTR_CBANK_PARAM_SIZE
	.align		4
.L_1321:
        /*0018*/ 	.byte	0x03, 0x19
        /*001a*/ 	.short	0x00a0


	//----- nvinfo : EIATTR_KPARAM_INFO
	.align		4
        /*001c*/ 	.byte	0x04, 0x17
        /*001e*/ 	.short	(.L_1323 - .L_1322)
.L_1322:
        /*0020*/ 	.word	0x00000000
        /*0024*/ 	.short	0x0000
        /*0026*/ 	.short	0x0000
        /*0028*/ 	.byte	0x00, 0xf0, 0x81, 0x02


	//----- nvinfo : EIATTR_MAXREG_COUNT
	.align		4
.L_1323:
        /*002c*/ 	.byte	0x03, 0x1b
        /*002e*/ 	.short	0x00ff


	//----- nvinfo : EIATTR_MERCURY_ISA_VERSION
	.align		4
        /*0030*/ 	.byte	0x03, 0x5f
        /*0032*/ 	.short	0x0000


	//----- nvinfo : EIATTR_EXIT_INSTR_OFFSETS
	.align		4
        /*0034*/ 	.byte	0x04, 0x1c
        /*0036*/ 	.short	(.L_1325 - .L_1324)


	//   ....[0]....
.L_1324:
        /*0038*/ 	.word	0x000016e0


	//   ....[1]....
        /*003c*/ 	.word	0x00001750


	//----- nvinfo : EIATTR_CTAIDZ_USED
	.align		4
.L_1325:
        /*0040*/ 	.byte	0x01, 0x04
	.zero		2


//--------------------- .nv.info._Z32group_norm_nhwc_fwd_scale_kernelI11Fp32IOFp32WLi64EEv26Group_norm_nhwc_fwd_params --------------------------
	.section	.nv.info._Z32group_norm_nhwc_fwd_scale_kernelI11Fp32IOFp32WLi64EEv26Group_norm_nhwc_fwd_params,"",@"SHT_CUDA_INFO"
	.sectionflags	@""
	.align	4


	//----- nvinfo : EIATTR_CUDA_API_VERSION
	.align		4
        /*0000*/ 	.byte	0x04, 0x37
        /*0002*/ 	.short	(.L_1327 - .L_1326)
.L_1326:
        /*0004*/ 	.word	0x00000082


	//----- nvinfo : EIATTR_SW2861232_WAR
	.align		4
.L_1327:
        /*0008*/ 	.byte	0x01, 0x35
	.zero		2


	//----- nvinfo : EIATTR_PARAM_CBANK
	.align		4
        /*000c*/ 	.byte	0x04, 0x0a
        /*000e*/ 	.short	(.L_1329 - .L_1328)
	.align		4
.L_1328:
        /*0010*/ 	.word	index@(.nv.constant0._Z32group_norm_nhwc_fwd_scale_kernelI11Fp32IOFp32WLi64EEv26Group_norm_nhwc_fwd_params)
        /*0014*/ 	.short	0x0160
        /*0016*/ 	.short	0x00a0


	//----- nvinfo : EIATTR_CBANK_PARAM_SIZE
	.align		4
.L_1329:
        /*0018*/ 	.byte	0x03, 0x19
        /*001a*/ 	.short	0x00a0


	//----- nvinfo : EIATTR_KPARAM_INFO
	.align		4
        /*001c*/ 	.byte	0x04, 0x17
        /*001e*/ 	.short	(.L_1331 - .L_1330)
.L_1330:
        /*0020*/ 	.word	0x00000000
        /*0024*/ 	.short	0x0000
        /*0026*/ 	.short	0x0000
        /*0028*/ 	.byte	0x00, 0xf0, 0x81, 0x02


	//----- nvinfo : EIATTR_MAXREG_COUNT
	.align		4
.L_1331:
        /*002c*/ 	.byte	0x03, 0x1b
        /*002e*/ 	.short	0x00ff


	//----- nvinfo : EIATTR_MERCURY_ISA_VERSION
	.align		4
        /*0030*/ 	.byte	0x03, 0x5f
        /*0032*/ 	.short	0x0000


	//----- nvinfo : EIATTR_EXIT_INSTR_OFFSETS
	.align		4
        /*0034*/ 	.byte	0x04, 0x1c
        /*0036*/ 	.short	(.L_1333 - .L_1332)


	//   ....[0]....
.L_1332:
        /*0038*/ 	.word	0x000016e0


	//   ....[1]....
        /*003c*/ 	.word	0x00001750


	//----- nvinfo : EIATTR_CTAIDZ_USED
	.align		4
.L_1333:
        /*0040*/ 	.byte	0x01, 0x04
	.zero		2


//--------------------- .nv.info._Z32group_norm_nhwc_fwd_scale_kernelI11Fp32IOFp32WLi128EEv26Group_norm_nhwc_fwd_params --------------------------
	.section	.nv.info._Z32group_norm_nhwc_fwd_scale_kernelI11Fp32IOFp32WLi128EEv26Group_norm_nhwc_fwd_params,"",@"SHT_CUDA_INFO"
	.sectionflags	@""
	.align	4


	//----- nvinfo : EIATTR_CUDA_API_VERSION
	.align		4
        /*0000*/ 	.byte	0x04, 0x37
        /*0002*/ 	.short	(.L_1335 - .L_1334)
.L_1334:
        /*0004*/ 	.word	0x00000082


	//----- nvinfo : EIATTR_SW2861232_WAR
	.align		4
.L_1335:
        /*0008*/ 	.byte	0x01, 0x35
	.zero		2


	//----- nvinfo : EIATTR_PARAM_CBANK
	.align		4
        /*000c*/ 	.byte	0x04, 0x0a
        /*000e*/ 	.short	(.L_1337 - .L_1336)
	.align		4
.L_1336:
        /*0010*/ 	.word	index@(.nv.constant0._Z32group_norm_nhwc_fwd_scale_kernelI11Fp32IOFp32WLi128EEv26Group_norm_nhwc_fwd_params)
        /*0014*/ 	.short	0x0160
        /*0016*/ 	.short	0x00a0


	//----- nvinfo : EIATTR_CBANK_PARAM_SIZE
	.align		4
.L_1337:
        /*0018*/ 	.byte	0x03, 0x19
        /*001a*/ 	.short	0x00a0


	//----- nvinfo : EIATTR_KPARAM_INFO
	.align		4
        /*001c*/ 	.byte	0x04, 0x17
        /*001e*/ 	.short	(.L_1339 - .L_1338)
.L_1338:
        /*0020*/ 	.word	0x00000000
        /*0024*/ 	.short	0x0000
        /*0026*/ 	.short	0x0000
        /*0028*/ 	.byte	0x00, 0xf0, 0x81, 0x02


	//----- nvinfo : EIATTR_MAXREG_COUNT
	.align		4
.L_1339:
        /*002c*/ 	.byte	0x03, 0x1b
        /*002e*/ 	.short	0x00ff


	//----- nvinfo : EIATTR_MERCURY_ISA_VERSION
	.align		4
        /*0030*/ 	.byte	0x03, 0x5f
        /*0032*/ 	.short	0x0000


	//----- nvinfo : EIATTR_EXIT_INSTR_OFFSETS
	.align		4
        /*0034*/ 	.byte	0x04, 0x1c
        /*0036*/ 	.short	(.L_1341 - .L_1340)


	//   ....[0]....
.L_1340:
        /*0038*/ 	.word	0x000016e0


	//   ....[1]....
        /*003c*/ 	.word	0x00001750


	//----- nvinfo : EIATTR_CTAIDZ_USED
	.align		4
.L_1341:
        /*0040*/ 	.byte	0x01, 0x04
	.zero		2


//--------------------- .nv.info._Z32group_norm_nhwc_fwd_scale_kernelI11Fp32IOFp32WLi192EEv26Group_norm_nhwc_fwd_params --------------------------
	.section	.nv.info._Z32group_norm_nhwc_fwd_scale_kernelI11Fp32IOFp32WLi192EEv26Group_norm_nhwc_fwd_params,"",@"SHT_CUDA_INFO"
	.sectionflags	@""
	.align	4


	//----- nvinfo : EIATTR_CUDA_API_VERSION
	.align		4
        /*0000*/ 	.byte	0x04, 0x37
        /*0002*/ 	.short	(.L_1343 - .L_1342)
.L_1342:
        /*0004*/ 	.word	0x00000082


	//----- nvinfo : EIATTR_SW2861232_WAR
	.align		4
.L_1343:
        /*0008*/ 	.byte	0x01, 0x35
	.zero		2


	//----- nvinfo : EIATTR_PARAM_CBANK
	.align		4
        /*000c*/ 	.byte	0x04, 0x0a
        /*000e*/ 	.short	(.L_1345 - .L_1344)
	.align		4
.L_1344:
        /*0010*/ 	.word	index@(.nv.constant0._Z32group_norm_nhwc_fwd_scale_kernelI11Fp32IOFp32WLi192EEv26Group_norm_nhwc_fwd_params)
        /*0014*/ 	.short	0x0160
        /*0016*/ 	.short	0x00a0


	//----- nvinfo : EIATTR_CBANK_PARAM_SIZE
	.align		4
.L_1345:
        /*0018*/ 	.byte	0x03, 0x19
        /*001a*/ 	.short	0x00a0


	//----- nvinfo : EIATTR_KPARAM_INFO
	.align		4
        /*001c*/ 	.byte	0x04, 0x17
        /*001e*/ 	.short	(.L_1347 - .L_1346)
.L_1346:
        /*0020*/ 	.word	0x00000000
        /*0024*/ 	.short	0x0000
        /*0026*/ 	.short	0x0000
        /*0028*/ 	.byte	0x00, 0xf0, 0x81, 0x02


	//----- nvinfo : EIATTR_MAXREG_COUNT
	.align		4
.L_1347:
        /*002c*/ 	.byte	0x03, 0x1b
        /*002e*/ 	.short	0x00ff


	//----- nvinfo : EIATTR_MERCURY_ISA_VERSION
	.align		4
        /*0030*/ 	.byte	0x03, 0x5f
        /*0032*/ 	.short	0x0000


	//----- nvinfo : EIATTR_EXIT_INSTR_OFFSETS
	.align		4
        /*0034*/ 	.byte	0x04, 0x1c
        /*0036*/ 	.short	(.L_1349 - .L_1348)


	//   ....[0]....
.L_1348:
        /*0038*/ 	.word	0x000016e0


	//   ....[1]....
        /*003c*/ 	.word	0x00001750


	//----- nvinfo : EIATTR_CTAIDZ_USED
	.align		4
.L_1349:
        /*0040*/ 	.byte	0x01, 0x04
	.zero		2


//--------------------- .nv.info._Z32group_norm_nhwc_fwd_scale_kernelI11Fp32IOFp32WLi448EEv26Group_norm_nhwc_fwd_params --------------------------
	.section	.nv.info._Z32group_norm_nhwc_fwd_scale_kernelI11Fp32IOFp32WLi448EEv26Group_norm_nhwc_fwd_params,"",@"SHT_CUDA_INFO"
	.sectionflags	@""
	.align	4


	//----- nvinfo : EIATTR_CUDA_API_VERSION
	.align		4
        /*0000*/ 	.byte	0x04, 0x37
        /*0002*/ 	.short	(.L_1351 - .L_1350)
.L_1350:
        /*0004*/ 	.word	0x00000082


	//----- nvinfo : EIATTR_SW2861232_WAR
	.align		4
.L_1351:
        /*0008*/ 	.byte	0x01, 0x35
	.zero		2


	//----- nvinfo : EIATTR_PARAM_CBANK
	.align		4
        /*000c*/ 	.byte	0x04, 0x0a
        /*000e*/ 	.short	(.L_1353 - .L_1352)
	.align		4
.L_1352:
        /*0010*/ 	.word	index@(.nv.constant0._Z32group_norm_nhwc_fwd_scale_kernelI11Fp32IOFp32WLi448EEv26Group_norm_nhwc_fwd_params)
        /*0014*/ 	.short	0x0160
        /*0016*/ 	.short	0x00a0


	//----- nvinfo : EIATTR_CBANK_PARAM_SIZE
	.align		4
.L_1353:
        /*0018*/ 	.byte	0x03, 0x19
        /*001a*/ 	.short	0x00a0


	//----- nvinfo : EIATTR_KPARAM_INFO
	.align		4
        /*001c*/ 	.byte	0x04, 0x17
        /*001e*/ 	.short	(.L_1355 - .L_1354)
.L_1354:
        /*0020*/ 	.word	0x00000000
        /*0024*/ 	.short	0x0000
        /*0026*/ 	.short	0x0000
        /*0028*/ 	.byte	0x00, 0xf0, 0x81, 0x02


	//----- nvinfo : EIATTR_MAXREG_COUNT
	.align		4
.L_1355:
        /*002c*/ 	.byte	0x03, 0x1b
        /*002e*/ 	.short	0x00ff


	//----- nvinfo : EIATTR_MERCURY_ISA_VERSION
	.align		4
        /*0030*/ 	.byte	0x03, 0x5f
        /*0032*/ 	.short	0x0000


	//----- nvinfo : EIATTR_EXIT_INSTR_OFFSETS
	.align		4
        /*0034*/ 	.byte	0x04, 0x1c
        /*0036*/ 	.short	(.L_1357 - .L_1356)


	//   ....[0]....
.L_1356:
        /*0038*/ 	.word	0x000016e0


	//   ....[1]....
        /*003c*/ 	.word	0x00001750


	//----- nvinfo : EIATTR_CTAIDZ_USED
	.align		4
.L_1357:
        /*0040*/ 	.byte	0x01, 0x04
	.zero		2


//--------------------- .nv.info._Z32group_norm_nhwc_fwd_scale_kernelI11Fp32IOFp32WLi256EEv26Group_norm_nhwc_fwd_params --------------------------
	.section	.nv.info._Z32group_norm_nhwc_fwd_scale_kernelI11Fp32IOFp32WLi256EEv26Group_norm_nhwc_fwd_params,"",@"SHT_CUDA_INFO"
	.sectionflags	@""
	.align	4


	//----- nvinfo : EIATTR_CUDA_API_VERSION
	.align		4
        /*0000*/ 	.byte	0x04, 0x37
        /*0002*/ 	.short	(.L_1359 - .L_1358)
.L_1358:
        /*0004*/ 	.word	0x00000082


	//----- nvinfo : EIATTR_SW2861232_WAR
	.align		4
.L_1359:
        /*0008*/ 	.byte	0x01, 0x35
	.zero		2


	//----- nvinfo : EIATTR_PARAM_CBANK
	.align		4
        /*000c*/ 	.byte	0x04, 0x0a
        /*000e*/ 	.short	(.L_1361 - .L_1360)
	.align		4
.L_1360:
        /*0010*/ 	.word	index@(.nv.constant0._Z32group_norm_nhwc_fwd_scale_kernelI11Fp32IOFp32WLi256EEv26Group_norm_nhwc_fwd_params)
        /*0014*/ 	.short	0x0160
        /*0016*/ 	.short	0x00a0


	//----- nvinfo : EIATTR_CBANK_PARAM_SIZE
	.align		4
.L_1361:
        /*0018*/ 	.byte	0x03, 0x19
        /*001a*/ 	.short	0x00a0


	//----- nvinfo : EIATTR_KPARAM_INFO
	.align		4
        /*001c*/ 	.byte	0x04, 0x17
        /*001e*/ 	.short	(.L_1363 - .L_1362)
.L_1362:
        /*0020*/ 	.word	0x00000000
        /*0024*/ 	.short	0x0000
        /*0026*/ 	.short	0x0000
        /*0028*/ 	.byte	0x00, 0xf0, 0x81, 0x02


	//----- nvinfo : EIATTR_MAXREG_COUNT
	.align		4
.L_1363:
        /*002c*/ 	.byte	0x03, 0x1b
        /*002e*/ 	.short	0x00ff


	//----- nvinfo : EIATTR_MERCURY_ISA_VERSION
	.align		4
        /*0030*/ 	.byte	0x03, 0x5f
        /*0032*/ 	.short	0x0000


	//----- nvinfo : EIATTR_EXIT_INSTR_OFFSETS
	.align		4
        /*0034*/ 	.byte	0x04, 0x1c
        /*0036*/ 	.short	(.L_1365 - .L_1364)


	//   ....[0]....
.L_1364:
        /*0038*/ 	.word	0x000016e0


	//   ....[1]....
        /*003c*/ 	.word	0x00001750


	//----- nvinfo : EIATTR_CTAIDZ_USED
	.align		4
.L_1365:
        /*0040*/ 	.byte	0x01, 0x04
	.zero		2


//--------------------- .nv.info._Z32group_norm_nhwc_fwd_scale_kernelI11Fp32IOFp32WLi120EEv26Group_norm_nhwc_fwd_params --------------------------
	.section	.nv.info._Z32group_norm_nhwc_fwd_scale_kernelI11Fp32IOFp32WLi120EEv26Group_norm_nhwc_fwd_params,"",@"SHT_CUDA_INFO"
	.sectionflags	@""
	.align	4


	//----- nvinfo : EIATTR_CUDA_API_VERSION
	.align		4
        /*0000*/ 	.byte	0x04, 0x37
        /*0002*/ 	.short	(.L_1367 - .L_1366)
.L_1366:
        /*0004*/ 	.word	0x00000082


	//----- nvinfo : EIATTR_SW2861232_WAR
	.align		4
.L_1367:
        /*0008*/ 	.byte	0x01, 0x35
	.zero		2


	//----- nvinfo : EIATTR_PARAM_CBANK
	.align		4
        /*000c*/ 	.byte	0x04, 0x0a
        /*000e*/ 	.short	(.L_1369 - .L_1368)
	.align		4
.L_1368:
        /*0010*/ 	.word	index@(.nv.constant0._Z32group_norm_nhwc_fwd_scale_kernelI11Fp32IOFp32WLi120EEv26Group_norm_nhwc_fwd_params)
        /*0014*/ 	.short	0x0160
        /*0016*/ 	.short	0x00a0


	//----- nvinfo : EIATTR_CBANK_PARAM_SIZE
	.align		4
.L_1369:
        /*0018*/ 	.byte	0x03, 0x19
        /*001a*/ 	.short	0x00a0


	//----- nvinfo : EIATTR_KPARAM_INFO
	.align		4
        /*001c*/ 	.byte	0x04, 0x17
        /*001e*/ 	.short	(.L_1371 - .L_1370)
.L_1370:
        /*0020*/ 	.word	0x00000000
        /*0024*/ 	.short	0x0000
        /*0026*/ 	.short	0x0000
        /*0028*/ 	.byte	0x00, 0xf0, 0x81, 0x02


	//----- nvinfo : EIATTR_MAXREG_COUNT
	.align		4
.L_1371:
        /*002c*/ 	.byte	0x03, 0x1b
        /*002e*/ 	.short	0x00ff


	//----- nvinfo : EIATTR_MERCURY_ISA_VERSION
	.align		4
        /*0030*/ 	.byte	0x03, 0x5f
        /*0032*/ 	.short	0x0000


	//----- nvinfo : EIATTR_EXIT_INSTR_OFFSETS
	.align		4
        /*0034*/ 	.byte	0x04, 0x1c
        /*0036*/ 	.short	(.L_1373 - .L_1372)


	//   ....[0]....
.L_1372:
        /*0038*/ 	.word	0x000016e0


	//   ....[1]....
        /*003c*/ 	.word	0x00001750


	//----- nvinfo : EIATTR_CTAIDZ_USED
	.align		4
.L_1373:
        /*0040*/ 	.byte	0x01, 0x04
	.zero		2


//--------------------- .nv.info._Z32group_norm_nhwc_fwd_scale_kernelI11Fp32IOFp32WLi140EEv26Group_norm_nhwc_fwd_params --------------------------
	.section	.nv.info._Z32group_norm_nhwc_fwd_scale_kernelI11Fp32IOFp32WLi140EEv26Group_norm_nhwc_fwd_params,"",@"SHT_CUDA_INFO"
	.sectionflags	@""
	.align	4


	//----- nvinfo : EIATTR_CUDA_API_VERSION
	.align		4
        /*0000*/ 	.byte	0x04, 0x37
        /*0002*/ 	.short	(.L_1375 - .L_1374)
.L_1374:
        /*0004*/ 	.word	0x00000082


	//----- nvinfo : EIATTR_SW2861232_WAR
	.align		4
.L_1375:
        /*0008*/ 	.byte	0x01, 0x35
	.zero		2


	//----- nvinfo : EIATTR_PARAM_CBANK
	.align		4
        /*000c*/ 	.byte	0x04, 0x0a
        /*000e*/ 	.short	(.L_1377 - .L_1376)
	.align		4
.L_1376:
        /*0010*/ 	.word	index@(.nv.constant0._Z32group_norm_nhwc_fwd_scale_kernelI11Fp32IOFp32WLi140EEv26Group_norm_nhwc_fwd_params)
        /*0014*/ 	.short	0x0160
        /*0016*/ 	.short	0x00a0


	//----- nvinfo : EIATTR_CBANK_PARAM_SIZE
	.align		4
.L_1377:
        /*0018*/ 	.byte	0x03, 0x19
        /*001a*/ 	.short	0x00a0


	//----- nvinfo : EIATTR_KPARAM_INFO
	.align		4
        /*001c*/ 	.byte	0x04, 0x17
        /*001e*/ 	.short	(.L_1379 - .L_1378)
.L_1378:
        /*0020*/ 	.word	0x00000000
        /*0024*/ 	.short	0x0000
        /*0026*/ 	.short	0x0000
        /*0028*/ 	.byte	0x00, 0xf0, 0x81, 0x02


	//----- nvinfo : EIATTR_MAXREG_COUNT
	.align		4
.L_1379:
        /*002c*/ 	.byte	0x03, 0x1b
        /*002e*/ 	.short	0x00ff


	//----- nvinfo : EIATTR_MERCURY_ISA_VERSION
	.align		4
        /*0030*/ 	.byte	0x03, 0x5f
        /*0032*/ 	.short	0x0000


	//----- nvinfo : EIATTR_EXIT_INSTR_OFFSETS
	.align		4
        /*0034*/ 	.byte	0x04, 0x1c
        /*0036*/ 	.short	(.L_1381 - .L_1380)


	//   ....[0]....
.L_1380:
        /*0038*/ 	.word	0x000016e0


	//   ....[1]....
        /*003c*/ 	.word	0x00001750


	//----- nvinfo : EIATTR_CTAIDZ_USED
	.align		4
.L_1381:
        /*0040*/ 	.byte	0x01, 0x04
	.zero		2


//--------------------- .nv.info._Z32group_norm_nhwc_fwd_scale_kernelI11Fp32IOFp32WLi160EEv26Group_norm_nhwc_fwd_params --------------------------
	.section	.nv.info._Z32group_norm_nhwc_fwd_scale_kernelI11Fp32IOFp32WLi160EEv26Group_norm_nhwc_fwd_params,"",@"SHT_CUDA_INFO"
	.sectionflags	@""
	.align	4


	//----- nvinfo : EIATTR_CUDA_API_VERSION
	.align		4
        /*0000*/ 	.byte	0x04, 0x37
        /*0002*/ 	.short	(.L_1383 - .L_1382)
.L_1382:
        /*0004*/ 	.word	0x00000082


	//----- nvinfo : EIATTR_SW2861232_WAR
	.align		4
.L_1383:
        /*0008*/ 	.byte	0x01, 0x35
	.zero		2


	//----- nvinfo : EIATTR_PARAM_CBANK
	.align		4
        /*000c*/ 	.byte	0x04, 0x0a
        /*000e*/ 	.short	(.L_1385 - .L_1384)
	.align		4
.L_1384:
        /*0010*/ 	.word	index@(.nv.constant0._Z32group_norm_nhwc_fwd_scale_kernelI11Fp32IOFp32WLi160EEv26Group_norm_nhwc_fwd_params)
        /*0014*/ 	.short	0x0160
        /*0016*/ 	.short	0x00a0


	//----- nvinfo : EIATTR_CBANK_PARAM_SIZE
	.align		4
.L_1385:
        /*0018*/ 	.byte	0x03, 0x19
        /*001a*/ 	.short	0x00a0


	//----- nvinfo : EIATTR_KPARAM_INFO
	.align		4
        /*001c*/ 	.byte	0x04, 0x17
        /*001e*/ 	.short	(.L_1387 - .L_1386)
.L_1386:
        /*0020*/ 	.word	0x00000000
        /*0024*/ 	.short	0x0000
        /*0026*/ 	.short	0x0000
        /*0028*/ 	.byte	0x00, 0xf0, 0x81, 0x02


	//----- nvinfo : EIATTR_MAXREG_COUNT
	.align		4
.L_1387:
        /*002c*/ 	.byte	0x03, 0x1b
        /*002e*/ 	.short	0x00ff


	//----- nvinfo : EIATTR_MERCURY_ISA_VERSION
	.align		4
        /*0030*/ 	.byte	0x03, 0x5f
        /*0032*/ 	.short	0x0000


	//----- nvinfo : EIATTR_EXIT_INSTR_OFFSETS
	.align		4
        /*0034*/ 	.byte	0x04, 0x1c
        /*0036*/ 	.short	(.L_1389 - .L_1388)


	//   ....[0]....
.L_1388:
        /*0038*/ 	.word	0x000016e0


	//   ....[1]....
        /*003c*/ 	.word	0x00001750


	//----- nvinfo : EIATTR_CTAIDZ_USED
	.align		4
.L_1389:
        /*0040*/ 	.byte	0x01, 0x04
	.zero		2


//--------------------- .nv.info._Z32group_norm_nhwc_fwd_scale_kernelI11Fp32IOBf16WLi196EEv26Group_norm_nhwc_fwd_params --------------------------
	.section	.nv.info._Z32group_norm_nhwc_fwd_scale_kernelI11Fp32IOBf16WLi196EEv26Group_norm_nhwc_fwd_params,"",@"SHT_CUDA_INFO"
	.sectionflags	@""
	.align	4


	//----- nvinfo : EIATTR_CUDA_API_VERSION
	.align		4
        /*0000*/ 	.byte	0x04, 0x37
        /*0002*/ 	.short	(.L_1391 - .L_1390)
.L_1390:
        /*0004*/ 	.word	0x00000082


	//----- nvinfo : EIATTR_SW2861232_WAR
	.align		4
.L_1391:
        /*0008*/ 	.byte	0x01, 0x35
	.zero		2


	//----- nvinfo : EIATTR_PARAM_CBANK
	.align		4
        /*000c*/ 	.byte	0x04, 0x0a
        /*000e*/ 	.short	(.L_1393 - .L_1392)
	.align		4
.L_1392:
        /*0010*/ 	.word	index@(.nv.constant0._Z32group_norm_nhwc_fwd_scale_kernelI11Fp32IOBf16WLi196EEv26Group_norm_nhwc_fwd_params)
        /*0014*/ 	.short	0x0160
        /*0016*/ 	.short	0x00a0


	//----- nvinfo : EIATTR_CBANK_PARAM_SIZE
	.align		4
.L_1393:
        /*0018*/ 	.byte	0x03, 0x19
        /*001a*/ 	.short	0x00a0


	//----- nvinfo : EIATTR_KPARAM_INFO
	.align		4
        /*001c*/ 	.byte	0x04, 0x17
        /*001e*/ 	.short	(.L_1395 - .L_1394)
.L_1394:
        /*0020*/ 	.word	0x00000000
        /*0024*/ 	.short	0x0000
        /*0026*/ 	.short	0x0000
        /*0028*/ 	.byte	0x00, 0xf0, 0x81, 0x02


	//----- nvinfo : EIATTR_MAXREG_COUNT
	.align		4
.L_1395:
        /*002c*/ 	.byte	0x03, 0x1b
        /*002e*/ 	.short	0x00ff


	//----- nvinfo : EIATTR_MERCURY_ISA_VERSION
	.align		4
        /*0030*/ 	.byte	0x03, 0x5f
        /*0032*/ 	.short	0x0000


	//----- nvinfo : EIATTR_EXIT_INSTR_OFFSETS
	.align		4
        /*0034*/ 	.byte	0x04, 0x1c
        /*0036*/ 	.short	(.L_1397 - .L_1396)


	//   ....[0]....
.L_1396:
        /*0038*/ 	.word	0x00001120


	//   ....[1]....
        /*003c*/ 	.word	0x00001190


	//----- nvinfo : EIATTR_CTAIDZ_USED
	.align		4
.L_1397:
        /*0040*/ 	.byte	0x01, 0x04
	.zero		2


	//----- nvinfo : EIATTR_CRS_STACK_SIZE
	.align		4
        /*0044*/ 	.byte	0x04, 0x1e
        /*0046*/ 	.short	(.L_1399 - .L_1398)
.L_1398:
        /*0048*/ 	.word	0x00000000
.L_1399:


//--------------------- .nv.info._Z32group_norm_nhwc_fwd_scale_kernelI11Fp32IOBf16WLi168EEv26Group_norm_nhwc_fwd_params --------------------------
	.section	.nv.info._Z32group_norm_nhwc_fwd_scale_kernelI11Fp32IOBf16WLi168EEv26Group_norm_nhwc_fwd_params,"",@"SHT_CUDA_INFO"
	.sectionflags	@""
	.align	4


	//----- nvinfo : EIATTR_CUDA_API_VERSION
	.align		4
        /*0000*/ 	.byte	0x04, 0x37
        /*0002*/ 	.short	(.L_1401 - .L_1400)
.L_1400:
        /*0004*/ 	.word	0x00000082


	//----- nvinfo : EIATTR_SW2861232_WAR
	.align		4
.L_1401:
        /*0008*/ 	.byte	0x01, 0x35
	.zero		2


	//----- nvinfo : EIATTR_PARAM_CBANK
	.align		4
        /*000c*/ 	.byte	0x04, 0x0a
        /*000e*/ 	.short	(.L_1403 - .L_1402)
	.align		4
.L_1402:
        /*0010*/ 	.word	index@(.nv.constant0._Z32group_norm_nhwc_fwd_scale_kernelI11Fp32IOBf16WLi168EEv26Group_norm_nhwc_fwd_params)
        /*0014*/ 	.short	0x0160
        /*0016*/ 	.short	0x00a0


	//----- nvinfo : EIATTR_CBANK_PARAM_SIZE
	.align		4
.L_1403:
        /*0018*/ 	.byte	0x03, 0x19
        /*001a*/ 	.short	0x00a0


	//----- nvinfo : EIATTR_KPARAM_INFO
	.align		4
        /*001c*/ 	.byte	0x04, 0x17
        /*001e*/ 	.short	(.L_1405 - .L_1404)
.L_1404:
        /*0020*/ 	.word	0x00000000
        /*0024*/ 	.short	0x0000
        /*0026*/ 	.short	0x0000
        /*0028*/ 	.byte	0x00, 0xf0, 0x81, 0x02


	//----- nvinfo : EIATTR_MAXREG_COUNT
	.align		4
.L_1405:
        /*002c*/ 	.byte	0x03, 0x1b
        /*002e*/ 	.short	0x00ff


	//----- nvinfo : EIATTR_MERCURY_ISA_VERSION
	.align		4
        /*0030*/ 	.byte	0x03, 0x5f
        /*0032*/ 	.short	0x0000


	//----- nvinfo : EIATTR_EXIT_INSTR_OFFSETS
	.align		4
        /*0034*/ 	.byte	0x04, 0x1c
        /*0036*/ 	.short	(.L_1407 - .L_1406)


	//   ....[0]....
.L_1406:
        /*0038*/ 	.word	0x00001120


	//   ....[1]....
        /*003c*/ 	.word	0x00001190


	//----- nvinfo : EIATTR_CTAIDZ_USED
	.align		4
.L_1407:
        /*0040*/ 	.byte	0x01, 0x04
	.zero		2


	//----- nvinfo : EIATTR_CRS_STACK_SIZE
	.align		4
        /*0044*/ 	.byte	0x04, 0x1e
        /*0046*/ 	.short	(.L_1409 - .L_1408)
.L_1408:
        /*0048*/ 	.word	0x00000000
.L_1409:


//--------------------- .nv.info._Z32group_norm_nhwc_fwd_scale_kernelI11Fp32IOBf16WLi64EEv26Group_norm_nhwc_fwd_params --------------------------
	.section	.nv.info._Z32group_norm_nhwc_fwd_scale_kernelI11Fp32IOBf16WLi64EEv26Group_norm_nhwc_fwd_params,"",@"SHT_CUDA_INFO"
	.sectionflags	@""
	.align	4


	//----- nvinfo : EIATTR_CUDA_API_VERSION
	.align		4
        /*0000*/ 	.byte	0x04, 0x37
        /*0002*/ 	.short	(.L_1411 - .L_1410)
.L_1410:
        /*0004*/ 	.word	0x00000082


	//----- nvinfo : EIATTR_SW2861232_WAR
	.align		4
.L_1411:
        /*0008*/ 	.byte	0x01, 0x35
	.zero		2


	//----- nvinfo : EIATTR_PARAM_CBANK
	.align		4
        /*000c*/ 	.byte	0x04, 0x0a
        /*000e*/ 	.short	(.L_1413 - .L_1412)
	.align		4
.L_1412:
        /*0010*/ 	.word	index@(.nv.constant0._Z32group_norm_nhwc_fwd_scale_kernelI11Fp32IOBf16WLi64EEv26Group_norm_nhwc_fwd_params)
        /*0014*/ 	.short	0x0160
        /*0016*/ 	.short	0x00a0


	//----- nvinfo : EIATTR_CBANK_PARAM_SIZE
	.align		4
.L_1413:
        /*0018*/ 	.byte	0x03, 0x19
        /*001a*/ 	.short	0x00a0


	//----- nvinfo : EIATTR_KPARAM_INFO
	.align		4
        /*001c*/ 	.byte	0x04, 0x17
        /*001e*/ 	.short	(.L_1415 - .L_1414)
.L_1414:
        /*0020*/ 	.word	0x00000000
        /*0024*/ 	.short	0x0000
        /*0026*/ 	.short	0x0000
        /*0028*/ 	.byte	0x00, 0xf0, 0x81, 0x02


	//----- nvinfo : EIATTR_MAXREG_COUNT
	.align		4
.L_1415:
        /*002c*/ 	.byte	0x03, 0x1b
        /*002e*/ 	.short	0x00ff


	//----- nvinfo : EIATTR_MERCURY_ISA_VERSION
	.align		4
        /*0030*/ 	.byte	0x03, 0x5f
        /*0032*/ 	.short	0x0000


	//----- nvinfo : EIATTR_EXIT_INSTR_OFFSETS
	.align		4
        /*0034*/ 	.byte	0x04, 0x1c
        /*0036*/ 	.short	(.L_1417 - .L_1416)


	//   ....[0]....
.L_1416:
        /*0038*/ 	.word	0x00001120


	//   ....[1]....
        /*003c*/ 	.word	0x00001190


	//----- nvinfo : EIATTR_CTAIDZ_USED
	.align		4
.L_1417:
        /*0040*/ 	.byte	0x01, 0x04
	.zero		2


	//----- nvinfo : EIATTR_CRS_STACK_SIZE
	.align		4
        /*0044*/ 	.byte	0x04, 0x1e
        /*0046*/ 	.short	(.L_1419 - .L_1418)
.L_1418:
        /*0048*/ 	.word	0x00000000
.L_1419:


//--------------------- .nv.info._Z32group_norm_nhwc_fwd_scale_kernelI11Fp32IOBf16WLi128EEv26Group_norm_nhwc_fwd_params --------------------------
	.section	.nv.info._Z32group_norm_nhwc_fwd_scale_kernelI11Fp32IOBf16WLi128EEv26Group_norm_nhwc_fwd_params,"",@"SHT_CUDA_INFO"
	.sectionflags	@""
	.align	4


	//----- nvinfo : EIATTR_CUDA_API_VERSION
	.align		4
        /*0000*/ 	.byte	0x04, 0x37
        /*0002*/ 	.short	(.L_1421 - .L_1420)
.L_1420:
        /*0004*/ 	.word	0x00000082


	//----- nvinfo : EIATTR_SW2861232_WAR
	.align		4
.L_1421:
        /*0008*/ 	.byte	0x01, 0x35
	.zero		2


	//----- nvinfo : EIATTR_PARAM_CBANK
	.align		4
        /*000c*/ 	.byte	0x04, 0x0a
        /*000e*/ 	.short	(.L_1423 - .L_1422)
	.align		4
.L_1422:
        /*0010*/ 	.word	index@(.nv.constant0._Z32group_norm_nhwc_fwd_scale_kernelI11Fp32IOBf16WLi128EEv26Group_norm_nhwc_fwd_params)
        /*0014*/ 	.short	0x0160
        /*0016*/ 	.short	0x00a0


	//----- nvinfo : EIATTR_CBANK_PARAM_SIZE
	.align		4
.L_1423:
        /*0018*/ 	.byte	0x03, 0x19
        /*001a*/ 	.short	0x00a0


	//----- nvinfo : EIATTR_KPARAM_INFO
	.align		4
        /*001c*/ 	.byte	0x04, 0x17
        /*001e*/ 	.short	(.L_1425 - .L_1424)
.L_1424:
        /*0020*/ 	.word	0x00000000
        /*0024*/ 	.short	0x0000
        /*0026*/ 	.short	0x0000
        /*0028*/ 	.byte	0x00, 0xf0, 0x81, 0x02


	//----- nvinfo : EIATTR_MAXREG_COUNT
	.align		4
.L_1425:
        /*002c*/ 	.byte	0x03, 0x1b
        /*002e*/ 	.short	0x00ff


	//----- nvinfo : EIATTR_MERCURY_ISA_VERSION
	.align		4
        /*0030*/ 	.byte	0x03, 0x5f
        /*0032*/ 	.short	0x0000


	//----- nvinfo : EIATTR_EXIT_INSTR_OFFSETS
	.align		4
        /*0034*/ 	.byte	0x04, 0x1c
        /*0036*/ 	.short	(.L_1427 - .L_1426)


	//   ....[0]....
.L_1426:
        /*0038*/ 	.word	0x00001120


	//   ....[1]....
        /*003c*/ 	.word	0x00001190


	//----- nvinfo : EIATTR_CTAIDZ_USED
	.align		4
.L_1427:
        /*0040*/ 	.byte	0x01, 0x04
	.zero		2


	//----- nvinfo : EIATTR_CRS_STACK_SIZE
	.align		4
        /*0044*/ 	.byte	0x04, 0x1e
        /*0046*/ 	.short	(.L_1429 - .L_1428)
.L_1428:
        /*0048*/ 	.word	0x00000000
.L_1429:


//--------------------- .nv.info._Z32group_norm_nhwc_fwd_scale_kernelI11Fp32IOBf16WLi192EEv26Group_norm_nhwc_fwd_params --------------------------
	.section	.nv.info._Z32group_norm_nhwc_fwd_scale_kernelI11Fp32IOBf16WLi192EEv26Group_norm_nhwc_fwd_params,"",@"SHT_CUDA_INFO"
	.sectionflags	@""
	.align	4


	//----- nvinfo : EIATTR_CUDA_API_VERSION
	.align		4
        /*0000*/ 	.byte	0x04, 0x37
        /*0002*/ 	.short	(.L_1431 - .L_1430)
.L_1430:
        /*0004*/ 	.word	0x00000082


	//----- nvinfo : EIATTR_SW2861232_WAR
	.align		4
.L_1431:
        /*0008*/ 	.byte	0x01, 0x35
	.zero		2


	//----- nvinfo : EIATTR_PARAM_CBANK
	.align		4
        /*000c*/ 	.byte	0x04, 0x0a
        /*000e*/ 	.short	(.L_1433 - .L_1432)
	.align		4
.L_1432:
        /*0010*/ 	.word	index@(.nv.constant0._Z32group_norm_nhwc_fwd_scale_kernelI11Fp32IOBf16WLi192EEv26Group_norm_nhwc_fwd_params)
        /*0014*/ 	.short	0x0160
        /*0016*/ 	.short	0x00a0


	//----- nvinfo : EIATTR_CBANK_PARAM_SIZE
	.align		4
.L_1433:
        /*0018*/ 	.byte	0x03, 0x19
        /*001a*/ 	.short	0x00a0


	//----- nvinfo : EIATTR_KPARAM_INFO
	.align		4
        /*001c*/ 	.byte	0x04, 0x17
        /*001e*/ 	.short	(.L_1435 - .L_1434)
.L_1434:
        /*0020*/ 	.word	0x00000000
        /*0024*/ 	.short	0x0000
        /*0026*/ 	.short	0x0000
        /*0028*/ 	.byte	0x00, 0xf0, 0x81, 0x02


	//----- nvinfo : EIATTR_MAXREG_COUNT
	.align		4
.L_1435:
        /*002c*/ 	.byte	0x03, 0x1b
        /*002e*/ 	.short	0x00ff


	//----- nvinfo : EIATTR_MERCURY_ISA_VERSION
	.align		4
        /*0030*/ 	.byte	0x03, 0x5f
        /*0032*/ 	.short	0x0000


	//----- nvinfo : EIATTR_EXIT_INSTR_OFFSETS
	.align		4
        /*0034*/ 	.byte	0x04, 0x1c
        /*0036*/ 	.short	(.L_1437 - .L_1436)


	//   ....[0]....
.L_1436:
        /*0038*/ 	.word	0x00001120


	//   ....[1]....
        /*003c*/ 	.word	0x00001190


	//----- nvinfo : EIATTR_CTAIDZ_USED
	.align		4
.L_1437:
        /*0040*/ 	.byte	0x01, 0x04
	.zero		2


	//----- nvinfo : EIATTR_CRS_STACK_SIZE
	.align		4
        /*0044*/ 	.byte	0x04, 0x1e
        /*0046*/ 	.short	(.L_1439 - .L_1438)
.L_1438:
        /*0048*/ 	.word	0x00000000
.L_1439:


//--------------------- .nv.info._Z32group_norm_nhwc_fwd_scale_kernelI11Fp32IOBf16WLi448EEv26Group_norm_nhwc_fwd_params --------------------------
	.section	.nv.info._Z32group_norm_nhwc_fwd_scale_kernelI11Fp32IOBf16WLi448EEv26Group_norm_nhwc_fwd_params,"",@"SHT_CUDA_INFO"
	.sectionflags	@""
	.align	4


	//----- nvinfo : EIATTR_CUDA_API_VERSION
	.align		4
        /*0000*/ 	.byte	0x04, 0x37
        /*0002*/ 	.short	(.L_1441 - .L_1440)
.L_1440:
        /*0004*/ 	.word	0x00000082


	//----- nvinfo : EIATTR_SW2861232_WAR
	.align		4
.L_1441:
        /*0008*/ 	.byte	0x01, 0x35
	.zero		2


	//----- nvinfo : EIATTR_PARAM_CBANK
	.align		4
        /*000c*/ 	.byte	0x04, 0x0a
        /*000e*/ 	.short	(.L_1443 - .L_1442)
	.align		4
.L_1442:
        /*0010*/ 	.word	index@(.nv.constant0._Z32group_norm_nhwc_fwd_scale_kernelI11Fp32IOBf16WLi448EEv26Group_norm_nhwc_fwd_params)
        /*0014*/ 	.short	0x0160
        /*0016*/ 	.short	0x00a0


	//----- nvinfo : EIATTR_CBANK_PARAM_SIZE
	.align		4
.L_1443:
        /*0018*/ 	.byte	0x03, 0x19
        /*001a*/ 	.short	0x00a0


	//----- nvinfo : EIATTR_KPARAM_INFO
	.align		4
        /*001c*/ 	.byte	0x04, 0x17
        /*001e*/ 	.short	(.L_1445 - .L_1444)
.L_1444:
        /*0020*/ 	.word	0x00000000
        /*0024*/ 	.short	0x0000
        /*0026*/ 	.short	0x0000
        /*0028*/ 	.byte	0x00, 0xf0, 0x81, 0x02


	//----- nvinfo : EIATTR_MAXREG_COUNT
	.align		4
.L_1445:
        /*002c*/ 	.byte	0x03, 0x1b
        /*002e*/ 	.short	0x00ff


	//----- nvinfo : EIATTR_MERCURY_ISA_VERSION
	.align		4
        /*0030*/ 	.byte	0x03, 0x5f
        /*0032*/ 	.short	0x0000


	//----- nvinfo : EIATTR_EXIT_INSTR_OFFSETS
	.align		4
        /*0034*/ 	.byte	0x04, 0x1c
        /*0036*/ 	.short	(.L_1447 - .L_1446)


	//   ....[0]....
.L_1446:
        /*0038*/ 	.word	0x00001120


	//   ....[1]....
        /*003c*/ 	.word	0x00001190


	//----- nvinfo : EIATTR_CTAIDZ_USED
	.align		4
.L_1447:
        /*0040*/ 	.byte	0x01, 0x04
	.zero		2


	//----- nvinfo : EIATTR_CRS_STACK_SIZE
	.align		4
        /*0044*/ 	.byte	0x04, 0x1e
        /*0046*/ 	.short	(.L_1449 - .L_1448)
.L_1448:
        /*0048*/ 	.word	0x00000000
.L_1449:


//--------------------- .nv.info._Z32group_norm_nhwc_fwd_scale_kernelI11Fp32IOBf16WLi256EEv26Group_norm_nhwc_fwd_params --------------------------
	.section	.nv.info._Z32group_norm_nhwc_fwd_scale_kernelI11Fp32IOBf16WLi256EEv26Group_norm_nhwc_fwd_params,"",@"SHT_CUDA_INFO"
	.sectionflags	@""
	.align	4


	//----- nvinfo : EIATTR_CUDA_API_VERSION
	.align		4
        /*0000*/ 	.byte	0x04, 0x37
        /*0002*/ 	.short	(.L_1451 - .L_1450)
.L_1450:
        /*0004*/ 	.word	0x00000082


	//----- nvinfo : EIATTR_SW2861232_WAR
	.align		4
.L_1451:
        /*0008*/ 	.byte	0x01, 0x35
	.zero		2


	//----- nvinfo : EIATTR_PARAM_CBANK
	.align		4
        /*000c*/ 	.byte	0x04, 0x0a
        /*000e*/ 	.short	(.L_1453 - .L_1452)
	.align		4
.L_1452:
        /*0010*/ 	.word	index@(.nv.constant0._Z32group_norm_nhwc_fwd_scale_kernelI11Fp32IOBf16WLi256EEv26Group_norm_nhwc_fwd_params)
        /*0014*/ 	.short	0x0160
        /*0016*/ 	.short	0x00a0


	//----- nvinfo : EIATTR_CBANK_PARAM_SIZE
	.align		4
.L_1453:
        /*0018*/ 	.byte	0x03, 0x19
        /*001a*/ 	.short	0x00a0


	//----- nvinfo : EIATTR_KPARAM_INFO
	.align		4
        /*001c*/ 	.byte	0x04, 0x17
        /*001e*/ 	.short	(.L_1455 - .L_1454)
.L_1454:
        /*0020*/ 	.word	0x00000000
        /*0024*/ 	.short	0x0000
        /*0026*/ 	.short	0x0000
        /*0028*/ 	.byte	0x00, 0xf0, 0x81, 0x02


	//----- nvinfo : EIATTR_MAXREG_COUNT
	.align		4
.L_1455:
        /*002c*/ 	.byte	0x03, 0x1b
        /*002e*/ 	.short	0x00ff


	//----- nvinfo : EIATTR_MERCURY_ISA_VERSION
	.align		4
        /*0030*/ 	.byte	0x03, 0x5f
        /*0032*/ 	.short	0x0000


	//----- nvinfo : EIATTR_EXIT_INSTR_OFFSETS
	.align		4
        /*0034*/ 	.byte	0x04, 0x1c
        /*0036*/ 	.short	(.L_1457 - .L_1456)


	//   ....[0]....
.L_1456:
        /*0038*/ 	.word	0x00001120


	//   ....[1]....
        /*003c*/ 	.word	0x00001190


	//----- nvinfo : EIATTR_CTAIDZ_USED
	.align		4
.L_1457:
        /*0040*/ 	.byte	0x01, 0x04
	.zero		2


	//----- nvinfo : EIATTR_CRS_STACK_SIZE
	.align		4
        /*0044*/ 	.byte	0x04, 0x1e
        /*0046*/ 	.short	(.L_1459 - .L_1458)
.L_1458:
        /*0048*/ 	.word	0x00000000
.L_1459:


//--------------------- .nv.info._Z32group_norm_nhwc_fwd_scale_kernelI11Fp32IOBf16WLi120EEv26Group_norm_nhwc_fwd_params --------------------------
	.section	.nv.info._Z32group_norm_nhwc_fwd_scale_kernelI11Fp32IOBf16WLi120EEv26Group_norm_nhwc_fwd_params,"",@"SHT_CUDA_INFO"
	.sectionflags	@""
	.align	4


	//----- nvinfo : EIATTR_CUDA_API_VERSION
	.align		4
        /*0000*/ 	.byte	0x04, 0x37
        /*0002*/ 	.short	(.L_1461 - .L_1460)
.L_1460:
        /*0004*/ 	.word	0x00000082


	//----- nvinfo : EIATTR_SW2861232_WAR
	.align		4
.L_1461:
        /*0008*/ 	.byte	0x01, 0x35
	.zero		2


	//----- nvinfo : EIATTR_PARAM_CBANK
	.align		4
        /*000c*/ 	.byte	0x04, 0x0a
        /*000e*/ 	.short	(.L_1463 - .L_1462)
	.align		4
.L_1462:
        /*0010*/ 	.word	index@(.nv.constant0._Z32group_norm_nhwc_fwd_scale_kernelI11Fp32IOBf16WLi120EEv26Group_norm_nhwc_fwd_params)
        /*0014*/ 	.short	0x0160
        /*0016*/ 	.short	0x00a0


	//----- nvinfo : EIATTR_CBANK_PARAM_SIZE
	.align		4
.L_1463:
        /*0018*/ 	.byte	0x03, 0x19
        /*001a*/ 	.short	0x00a0


	//----- nvinfo : EIATTR_KPARAM_INFO
	.align		4
        /*001c*/ 	.byte	0x04, 0x17
        /*001e*/ 	.short	(.L_1465 - .L_1464)
.L_1464:
        /*0020*/ 	.word	0x00000000
        /*0024*/ 	.short	0x0000
        /*0026*/ 	.short	0x0000
        /*0028*/ 	.byte	0x00, 0xf0, 0x81, 0x02


	//----- nvinfo : EIATTR_MAXREG_COUNT
	.align		4
.L_1465:
        /*002c*/ 	.byte	0x03, 0x1b
        /*002e*/ 	.short	0x00ff


	//----- nvinfo : EIATTR_MERCURY_ISA_VERSION
	.align		4
        /*0030*/ 	.byte	0x03, 0x5f
        /*0032*/ 	.short	0x0000


	//----- nvinfo : EIATTR_EXIT_INSTR_OFFSETS
	.align		4
        /*0034*/ 	.byte	0x04, 0x1c
        /*0036*/ 	.short	(.L_1467 - .L_1466)


	//   ....[0]....
.L_1466:
        /*0038*/ 	.word	0x00001120


	//   ....[1]....
        /*003c*/ 	.word	0x00001190


	//----- nvinfo : EIATTR_CTAIDZ_USED
	.align		4
.L_1467:
        /*0040*/ 	.byte	0x01, 0x04
	.zero		2


	//----- nvinfo : EIATTR_CRS_STACK_SIZE
	.align		4
        /*0044*/ 	.byte	0x04, 0x1e
        /*0046*/ 	.short	(.L_1469 - .L_1468)
.L_1468:
        /*0048*/ 	.word	0x00000000
.L_1469:


//--------------------- .nv.info._Z32group_norm_nhwc_fwd_scale_kernelI11Fp32IOBf16WLi140EEv26Group_norm_nhwc_fwd_params --------------------------
	.section	.nv.info._Z32group_norm_nhwc_fwd_scale_kernelI11Fp32IOBf16WLi140EEv26Group_norm_nhwc_fwd_params,"",@"SHT_CUDA_INFO"
	.sectionflags	@""
	.align	4


	//----- nvinfo : EIATTR_CUDA_API_VERSION
	.align		4
        /*0000*/ 	.byte	0x04, 0x37
        /*0002*/ 	.short	(.L_1471 - .L_1470)
.L_1470:
        /*0004*/ 	.word	0x00000082


	//----- nvinfo : EIATTR_SW2861232_WAR
	.align		4
.L_1471:
        /*0008*/ 	.byte	0x01, 0x35
	.zero		2


	//----- nvinfo : EIATTR_PARAM_CBANK
	.align		4
        /*000c*/ 	.byte	0x04, 0x0a
        /*000e*/ 	.short	(.L_1473 - .L_1472)
	.align		4
.L_1472:
        /*0010*/ 	.word	index@(.nv.constant0._Z32group_norm_nhwc_fwd_scale_kernelI11Fp32IOBf16WLi140EEv26Group_norm_nhwc_fwd_params)
        /*0014*/ 	.short	0x0160
        /*0016*/ 	.short	0x00a0


	//----- nvinfo : EIATTR_CBANK_PARAM_SIZE
	.align		4
.L_1473:
        /*0018*/ 	.byte	0x03, 0x19
        /*001a*/ 	.short	0x00a0


	//----- nvinfo : EIATTR_KPARAM_INFO
	.align		4
        /*001c*/ 	.byte	0x04, 0x17
        /*001e*/ 	.short	(.L_1475 - .L_1474)
.L_1474:
        /*0020*/ 	.word	0x00000000
        /*0024*/ 	.short	0x0000
        /*0026*/ 	.short	0x0000
        /*0028*/ 	.byte	0x00, 0xf0, 0x81, 0x02


	//----- nvinfo : EIATTR_MAXREG_COUNT
	.align		4
.L_1475:
        /*002c*/ 	.byte	0x03, 0x1b
        /*002e*/ 	.short	0x00ff


	//----- nvinfo : EIATTR_MERCURY_ISA_VERSION
	.align		4
        /*0030*/ 	.byte	0x03, 0x5f
        /*0032*/ 	.short	0x0000


	//----- nvinfo : EIATTR_EXIT_INSTR_OFFSETS
	.align		4
        /*0034*/ 	.byte	0x04, 0x1c
        /*0036*/ 	.short	(.L_1477 - .L_1476)


	//   ....[0]....
.L_1476:
        /*0038*/ 	.word	0x00001120


	//   ....[1]....
        /*003c*/ 	.word	0x00001190


	//----- nvinfo : EIATTR_CTAIDZ_USED
	.align		4
.L_1477:
        /*0040*/ 	.byte	0x01, 0x04
	.zero		2


	//----- nvinfo : EIATTR_CRS_STACK_SIZE
	.align		4
        /*0044*/ 	.byte	0x04, 0x1e
        /*0046*/ 	.short	(.L_1479 - .L_1478)
.L_1478:
        /*0048*/ 	.word	0x00000000
.L_1479:


//--------------------- .nv.info._Z32group_norm_nhwc_fwd_scale_kernelI11Fp32IOBf16WLi160EEv26Group_norm_nhwc_fwd_params --------------------------
	.section	.nv.info._Z32group_norm_nhwc_fwd_scale_kernelI11Fp32IOBf16WLi160EEv26Group_norm_nhwc_fwd_params,"",@"SHT_CUDA_INFO"
	.sectionflags	@""
	.align	4


	//----- nvinfo : EIATTR_CUDA_API_VERSION
	.align		4
        /*0000*/ 	.byte	0x04, 0x37
        /*0002*/ 	.short	(.L_1481 - .L_1480)
.L_1480:
        /*0004*/ 	.word	0x00000082


	//----- nvinfo : EIATTR_SW2861232_WAR
	.align		4
.L_1481:
        /*0008*/ 	.byte	0x01, 0x35
	.zero		2


	//----- nvinfo : EIATTR_PARAM_CBANK
	.align		4
        /*000c*/ 	.byte	0x04, 0x0a
        /*000e*/ 	.short	(.L_1483 - .L_1482)
	.align		4
.L_1482:
        /*0010*/ 	.word	index@(.nv.constant0._Z32group_norm_nhwc_fwd_scale_kernelI11Fp32IOBf16WLi160EEv26Group_norm_nhwc_fwd_params)
        /*0014*/ 	.short	0x0160
        /*0016*/ 	.short	0x00a0


	//----- nvinfo : EIATTR_CBANK_PARAM_SIZE
	.align		4
.L_1483:
        /*0018*/ 	.byte	0x03, 0x19
        /*001a*/ 	.short	0x00a0


	//----- nvinfo : EIATTR_KPARAM_INFO
	.align		4
        /*001c*/ 	.byte	0x04, 0x17
        /*001e*/ 	.short	(.L_1485 - .L_1484)
.L_1484:
        /*0020*/ 	.word	0x00000000
        /*0024*/ 	.short	0x0000
        /*0026*/ 	.short	0x0000
        /*0028*/ 	.byte	0x00, 0xf0, 0x81, 0x02


	//----- nvinfo : EIATTR_MAXREG_COUNT
	.align		4
.L_1485:
        /*002c*/ 	.byte	0x03, 0x1b
        /*002e*/ 	.short	0x00ff


	//----- nvinfo : EIATTR_MERCURY_ISA_VERSION
	.align		4
        /*0030*/ 	.byte	0x03, 0x5f
        /*0032*/ 	.short	0x0000


	//----- nvinfo : EIATTR_EXIT_INSTR_OFFSETS
	.align		4
        /*0034*/ 	.byte	0x04, 0x1c
        /*0036*/ 	.short	(.L_1487 - .L_1486)


	//   ....[0]....
.L_1486:
        /*0038*/ 	.word	0x00001120


	//   ....[1]....
        /*003c*/ 	.word	0x00001190


	//----- nvinfo : EIATTR_CTAIDZ_USED
	.align		4
.L_1487:
        /*0040*/ 	.byte	0x01, 0x04
	.zero		2


	//----- nvinfo : EIATTR_CRS_STACK_SIZE
	.align		4
        /*0044*/ 	.byte	0x04, 0x1e
        /*0046*/ 	.short	(.L_1489 - .L_1488)
.L_1488:
        /*0048*/ 	.word	0x00000000
.L_1489:


//--------------------- .nv.info._Z32group_norm_nhwc_fwd_scale_kernelI11Fp32IOFp16WLi196EEv26Group_norm_nhwc_fwd_params --------------------------
	.section	.nv.info._Z32group_norm_nhwc_fwd_scale_kernelI11Fp32IOFp16WLi196EEv26Group_norm_nhwc_fwd_params,"",@"SHT_CUDA_INFO"
	.sectionflags	@""
	.align	4


	//----- nvinfo : EIATTR_CUDA_API_VERSION
	.align		4
        /*0000*/ 	.byte	0x04, 0x37
        /*0002*/ 	.short	(.L_1491 - .L_1490)
.L_1490:
        /*0004*/ 	.word	0x00000082


	//----- nvinfo : EIATTR_SW2861232_WAR
	.align		4
.L_1491:
        /*0008*/ 	.byte	0x01, 0x35
	.zero		2


	//----- nvinfo : EIATTR_PARAM_CBANK
	.align		4
        /*000c*/ 	.byte	0x04, 0x0a
        /*000e*/ 	.short	(.L_1493 - .L_1492)
	.align		4
.L_1492:
        /*0010*/ 	.word	index@(.nv.constant0._Z32group_norm_nhwc_fwd_scale_kernelI11Fp32IOFp16WLi196EEv26Group_norm_nhwc_fwd_params)
        /*0014*/ 	.short	0x0160
        /*0016*/ 	.short	0x00a0


	//----- nvinfo : EIATTR_CBANK_PARAM_SIZE
	.align		4
.L_1493:
        /*0018*/ 	.byte	0x03, 0x19
        /*001a*/ 	.short	0x00a0


	//----- nvinfo : EIATTR_KPARAM_INFO
	.align		4
        /*001c*/ 	.byte	0x04, 0x17
        /*001e*/ 	.short	(.L_1495 - .L_1494)
.L_1494:
        /*0020*/ 	.word	0x00000000
        /*0024*/ 	.short	0x0000
        /*0026*/ 	.short	0x0000
        /*0028*/ 	.byte	0x00, 0xf0, 0x81, 0x02


	//----- nvinfo : EIATTR_MAXREG_COUNT
	.align		4
.L_1495:
        /*002c*/ 	.byte	0x03, 0x1b
        /*002e*/ 	.short	0x00ff


	//----- nvinfo : EIATTR_MERCURY_ISA_VERSION
	.align		4
        /*0030*/ 	.byte	0x03, 0x5f
        /*0032*/ 	.short	0x0000


	//----- nvinfo : EIATTR_EXIT_INSTR_OFFSETS
	.align		4
        /*0034*/ 	.byte	0x04, 0x1c
        /*0036*/ 	.short	(.L_1497 - .L_1496)


	//   ....[0]....
.L_1496:
        /*0038*/ 	.word	0x00001120


	//   ....[1]....
        /*003c*/ 	.word	0x00001190


	//----- nvinfo : EIATTR_CTAIDZ_USED
	.align		4
.L_1497:
        /*0040*/ 	.byte	0x01, 0x04
	.zero		2


	//----- nvinfo : EIATTR_CRS_STACK_SIZE
	.align		4
        /*0044*/ 	.byte	0x04, 0x1e
        /*0046*/ 	.short	(.L_1499 - .L_1498)
.L_1498:
        /*0048*/ 	.word	0x00000000
.L_1499:


//--------------------- .nv.info._Z32group_norm_nhwc_fwd_scale_kernelI11Fp32IOFp16WLi168EEv26Group_norm_nhwc_fwd_params --------------------------
	.section	.nv.info._Z32group_norm_nhwc_fwd_scale_kernelI11Fp32IOFp16WLi168EEv26Group_norm_nhwc_fwd_params,"",@"SHT_CUDA_INFO"
	.sectionflags	@""
	.align	4


	//----- nvinfo : EIATTR_CUDA_API_VERSION
	.align		4
        /*0000*/ 	.byte	0x04, 0x37
        /*0002*/ 	.short	(.L_1501 - .L_1500)
.L_1500:
        /*0004*/ 	.word	0x00000082


	//----- nvinfo : EIATTR_SW2861232_WAR
	.align		4
.L_1501:
        /*0008*/ 	.byte	0x01, 0x35
	.zero		2


	//----- nvinfo : EIATTR_PARAM_CBANK
	.align		4
        /*000c*/ 	.byte	0x04, 0x0a
        /*000e*/ 	.short	(.L_1503 - .L_1502)
	.align		4
.L_1502:
        /*0010*/ 	.word	index@(.nv.constant0._Z32group_norm_nhwc_fwd_scale_kernelI11Fp32IOFp16WLi168EEv26Group_norm_nhwc_fwd_params)
        /*0014*/ 	.short	0x0160
        /*0016*/ 	.short	0x00a0


	//----- nvinfo : EIATTR_CBANK_PARAM_SIZE
	.align		4
.L_1503:
        /*0018*/ 	.byte	0x03, 0x19
        /*001a*/ 	.short	0x00a0


	//----- nvinfo : EIATTR_KPARAM_INFO
	.align		4
        /*001c*/ 	.byte	0x04, 0x17
        /*001e*/ 	.short	(.L_1505 - .L_1504)
.L_1504:
        /*0020*/ 	.word	0x00000000
        /*0024*/ 	.short	0x0000
        /*0026*/ 	.short	0x0000
        /*0028*/ 	.byte	0x00, 0xf0, 0x81, 0x02


	//----- nvinfo : EIATTR_MAXREG_COUNT
	.align		4
.L_1505:
        /*002c*/ 	.byte	0x03, 0x1b
        /*002e*/ 	.short	0x00ff


	//----- nvinfo : EIATTR_MERCURY_ISA_VERSION
	.align		4
        /*0030*/ 	.byte	0x03, 0x5f
        /*0032*/ 	.short	0x0000


	//----- nvinfo : EIATTR_EXIT_INSTR_OFFSETS
	.align		4
        /*0034*/ 	.byte	0x04, 0x1c
        /*0036*/ 	.short	(.L_1507 - .L_1506)


	//   ....[0]....
.L_1506:
        /*0038*/ 	.word	0x00001120


	//   ....[1]....
        /*003c*/ 	.word	0x00001190


	//----- nvinfo : EIATTR_CTAIDZ_USED
	.align		4
.L_1507:
        /*0040*/ 	.byte	0x01, 0x04
	.zero		2


	//----- nvinfo : EIATTR_CRS_STACK_SIZE
	.align		4
        /*0044*/ 	.byte	0x04, 0x1e
        /*0046*/ 	.short	(.L_1509 - .L_1508)
.L_1508:
        /*0048*/ 	.word	0x00000000
.L_1509:


//--------------------- .nv.info._Z32group_norm_nhwc_fwd_scale_kernelI11Fp32IOFp16WLi64EEv26Group_norm_nhwc_fwd_params --------------------------
	.section	.nv.info._Z32group_norm_nhwc_fwd_scale_kernelI11Fp32IOFp16WLi64EEv26Group_norm_nhwc_fwd_params,"",@"SHT_CUDA_INFO"
	.sectionflags	@""
	.align	4


	//----- nvinfo : EIATTR_CUDA_API_VERSION
	.align		4
        /*0000*/ 	.byte	0x04, 0x37
        /*0002*/ 	.short	(.L_1511 - .L_1510)
.L_1510:
        /*0004*/ 	.word	0x00000082


	//----- nvinfo : EIATTR_SW2861232_WAR
	.align		4
.L_1511:
        /*0008*/ 	.byte	0x01, 0x35
	.zero		2


	//----- nvinfo : EIATTR_PARAM_CBANK
	.align		4
        /*000c*/ 	.byte	0x04, 0x0a
        /*000e*/ 	.short	(.L_1513 - .L_1512)
	.align		4
.L_1512:
        /*0010*/ 	.word	index@(.nv.constant0._Z32group_norm_nhwc_fwd_scale_kernelI11Fp32IOFp16WLi64EEv26Group_norm_nhwc_fwd_params)
        /*0014*/ 	.short	0x0160
        /*0016*/ 	.short	0x00a0


	//----- nvinfo : EIATTR_CBANK_PARAM_SIZE
	.align		4
.L_1513:
        /*0018*/ 	.byte	0x03, 0x19
        /*001a*/ 	.short	0x00a0


	//----- nvinfo : EIATTR_KPARAM_INFO
	.align		4
        /*001c*/ 	.byte	0x04, 0x17
        /*001e*/ 	.short	(.L_1515 - .L_1514)
.L_1514:
        /*0020*/ 	.word	0x00000000
        /*0024*/ 	.short	0x0000
        /*0026*/ 	.short	0x0000
        /*0028*/ 	.byte	0x00, 0xf0, 0x81, 0x02


	//----- nvinfo : EIATTR_MAXREG_COUNT
	.align		4
.L_1515:
        /*002c*/ 	.byte	0x03, 0x1b
        /*002e*/ 	.short	0x00ff


	//----- nvinfo : EIATTR_MERCURY_ISA_VERSION
	.align		4
        /*0030*/ 	.byte	0x03, 0x5f
        /*0032*/ 	.short	0x0000


	//----- nvinfo : EIATTR_EXIT_INSTR_OFFSETS
	.align		4
        /*0034*/ 	.byte	0x04, 0x1c
        /*0036*/ 	.short	(.L_1517 - .L_1516)


	//   ....[0]....
.L_1516:
        /*0038*/ 	.word	0x00001120


	//   ....[1]....
        /*003c*/ 	.word	0x00001190


	//----- nvinfo : EIATTR_CTAIDZ_USED
	.align		4
.L_1517:
        /*0040*/ 	.byte	0x01, 0x04
	.zero		2


	//----- nvinfo : EIATTR_CRS_STACK_SIZE
	.align		4
        /*0044*/ 	.byte	0x04, 0x1e
        /*0046*/ 	.short	(.L_1519 - .L_1518)
.L_1518:
        /*0048*/ 	.word	0x00000000
.L_1519:


//--------------------- .nv.info._Z32group_norm_nhwc_fwd_scale_kernelI11Fp32IOFp16WLi128EEv26Group_norm_nhwc_fwd_params --------------------------
	.section	.nv.info._Z32group_norm_nhwc_fwd_scale_kernelI11Fp32IOFp16WLi128EEv26Group_norm_nhwc_fwd_params,"",@"SHT_CUDA_INFO"
	.sectionflags	@""
	.align	4


	//----- nvinfo : EIATTR_CUDA_API_VERSION
	.align		4
        /*0000*/ 	.byte	0x04, 0x37
        /*0002*/ 	.short	(.L_1521 - .L_1520)
.L_1520:
        /*0004*/ 	.word	0x00000082


	//----- nvinfo : EIATTR_SW2861232_WAR
	.align		4
.L_1521:
        /*0008*/ 	.byte	0x01, 0x35
	.zero		2


	//----- nvinfo : EIATTR_PARAM_CBANK
	.align		4
        /*000c*/ 	.byte	0x04, 0x0a
        /*000e*/ 	.short	(.L_1523 - .L_1522)
	.align		4
.L_1522:
        /*0010*/ 	.word	index@(.nv.constant0._Z32group_norm_nhwc_fwd_scale_kernelI11Fp32IOFp16WLi128EEv26Group_norm_nhwc_fwd_params)
        /*0014*/ 	.short	0x0160
        /*0016*/ 	.short	0x00a0


	//----- nvinfo : EIATTR_CBANK_PARAM_SIZE
	.align		4
.L_1523:
        /*0018*/ 	.byte	0x03, 0x19
        /*001a*/ 	.short	0x00a0


	//----- nvinfo : EIATTR_KPARAM_INFO
	.align		4
        /*001c*/ 	.byte	0x04, 0x17
        /*001e*/ 	.short	(.L_1525 - .L_1524)
.L_1524:
        /*0020*/ 	.word	0x00000000
        /*0024*/ 	.short	0x0000
        /*0026*/ 	.short	0x0000
        /*0028*/ 	.byte	0x00, 0xf0, 0x81, 0x02


	//----- nvinfo : EIATTR_MAXREG_COUNT
	.align		4
.L_1525:
        /*002c*/ 	.byte	0x03, 0x1b
        /*002e*/ 	.short	0x00ff


	//----- nvinfo : EIATTR_MERCURY_ISA_VERSION
	.align		4
        /*0030*/ 	.byte	0x03, 0x5f
        /*0032*/ 	.short	0x0000


	//----- nvinfo : EIATTR_EXIT_INSTR_OFFSETS
	.align		4
        /*0034*/ 	.byte	0x04, 0x1c
        /*0036*/ 	.short	(.L_1527 - .L_1526)


	//   ....[0]....
.L_1526:
        /*0038*/ 	.word	0x00001120


	//   ....[1]....
        /*003c*/ 	.word	0x00001190


	//----- nvinfo : EIATTR_CTAIDZ_USED
	.align		4
.L_1527:
        /*0040*/ 	.byte	0x01, 0x04
	.zero		2


	//----- nvinfo : EIATTR_CRS_STACK_SIZE
	.align		4
        /*0044*/ 	.byte	0x04, 0x1e
        /*0046*/ 	.short	(.L_1529 - .L_1528)
.L_1528:
        /*0048*/ 	.word	0x00000000
.L_1529:


//--------------------- .nv.info._Z32group_norm_nhwc_fwd_scale_kernelI11Fp32IOFp16WLi192EEv26Group_norm_nhwc_fwd_params --------------------------
	.section	.nv.info._Z32group_norm_nhwc_fwd_scale_kernelI11Fp32IOFp16WLi192EEv26Group_norm_nhwc_fwd_params,"",@"SHT_CUDA_INFO"
	.sectionflags	@""
	.align	4


	//----- nvinfo : EIATTR_CUDA_API_VERSION
	.align		4
        /*0000*/ 	.byte	0x04, 0x37
        /*0002*/ 	.short	(.L_1531 - .L_1530)
.L_1530:
        /*0004*/ 	.word	0x00000082


	//----- nvinfo : EIATTR_SW2861232_WAR
	.align		4
.L_1531:
        /*0008*/ 	.byte	0x01, 0x35
	.zero		2


	//----- nvinfo : EIATTR_PARAM_CBANK
	.align		4
        /*000c*/ 	.byte	0x04, 0x0a
        /*000e*/ 	.short	(.L_1533 - .L_1532)
	.align		4
.L_1532:
        /*0010*/ 	.word	index@(.nv.constant0._Z32group_norm_nhwc_fwd_scale_kernelI11Fp32IOFp16WLi192EEv26Group_norm_nhwc_fwd_params)
        /*0014*/ 	.short	0x0160
        /*0016*/ 	.short	0x00a0


	//----- nvinfo : EIATTR_CBANK_PARAM_SIZE
	.align		4
.L_1533:
        /*0018*/ 	.byte	0x03, 0x19
        /*001a*/ 	.short	0x00a0


	//----- nvinfo : EIATTR_KPARAM_INFO
	.align		4
        /*001c*/ 	.byte	0x04, 0x17
        /*001e*/ 	.short	(.L_1535 - .L_1534)
.L_1534:
        /*0020*/ 	.word	0x00000000
        /*0024*/ 	.short	0x0000
        /*0026*/ 	.short	0x0000
        /*0028*/ 	.byte	0x00, 0xf0, 0x81, 0x02


	//----- nvinfo : EIATTR_MAXREG_COUNT
	.align		4
.L_1535:
        /*002c*/ 	.byte	0x03, 0x1b
        /*002e*/ 	.short	0x00ff


	//----- nvinfo : EIATTR_MERCURY_ISA_VERSION
	.align		4
        /*0030*/ 	.byte	0x03, 0x5f
        /*0032*/ 	.short	0x0000


	//----- nvinfo : EIATTR_EXIT_INSTR_OFFSETS
	.align		4
        /*0034*/ 	.byte	0x04, 0x1c
        /*0036*/ 	.short	(.L_1537 - .L_1536)


	//   ....[0]....
.L_1536:
        /*0038*/ 	.word	0x00001120


	//   ....[1]....
        /*003c*/ 	.word	0x00001190


	//----- nvinfo : EIATTR_CTAIDZ_USED
	.align		4
.L_1537:
        /*0040*/ 	.byte	0x01, 0x04
	.zero		2


	//----- nvinfo : EIATTR_CRS_STACK_SIZE
	.align		4
        /*0044*/ 	.byte	0x04, 0x1e
        /*0046*/ 	.short	(.L_1539 - .L_1538)
.L_1538:
        /*0048*/ 	.word	0x00000000
.L_1539:


//--------------------- .nv.info._Z32group_norm_nhwc_fwd_scale_kernelI11Fp32IOFp16WLi448EEv26Group_norm_nhwc_fwd_params --------------------------
	.section	.nv.info._Z32group_norm_nhwc_fwd_scale_kernelI11Fp32IOFp16WLi448EEv26Group_norm_nhwc_fwd_params,"",@"SHT_CUDA_INFO"
	.sectionflags	@""
	.align	4


	//----- nvinfo : EIATTR_CUDA_API_VERSION
	.align		4
        /*0000*/ 	.byte	0x04, 0x37
        /*0002*/ 	.short	(.L_1541 - .L_1540)
.L_1540:
        /*0004*/ 	.word	0x00000082


	//----- nvinfo : EIATTR_SW2861232_WAR
	.align		4
.L_1541:
        /*0008*/ 	.byte	0x01, 0x35
	.zero		2


	//----- nvinfo : EIATTR_PARAM_CBANK
	.align		4
        /*000c*/ 	.byte	0x04, 0x0a
        /*000e*/ 	.short	(.L_1543 - .L_1542)
	.align		4
.L_1542:
        /*0010*/ 	.word	index@(.nv.constant0._Z32group_norm_nhwc_fwd_scale_kernelI11Fp32IOFp16WLi448EEv26Group_norm_nhwc_fwd_params)
        /*0014*/ 	.short	0x0160
        /*0016*/ 	.short	0x00a0


	//----- nvinfo : EIATTR_CBANK_PARAM_SIZE
	.align		4
.L_1543:
        /*0018*/ 	.byte	0x03, 0x19
        /*001a*/ 	.short	0x00a0


	//----- nvinfo : EIATTR_KPARAM_INFO
	.align		4
        /*001c*/ 	.byte	0x04, 0x17
        /*001e*/ 	.short	(.L_1545 - .L_1544)
.L_1544:
        /*0020*/ 	.word	0x00000000
        /*0024*/ 	.short	0x0000
        /*0026*/ 	.short	0x0000
        /*0028*/ 	.byte	0x00, 0xf0, 0x81, 0x02


	//----- nvinfo : EIATTR_MAXREG_COUNT
	.align		4
.L_1545:
        /*002c*/ 	.byte	0x03, 0x1b
        /*002e*/ 	.short	0x00ff


	//----- nvinfo : EIATTR_MERCURY_ISA_VERSION
	.align		4
        /*0030*/ 	.byte	0x03, 0x5f
        /*0032*/ 	.short	0x0000


	//----- nvinfo : EIATTR_EXIT_INSTR_OFFSETS
	.align		4
        /*0034*/ 	.byte	0x04, 0x1c
        /*0036*/ 	.short	(.L_1547 - .L_1546)


	//   ....[0]....
.L_1546:
        /*0038*/ 	.word	0x00001120


	//   ....[1]....
        /*003c*/ 	.word	0x00001190


	//----- nvinfo : EIATTR_CTAIDZ_USED
	.align		4
.L_1547:
        /*0040*/ 	.byte	0x01, 0x04
	.zero		2


	//----- nvinfo : EIATTR_CRS_STACK_SIZE
	.align		4
        /*0044*/ 	.byte	0x04, 0x1e
        /*0046*/ 	.short	(.L_1549 - .L_1548)
.L_1548:
        /*0048*/ 	.word	0x00000000
.L_1549:


//--------------------- .nv.info._Z32group_norm_nhwc_fwd_scale_kernelI11Fp32IOFp16WLi256EEv26Group_norm_nhwc_fwd_params --------------------------
	.section	.nv.info._Z32group_norm_nhwc_fwd_scale_kernelI11Fp32IOFp16WLi256EEv26Group_norm_nhwc_fwd_params,"",@"SHT_CUDA_INFO"
	.sectionflags	@""
	.align	4


	//----- nvinfo : EIATTR_CUDA_API_VERSION
	.align		4
        /*0000*/ 	.byte	0x04, 0x37
        /*0002*/ 	.short	(.L_1551 - .L_1550)
.L_1550:
        /*0004*/ 	.word	0x00000082


	//----- nvinfo : EIATTR_SW2861232_WAR
	.align		4
.L_1551:
        /*0008*/ 	.byte	0x01, 0x35
	.zero		2


	//----- nvinfo : EIATTR_PARAM_CBANK
	.align		4
        /*000c*/ 	.byte	0x04, 0x0a
        /*000e*/ 	.short	(.L_1553 - .L_1552)
	.align		4
.L_1552:
        /*0010*/ 	.word	index@(.nv.constant0._Z32group_norm_nhwc_fwd_scale_kernelI11Fp32IOFp16WLi256EEv26Group_norm_nhwc_fwd_params)
        /*0014*/ 	.short	0x0160
        /*0016*/ 	.short	0x00a0


	//----- nvinfo : EIATTR_CBANK_PARAM_SIZE
	.align		4
.L_1553:
        /*0018*/ 	.byte	0x03, 0x19
        /*001a*/ 	.short	0x00a0


	//----- nvinfo : EIATTR_KPARAM_INFO
	.align		4
        /*001c*/ 	.byte	0x04, 0x17
        /*001e*/ 	.short	(.L_1555 - .L_1554)
.L_1554:
        /*0020*/ 	.word	0x00000000
        /*0024*/ 	.short	0x0000
        /*0026*/ 	.short	0x0000
        /*0028*/ 	.byte	0x00, 0xf0, 0x81, 0x02


	//----- nvinfo : EIATTR_MAXREG_COUNT
	.align		4
.L_1555:
        /*002c*/ 	.byte	0x03, 0x1b
        /*002e*/ 	.short	0x00ff


	//----- nvinfo : EIATTR_MERCURY_ISA_VERSION
	.align		4
        /*0030*/ 	.byte	0x03, 0x5f
        /*0032*/ 	.short	0x0000


	//----- nvinfo : EIATTR_EXIT_INSTR_OFFSETS
	.align		4
        /*0034*/ 	.byte	0x04, 0x1c
        /*0036*/ 	.short	(.L_1557 - .L_1556)


	//   ....[0]....
.L_1556:
        /*0038*/ 	.word	0x00001120


	//   ....[1]....
        /*003c*/ 	.word	0x00001190


	//----- nvinfo : EIATTR_CTAIDZ_USED
	.align		4
.L_1557:
        /*0040*/ 	.byte	0x01, 0x04
	.zero		2


	//----- nvinfo : EIATTR_CRS_STACK_SIZE
	.align		4
        /*0044*/ 	.byte	0x04, 0x1e
        /*0046*/ 	.short	(.L_1559 - .L_1558)
.L_1558:
        /*0048*/ 	.word	0x00000000
.L_1559:


//--------------------- .nv.info._Z32group_norm_nhwc_fwd_scale_kernelI11Fp32IOFp16WLi120EEv26Group_norm_nhwc_fwd_params --------------------------
	.section	.nv.info._Z32group_norm_nhwc_fwd_scale_kernelI11Fp32IOFp16WLi120EEv26Group_norm_nhwc_fwd_params,"",@"SHT_CUDA_INFO"
	.sectionflags	@""
	.align	4


	//----- nvinfo : EIATTR_CUDA_API_VERSION
	.align		4
        /*0000*/ 	.byte	0x04, 0x37
        /*0002*/ 	.short	(.L_1561 - .L_1560)
.L_1560:
        /*0004*/ 	.word	0x00000082


	//----- nvinfo : EIATTR_SW2861232_WAR
	.align		4
.L_1561:
        /*0008*/ 	.byte	0x01, 0x35
	.zero		2


	//----- nvinfo : EIATTR_PARAM_CBANK
	.align		4
        /*000c*/ 	.byte	0x04, 0x0a
        /*000e*/ 	.short	(.L_1563 - .L_1562)
	.align		4
.L_1562:
        /*0010*/ 	.word	index@(.nv.constant0._Z32group_norm_nhwc_fwd_scale_kernelI11Fp32IOFp16WLi120EEv26Group_norm_nhwc_fwd_params)
        /*0014*/ 	.short	0x0160
        /*0016*/ 	.short	0x00a0


	//----- nvinfo : EIATTR_CBANK_PARAM_SIZE
	.align		4
.L_1563:
        /*0018*/ 	.byte	0x03, 0x19
        /*001a*/ 	.short	0x00a0


	//----- nvinfo : EIATTR_KPARAM_INFO
	.align		4
        /*001c*/ 	.byte	0x04, 0x17
        /*001e*/ 	.short	(.L_1565 - .L_1564)
.L_1564:
        /*0020*/ 	.word	0x00000000
        /*0024*/ 	.short	0x0000
        /*0026*/ 	.short	0x0000
        /*0028*/ 	.byte	0x00, 0xf0, 0x81, 0x02


	//----- nvinfo : EIATTR_MAXREG_COUNT
	.align		4
.L_1565:
        /*002c*/ 	.byte	0x03, 0x1b
        /*002e*/ 	.short	0x00ff


	//----- nvinfo : EIATTR_MERCURY_ISA_VERSION
	.align		4
        /*0030*/ 	.byte	0x03, 0x5f
        /*0032*/ 	.short	0x0000


	//----- nvinfo : EIATTR_EXIT_INSTR_OFFSETS
	.align		4
        /*0034*/ 	.byte	0x04, 0x1c
        /*0036*/ 	.short	(.L_1567 - .L_1566)


	//   ....[0]....
.L_1566:
        /*0038*/ 	.word	0x00001120


	//   ....[1]....
        /*003c*/ 	.word	0x00001190


	//----- nvinfo : EIATTR_CTAIDZ_USED
	.align		4
.L_1567:
        /*0040*/ 	.byte	0x01, 0x04
	.zero		2


	//----- nvinfo : EIATTR_CRS_STACK_SIZE
	.align		4
        /*0044*/ 	.byte	0x04, 0x1e
        /*0046*/ 	.short	(.L_1569 - .L_1568)
.L_1568:
        /*0048*/ 	.word	0x00000000
.L_1569:


//--------------------- .nv.info._Z32group_norm_nhwc_fwd_scale_kernelI11Fp32IOFp16WLi140EEv26Group_norm_nhwc_fwd_params --------------------------
	.section	.nv.info._Z32group_norm_nhwc_fwd_scale_kernelI11Fp32IOFp16WLi140EEv26Group_norm_nhwc_fwd_params,"",@"SHT_CUDA_INFO"
	.sectionflags	@""
	.align	4


	//----- nvinfo : EIATTR_CUDA_API_VERSION
	.align		4
        /*0000*/ 	.byte	0x04, 0x37
        /*0002*/ 	.short	(.L_1571 - .L_1570)
.L_1570:
        /*0004*/ 	.word	0x00000082


	//----- nvinfo : EIATTR_SW2861232_WAR
	.align		4
.L_1571:
        /*0008*/ 	.byte	0x01, 0x35
	.zero		2


	//----- nvinfo : EIATTR_PARAM_CBANK
	.align		4
        /*000c*/ 	.byte	0x04, 0x0a
        /*000e*/ 	.short	(.L_1573 - .L_1572)
	.align		4
.L_1572:
        /*0010*/ 	.word	index@(.nv.constant0._Z32group_norm_nhwc_fwd_scale_kernelI11Fp32IOFp16WLi140EEv26Group_norm_nhwc_fwd_params)
        /*0014*/ 	.short	0x0160
        /*0016*/ 	.short	0x00a0


	//----- nvinfo : EIATTR_CBANK_PARAM_SIZE
	.align		4
.L_1573:
        /*0018*/ 	.byte	0x03, 0x19
        /*001a*/ 	.short	0x00a0


	//----- nvinfo : EIATTR_KPARAM_INFO
	.align		4
        /*001c*/ 	.byte	0x04, 0x17
        /*001e*/ 	.short	(.L_1575 - .L_1574)
.L_1574:
        /*0020*/ 	.word	0x00000000
        /*0024*/ 	.short	0x0000
        /*0026*/ 	.short	0x0000
        /*0028*/ 	.byte	0x00, 0xf0, 0x81, 0x02


	//----- nvinfo : EIATTR_MAXREG_COUNT
	.align		4
.L_1575:
        /*002c*/ 	.byte	0x03, 0x1b
        /*002e*/ 	.short	0x00ff


	//----- nvinfo : EIATTR_MERCURY_ISA_VERSION
	.align		4
        /*0030*/ 	.byte	0x03, 0x5f
        /*0032*/ 	.short	0x0000


	//----- nvinfo : EIATTR_EXIT_INSTR_OFFSETS
	.align		4
        /*0034*/ 	.byte	0x04, 0x1c
        /*0036*/ 	.short	(.L_1577 - .L_1576)


	//   ....[0]....
.L_1576:
        /*0038*/ 	.word	0x00001120


	//   ....[1]....
        /*003c*/ 	.word	0x00001190


	//----- nvinfo : EIATTR_CTAIDZ_USED
	.align		4
.L_1577:
        /*0040*/ 	.byte	0x01, 0x04
	.zero		2


	//----- nvinfo : EIATTR_CRS_STACK_SIZE
	.align		4
        /*0044*/ 	.byte	0x04, 0x1e
        /*0046*/ 	.short	(.L_1579 - .L_1578)
.L_1578:
        /*0048*/ 	.word	0x00000000
.L_1579:


//--------------------- .nv.info._Z32group_norm_nhwc_fwd_scale_kernelI11Fp32IOFp16WLi160EEv26Group_norm_nhwc_fwd_params --------------------------
	.section	.nv.info._Z32group_norm_nhwc_fwd_scale_kernelI11Fp32IOFp16WLi160EEv26Group_norm_nhwc_fwd_params,"",@"SHT_CUDA_INFO"
	.sectionflags	@""
	.align	4


	//----- nvinfo : EIATTR_CUDA_API_VERSION
	.align		4
        /*0000*/ 	.byte	0x04, 0x37
        /*0002*/ 	.short	(.L_1581 - .L_1580)
.L_1580:
        /*0004*/ 	.word	0x00000082


	//----- nvinfo : EIATTR_SW2861232_WAR
	.align		4
.L_1581:
        /*0008*/ 	.byte	0x01, 0x35
	.zero		2


	//----- nvinfo : EIATTR_PARAM_CBANK
	.align		4
        /*000c*/ 	.byte	0x04, 0x0a
        /*000e*/ 	.short	(.L_1583 - .L_1582)
	.align		4
.L_1582:
        /*0010*/ 	.word	index@(.nv.constant0._Z32group_norm_nhwc_fwd_scale_kernelI11Fp32IOFp16WLi160EEv26Group_norm_nhwc_fwd_params)
        /*0014*/ 	.short	0x0160
        /*0016*/ 	.short	0x00a0


	//----- nvinfo : EIATTR_CBANK_PARAM_SIZE
	.align		4
.L_1583:
        /*0018*/ 	.byte	0x03, 0x19
        /*001a*/ 	.short	0x00a0


	//----- nvinfo : EIATTR_KPARAM_INFO
	.align		4
        /*001c*/ 	.byte	0x04, 0x17
        /*001e*/ 	.short	(.L_1585 - .L_1584)
.L_1584:
        /*0020*/ 	.word	0x00000000
        /*0024*/ 	.short	0x0000
        /*0026*/ 	.short	0x0000
        /*0028*/ 	.byte	0x00, 0xf0, 0x81, 0x02


	//----- nvinfo : EIATTR_MAXREG_COUNT
	.align		4
.L_1585:
        /*002c*/ 	.byte	0x03, 0x1b
        /*002e*/ 	.short	0x00ff


	//----- nvinfo : EIATTR_MERCURY_ISA_VERSION
	.align		4
        /*0030*/ 	.byte	0x03, 0x5f
        /*0032*/ 	.short	0x0000


	//----- nvinfo : EIATTR_EXIT_INSTR_OFFSETS
	.align		4
        /*0034*/ 	.byte	0x04, 0x1c
        /*0036*/ 	.short	(.L_1587 - .L_1586)


	//   ....[0]....
.L_1586:
        /*0038*/ 	.word	0x00001120


	//   ....[1]....
        /*003c*/ 	.word	0x00001190


	//----- nvinfo : EIATTR_CTAIDZ_USED
	.align		4
.L_1587:
        /*0040*/ 	.byte	0x01, 0x04
	.zero		2


	//----- nvinfo : EIATTR_CRS_STACK_SIZE
	.align		4
        /*0044*/ 	.byte	0x04, 0x1e
        /*0046*/ 	.short	(.L_1589 - .L_1588)
.L_1588:
        /*0048*/ 	.word	0x00000000
.L_1589:


//--------------------- .nv.info._Z32group_norm_nhwc_fwd_scale_kernelI11Bf16IOFp32WLi196EEv26Group_norm_nhwc_fwd_params --------------------------
	.section	.nv.info._Z32group_norm_nhwc_fwd_scale_kernelI11Bf16IOFp32WLi196EEv26Group_norm_nhwc_fwd_params,"",@"SHT_CUDA_INFO"
	.sectionflags	@""
	.align	4


	//----- nvinfo : EIATTR_CUDA_API_VERSION
	.align		4
        /*0000*/ 	.byte	0x04, 0x37
        /*0002*/ 	.short	(.L_1591 - .L_1590)
.L_1590:
        /*0004*/ 	.word	0x00000082


	//----- nvinfo : EIATTR_SW2861232_WAR
	.align		4
.L_1591:
        /*0008*/ 	.byte	0x01, 0x35
	.zero		2


	//----- nvinfo : EIATTR_PARAM_CBANK
	.align		4
        /*000c*/ 	.byte	0x04, 0x0a
        /*000e*/ 	.short	(.L_1593 - .L_1592)
	.align		4
.L_1592:
        /*0010*/ 	.word	index@(.nv.constant0._Z32group_norm_nhwc_fwd_scale_kernelI11Bf16IOFp32WLi196EEv26Group_norm_nhwc_fwd_params)
        /*0014*/ 	.short	0x0160
        /*0016*/ 	.short	0x00a0


	//----- nvinfo : EIATTR_CBANK_PARAM_SIZE
	.align		4
.L_1593:
        /*0018*/ 	.byte	0x03, 0x19
        /*001a*/ 	.short	0x00a0


	//----- nvinfo : EIATTR_KPARAM_INFO
	.align		4
        /*001c*/ 	.byte	0x04, 0x17
        /*001e*/ 	.short	(.L_1595 - .L_1594)
.L_1594:
        /*0020*/ 	.word	0x00000000
        /*0024*/ 	.short	0x0000
        /*0026*/ 	.short	0x0000
        /*0028*/ 	.byte	0x00, 0xf0, 0x81, 0x02


	//----- nvinfo : EIATTR_MAXREG_COUNT
	.align		4
.L_1595:
        /*002c*/ 	.byte	0x03, 0x1b
        /*002e*/ 	.short	0x00ff


	//----- nvinfo : EIATTR_MERCURY_ISA_VERSION
	.align		4
        /*0030*/ 	.byte	0x03, 0x5f
        /*0032*/ 	.short	0x0000


	//----- nvinfo : EIATTR_EXIT_INSTR_OFFSETS
	.align		4
        /*0034*/ 	.byte	0x04, 0x1c
        /*0036*/ 	.short	(.L_1597 - .L_1596)


	//   ....[0]....
.L_1596:
        /*0038*/ 	.word	0x00001260


	//   ....[1]....
        /*003c*/ 	.word	0x000012d0


	//----- nvinfo : EIATTR_CTAIDZ_USED
	.align		4
.L_1597:
        /*0040*/ 	.byte	0x01, 0x04
	.zero		2


	//----- nvinfo : EIATTR_CRS_STACK_SIZE
	.align		4
        /*0044*/ 	.byte	0x04, 0x1e
        /*0046*/ 	.short	(.L_1599 - .L_1598)
.L_1598:
        /*0048*/ 	.word	0x00000000
.L_1599:


//--------------------- .nv.info._Z32group_norm_nhwc_fwd_scale_kernelI11Bf16IOFp32WLi168EEv26Group_norm_nhwc_fwd_params --------------------------
	.section	.nv.info._Z32group_norm_nhwc_fwd_scale_kernelI11Bf16IOFp32WLi168EEv26Group_norm_nhwc_fwd_params,"",@"SHT_CUDA_INFO"
	.sectionflags	@""
	.align	4


	//----- nvinfo : EIATTR_CUDA_API_VERSION
	.align		4
        /*0000*/ 	.byte	0x04, 0x37
        /*0002*/ 	.short	(.L_1601 - .L_1600)
.L_1600:
        /*0004*/ 	.word	0x00000082


	//----- nvinfo : EIATTR_SW2861232_WAR
	.align		4
.L_1601:
        /*0008*/ 	.byte	0x01, 0x35
	.zero		2


	//----- nvinfo : EIATTR_PARAM_CBANK
	.align		4
        /*000c*/ 	.byte	0x04, 0x0a
        /*000e*/ 	.short	(.L_1603 - .L_1602)
	.align		4
.L_1602:
        /*0010*/ 	.word	index@(.nv.constant0._Z32group_norm_nhwc_fwd_scale_kernelI11Bf16IOFp32WLi168EEv26Group_norm_nhwc_fwd_params)
        /*0014*/ 	.short	0x0160
        /*0016*/ 	.short	0x00a0


	//----- nvinfo : EIATTR_CBANK_PARAM_SIZE
	.align		4
.L_1603:
        /*0018*/ 	.byte	0x03, 0x19
        /*001a*/ 	.short	0x00a0


	//----- nvinfo : EIATTR_KPARAM_INFO
	.align		4
        /*001c*/ 	.byte	0x04, 0x17
        /*001e*/ 	.short	(.L_1605 - .L_1604)
.L_1604:
        /*0020*/ 	.word	0x00000000
        /*0024*/ 	.short	0x0000
        /*0026*/ 	.short	0x0000
        /*0028*/ 	.byte	0x00, 0xf0, 0x81, 0x02


	//----- nvinfo : EIATTR_MAXREG_COUNT
	.align		4
.L_1605:
        /*002c*/ 	.byte	0x03, 0x1b
        /*002e*/ 	.short	0x00ff


	//----- nvinfo : EIATTR_MERCURY_ISA_VERSION
	.align		4
        /*0030*/ 	.byte	0x03, 0x5f
        /*0032*/ 	.short	0x0000


	//----- nvinfo : EIATTR_EXIT_INSTR_OFFSETS
	.align		4
        /*0034*/ 	.byte	0x04, 0x1c
        /*0036*/ 	.short	(.L_1607 - .L_1606)


	//   ....[0]....
.L_1606:
        /*0038*/ 	.word	0x00001260


	//   ....[1]....
        /*003c*/ 	.word	0x000012d0


	//----- nvinfo : EIATTR_CTAIDZ_USED
	.align		4
.L_1607:
        /*0040*/ 	.byte	0x01, 0x04
	.zero		2


	//----- nvinfo : EIATTR_CRS_STACK_SIZE
	.align		4
        /*0044*/ 	.byte	0x04, 0x1e
        /*0046*/ 	.short	(.L_1609 - .L_1608)
.L_1608:
        /*0048*/ 	.word	0x00000000
.L_1609:


//--------------------- .nv.info._Z32group_norm_nhwc_fwd_scale_kernelI11Bf16IOFp32WLi64EEv26Group_norm_nhwc_fwd_params --------------------------
	.section	.nv.info._Z32group_norm_nhwc_fwd_scale_kernelI11Bf16IOFp32WLi64EEv26Group_norm_nhwc_fwd_params,"",@"SHT_CUDA_INFO"
	.sectionflags	@""
	.align	4


	//----- nvinfo : EIATTR_CUDA_API_VERSION
	.align		4
        /*0000*/ 	.byte	0x04, 0x37
        /*0002*/ 	.short	(.L_1611 - .L_1610)
.L_1610:
        /*0004*/ 	.word	0x00000082


	//----- nvinfo : EIATTR_SW2861232_WAR
	.align		4
.L_1611:
        /*0008*/ 	.byte	0x01, 0x35
	.zero		2


	//----- nvinfo : EIATTR_PARAM_CBANK
	.align		4
        /*000c*/ 	.byte	0x04, 0x0a
        /*000e*/ 	.short	(.L_1613 - .L_1612)
	.align		4
.L_1612:
        /*0010*/ 	.word	index@(.nv.constant0._Z32group_norm_nhwc_fwd_scale_kernelI11Bf16IOFp32WLi64EEv26Group_norm_nhwc_fwd_params)
        /*0014*/ 	.short	0x0160
        /*0016*/ 	.short	0x00a0


	//----- nvinfo : EIATTR_CBANK_PARAM_SIZE
	.align		4
.L_1613:
        /*0018*/ 	.byte	0x03, 0x19
        /*001a*/ 	.short	0x00a0


	//----- nvinfo : EIATTR_KPARAM_INFO
	.align		4
        /*001c*/ 	.byte	0x04, 0x17
        /*001e*/ 	.short	(.L_1615 - .L_1614)
.L_1614:
        /*0020*/ 	.word	0x00000000
        /*0024*/ 	.short	0x0000
        /*0026*/ 	.short	0x0000
        /*0028*/ 	.byte	0x00, 0xf0, 0x81, 0x02


	//----- nvinfo : EIATTR_MAXREG_COUNT
	.align		4
.L_1615:
        /*002c*/ 	.byte	0x03, 0x1b
        /*002e*/ 	.short	0x00ff


	//----- nvinfo : EIATTR_MERCURY_ISA_VERSION
	.align		4
        /*0030*/ 	.byte	0x03, 0x5f
        /*0032*/ 	.short	0x0000


	//----- nvinfo : EIATTR_EXIT_INSTR_OFFSETS
	.align		4
        /*0034*/ 	.byte	0x04, 0x1c
        /*0036*/ 	.short	(.L_1617 - .L_1616)


	//   ....[0]....
.L_1616:
        /*0038*/ 	.word	0x00001260


	//   ....[1]....
        /*003c*/ 	.word	0x000012d0


	//----- nvinfo : EIATTR_CTAIDZ_USED
	.align		4
.L_1617:
        /*0040*/ 	.byte	0x01, 0x04
	.zero		2


	//----- nvinfo : EIATTR_CRS_STACK_SIZE
	.align		4
        /*0044*/ 	.byte	0x04, 0x1e
        /*0046*/ 	.short	(.L_1619 - .L_1618)
.L_1618:
        /*0048*/ 	.word	0x00000000
.L_1619:


//--------------------- .nv.info._Z32group_norm_nhwc_fwd_scale_kernelI11Bf16IOFp32WLi128EEv26Group_norm_nhwc_fwd_params --------------------------
	.section	.nv.info._Z32group_norm_nhwc_fwd_scale_kernelI11Bf16IOFp32WLi128EEv26Group_norm_nhwc_fwd_params,"",@"SHT_CUDA_INFO"
	.sectionflags	@""
	.align	4


	//----- nvinfo : EIATTR_CUDA_API_VERSION
	.align		4
        /*0000*/ 	.byte	0x04, 0x37
        /*0002*/ 	.short	(.L_1621 - .L_1620)
.L_1620:
        /*0004*/ 	.word	0x00000082


	//----- nvinfo : EIATTR_SW2861232_WAR
	.align		4
.L_1621:
        /*0008*/ 	.byte	0x01, 0x35
	.zero		2


	//----- nvinfo : EIATTR_PARAM_CBANK
	.align		4
        /*000c*/ 	.byte	0x04, 0x0a
        /*000e*/ 	.short	(.L_1623 - .L_1622)
	.align		4
.L_1622:
        /*0010*/ 	.word	index@(.nv.constant0._Z32group_norm_nhwc_fwd_scale_kernelI11Bf16IOFp32WLi128EEv26Group_norm_nhwc_fwd_params)
        /*0014*/ 	.short	0x0160
        /*0016*/ 	.short	0x00a0


	//----- nvinfo : EIATTR_CBANK_PARAM_SIZE
	.align		4
.L_1623:
        /*0018*/ 	.byte	0x03, 0x19
        /*001a*/ 	.short	0x00a0


	//----- nvinfo : EIATTR_KPARAM_INFO
	.align		4
        /*001c*/ 	.byte	0x04, 0x17
        /*001e*/ 	.short	(.L_1625 - .L_1624)
.L_1624:
        /*0020*/ 	.word	0x00000000
        /*0024*/ 	.short	0x0000
        /*0026*/ 	.short	0x0000
        /*0028*/ 	.byte	0x00, 0xf0, 0x81, 0x02


	//----- nvinfo : EIATTR_MAXREG_COUNT
	.align		4
.L_1625:
        /*002c*/ 	.byte	0x03, 0x1b
        /*002e*/ 	.short	0x00ff


	//----- nvinfo : EIATTR_MERCURY_ISA_VERSION
	.align		4
        /*0030*/ 	.byte	0x03, 0x5f
        /*0032*/ 	.short	0x0000


	//----- nvinfo : EIATTR_EXIT_INSTR_OFFSETS
	.align		4
        /*0034*/ 	.byte	0x04, 0x1c
        /*0036*/ 	.short	(.L_1627 - .L_1626)


	//   ....[0]....
.L_1626:
        /*0038*/ 	.word	0x00001260


	//   ....[1]....
        /*003c*/ 	.word	0x000012d0


	//----- nvinfo : EIATTR_CTAIDZ_USED
	.align		4
.L_1627:
        /*0040*/ 	.byte	0x01, 0x04
	.zero		2


	//----- nvinfo : EIATTR_CRS_STACK_SIZE
	.align		4
        /*0044*/ 	.byte	0x04, 0x1e
        /*0046*/ 	.short	(.L_1629 - .L_1628)
.L_1628:
        /*0048*/ 	.word	0x00000000
.L_1629:


//--------------------- .nv.info._Z32group_norm_nhwc_fwd_scale_kernelI11Bf16IOFp32WLi192EEv26Group_norm_nhwc_fwd_params --------------------------
	.section	.nv.info._Z32group_norm_nhwc_fwd_scale_kernelI11Bf16IOFp32WLi192EEv26Group_norm_nhwc_fwd_params,"",@"SHT_CUDA_INFO"
	.sectionflags	@""
	.align	4


	//----- nvinfo : EIATTR_CUDA_API_VERSION
	.align		4
        /*0000*/ 	.byte	0x04, 0x37
        /*0002*/ 	.short	(.L_1631 - .L_1630)
.L_1630:
        /*0004*/ 	.word	0x00000082


	//----- nvinfo : EIATTR_SW2861232_WAR
	.align		4
.L_1631:
        /*0008*/ 	.byte	0x01, 0x35
	.zero		2


	//----- nvinfo : EIATTR_PARAM_CBANK
	.align		4
        /*000c*/ 	.byte	0x04, 0x0a
        /*000e*/ 	.short	(.L_1633 - .L_1632)
	.align		4
.L_1632:
        /*0010*/ 	.word	index@(.nv.constant0._Z32group_norm_nhwc_fwd_scale_kernelI11Bf16IOFp32WLi192EEv26Group_norm_nhwc_fwd_params)
        /*0014*/ 	.short	0x0160
        /*0016*/ 	.short	0x00a0


	//----- nvinfo : EIATTR_CBANK_PARAM_SIZE
	.align		4
.L_1633:
        /*0018*/ 	.byte	0x03, 0x19
        /*001a*/ 	.short	0x00a0


	//----- nvinfo : EIATTR_KPARAM_INFO
	.align		4
        /*001c*/ 	.byte	0x04, 0x17
        /*001e*/ 	.short	(.L_1635 - .L_1634)
.L_1634:
        /*0020*/ 	.word	0x00000000
        /*0024*/ 	.short	0x0000
        /*0026*/ 	.short	0x0000
        /*0028*/ 	.byte	0x00, 0xf0, 0x81, 0x02


	//----- nvinfo : EIATTR_MAXREG_COUNT
	.align		4
.L_1635:
        /*002c*/ 	.byte	0x03, 0x1b
        /*002e*/ 	.short	0x00ff


	//----- nvinfo : EIATTR_MERCURY_ISA_VERSION
	.align		4
        /*0030*/ 	.byte	0x03, 0x5f
        /*0032*/ 	.short	0x0000


	//----- nvinfo : EIATTR_EXIT_INSTR_OFFSETS
	.align		4
        /*0034*/ 	.byte	0x04, 0x1c
        /*0036*/ 	.short	(.L_1637 - .L_1636)


	//   ....[0]....
.L_1636:
        /*0038*/ 	.word	0x00001260


	//   ....[1]....
        /*003c*/ 	.word	0x000012d0


	//----- nvinfo : EIATTR_CTAIDZ_USED
	.align		4
.L_1637:
        /*0040*/ 	.byte	0x01, 0x04
	.zero		2


	//----- nvinfo : EIATTR_CRS_STACK_SIZE
	.align		4
        /*0044*/ 	.byte	0x04, 0x1e
        /*0046*/ 	.short	(.L_1639 - .L_1638)
.L_1638:
        /*0048*/ 	.word	0x00000000
.L_1639:


//--------------------- .nv.info._Z32group_norm_nhwc_fwd_scale_kernelI11Bf16IOFp32WLi448EEv26Group_norm_nhwc_fwd_params --------------------------
	.section	.nv.info._Z32group_norm_nhwc_fwd_scale_kernelI11Bf16IOFp32WLi448EEv26Group_norm_nhwc_fwd_params,"",@"SHT_CUDA_INFO"
	.sectionflags	@""
	.align	4


	//----- nvinfo : EIATTR_CUDA_API_VERSION
	.align		4
        /*0000*/ 	.byte	0x04, 0x37
        /*0002*/ 	.short	(.L_1641 - .L_1640)
.L_1640:
        /*0004*/ 	.word	0x00000082


	//----- nvinfo : EIATTR_SW2861232_WAR
	.align		4
.L_1641:
        /*0008*/ 	.byte	0x01, 0x35
	.zero		2


	//----- nvinfo : EIATTR_PARAM_CBANK
	.align		4
        /*000c*/ 	.byte	0x04, 0x0a
        /*000e*/ 	.short	(.L_1643 - .L_1642)
	.align		4
.L_1642:
        /*0010*/ 	.word	index@(.nv.constant0._Z32group_norm_nhwc_fwd_scale_kernelI11Bf16IOFp32WLi448EEv26Group_norm_nhwc_fwd_params)
        /*0014*/ 	.short	0x0160
        /*0016*/ 	.short	0x00a0


	//----- nvinfo : EIATTR_CBANK_PARAM_SIZE
	.align		4
.L_1643:
        /*0018*/ 	.byte	0x03, 0x19
        /*001a*/ 	.short	0x00a0


	//----- nvinfo : EIATTR_KPARAM_INFO
	.align		4
        /*001c*/ 	.byte	0x04, 0x17
        /*001e*/ 	.short	(.L_1645 - .L_1644)
.L_1644:
        /*0020*/ 	.word	0x00000000
        /*0024*/ 	.short	0x0000
        /*0026*/ 	.short	0x0000
        /*0028*/ 	.byte	0x00, 0xf0, 0x81, 0x02


	//----- nvinfo : EIATTR_MAXREG_COUNT
	.align		4
.L_1645:
        /*002c*/ 	.byte	0x03, 0x1b
        /*002e*/ 	.short	0x00ff


	//----- nvinfo : EIATTR_MERCURY_ISA_VERSION
	.align		4
        /*0030*/ 	.byte	0x03, 0x5f
        /*0032*/ 	.short	0x0000


	//----- nvinfo : EIATTR_EXIT_INSTR_OFFSETS
	.align		4
        /*0034*/ 	.byte	0x04, 0x1c
        /*0036*/ 	.short	(.L_1647 - .L_1646)


	//   ....[0]....
.L_1646:
        /*0038*/ 	.word	0x00001260


	//   ....[1]....
        /*003c*/ 	.word	0x000012d0


	//----- nvinfo : EIATTR_CTAIDZ_USED
	.align		4
.L_1647:
        /*0040*/ 	.byte	0x01, 0x04
	.zero		2


	//----- nvinfo : EIATTR_CRS_STACK_SIZE
	.align		4
        /*0044*/ 	.byte	0x04, 0x1e
        /*0046*/ 	.short	(.L_1649 - .L_1648)
.L_1648:
        /*0048*/ 	.word	0x00000000
.L_1649:


//--------------------- .nv.info._Z32group_norm_nhwc_fwd_scale_kernelI11Bf16IOFp32WLi256EEv26Group_norm_nhwc_fwd_params --------------------------
	.section	.nv.info._Z32group_norm_nhwc_fwd_scale_kernelI11Bf16IOFp32WLi256EEv26Group_norm_nhwc_fwd_params,"",@"SHT_CUDA_INFO"
	.sectionflags	@""
	.align	4


	//----- nvinfo : EIATTR_CUDA_API_VERSION
	.align		4
        /*0000*/ 	.byte	0x04, 0x37
        /*0002*/ 	.short	(.L_1651 - .L_1650)
.L_1650:
        /*0004*/ 	.word	0x00000082


	//----- nvinfo : EIATTR_SW2861232_WAR
	.align		4
.L_1651:
        /*0008*/ 	.byte	0x01, 0x35
	.zero		2


	//----- nvinfo : EIATTR_PARAM_CBANK
	.align		4
        /*000c*/ 	.byte	0x04, 0x0a
        /*000e*/ 	.short	(.L_1653 - .L_1652)
	.align		4
.L_1652:
        /*0010*/ 	.word	index@(.nv.constant0._Z32group_norm_nhwc_fwd_scale_kernelI11Bf16IOFp32WLi256EEv26Group_norm_nhwc_fwd_params)
        /*0014*/ 	.short	0x0160
        /*0016*/ 	.short	0x00a0


	//----- nvinfo : EIATTR_CBANK_PARAM_SIZE
	.align		4
.L_1653:
        /*0018*/ 	.byte	0x03, 0x19
        /*001a*/ 	.short	0x00a0


	//----- nvinfo : EIATTR_KPARAM_INFO
	.align		4
        /*001c*/ 	.byte	0x04, 0x17
        /*001e*/ 	.short	(.L_1655 - .L_1654)
.L_1654:
        /*0020*/ 	.word	0x00000000
        /*0024*/ 	.short	0x0000
        /*0026*/ 	.short	0x0000
        /*0028*/ 	.byte	0x00, 0xf0, 0x81, 0x02


	//----- nvinfo : EIATTR_MAXREG_COUNT
	.align		4
.L_1655:
        /*002c*/ 	.byte	0x03, 0x1b
        /*002e*/ 	.short	0x00ff


	//----- nvinfo : EIATTR_MERCURY_ISA_VERSION
	.align		4
        /*0030*/ 	.byte	0x03, 0x5f
        /*0032*/ 	.short	0x0000


	//----- nvinfo : EIATTR_EXIT_INSTR_OFFSETS
	.align		4
        /*0034*/ 	.byte	0x04, 0x1c
        /*0036*/ 	.short	(.L_1657 - .L_1656)


	//   ....[0]....
.L_1656:
        /*0038*/ 	.word	0x00001260


	//   ....[1]....
        /*003c*/ 	.word	0x000012d0


	//----- nvinfo : EIATTR_CTAIDZ_USED
	.align		4
.L_1657:
        /*0040*/ 	.byte	0x01, 0x04
	.zero		2


	//----- nvinfo : EIATTR_CRS_STACK_SIZE
	.align		4
        /*0044*/ 	.byte	0x04, 0x1e
        /*0046*/ 	.short	(.L_1659 - .L_1658)
.L_1658:
        /*0048*/ 	.word	0x00000000
.L_1659:


//--------------------- .nv.info._Z32group_norm_nhwc_fwd_scale_kernelI11Bf16IOFp32WLi120EEv26Group_norm_nhwc_fwd_params --------------------------
	.section	.nv.info._Z32group_norm_nhwc_fwd_scale_kernelI11Bf16IOFp32WLi120EEv26Group_norm_nhwc_fwd_params,"",@"SHT_CUDA_INFO"
	.sectionflags	@""
	.align	4


	//----- nvinfo : EIATTR_CUDA_API_VERSION
	.align		4
        /*0000*/ 	.byte	0x04, 0x37
        /*0002*/ 	.short	(.L_1661 - .L_1660)
.L_1660:
        /*0004*/ 	.word	0x00000082


	//----- nvinfo : EIATTR_SW2861232_WAR
	.align		4
.L_1661:
        /*0008*/ 	.byte	0x01, 0x35
	.zero		2


	//----- nvinfo : EIATTR_PARAM_CBANK
	.align		4
        /*000c*/ 	.byte	0x04, 0x0a
        /*000e*/ 	.short	(.L_1663 - .L_1662)
	.align		4
.L_1662:
        /*0010*/ 	.word	index@(.nv.constant0._Z32group_norm_nhwc_fwd_scale_kernelI11Bf16IOFp32WLi120EEv26Group_norm_nhwc_fwd_params)
        /*0014*/ 	.short	0x0160
        /*0016*/ 	.short	0x00a0


	//----- nvinfo : EIATTR_CBANK_PARAM_SIZE
	.align		4
.L_1663:
        /*0018*/ 	.byte	0x03, 0x19
        /*001a*/ 	.short	0x00a0


	//----- nvinfo : EIATTR_KPARAM_INFO
	.align		4
        /*001c*/ 	.byte	0x04, 0x17
        /*001e*/ 	.short	(.L_1665 - .L_1664)
.L_1664:
        /*0020*/ 	.word	0x00000000
        /*0024*/ 	.short	0x0000
        /*0026*/ 	.short	0x0000
        /*0028*/ 	.byte	0x00, 0xf0, 0x81, 0x02


	//----- nvinfo : EIATTR_MAXREG_COUNT
	.align		4
.L_1665:
        /*002c*/ 	.byte	0x03, 0x1b
        /*002e*/ 	.short	0x00ff


	//----- nvinfo : EIATTR_MERCURY_ISA_VERSION
	.align		4
        /*0030*/ 	.byte	0x03, 0x5f
        /*0032*/ 	.short	0x0000


	//----- nvinfo : EIATTR_EXIT_INSTR_OFFSETS
	.align		4
        /*0034*/ 	.byte	0x04, 0x1c
        /*0036*/ 	.short	(.L_1667 - .L_1666)


	//   ....[0]....
.L_1666:
        /*0038*/ 	.word	0x00001260


	//   ....[1]....
        /*003c*/ 	.word	0x000012d0


	//----- nvinfo : EIATTR_CTAIDZ_USED
	.align		4
.L_1667:
        /*0040*/ 	.byte	0x01, 0x04
	.zero		2


	//----- nvinfo : EIATTR_CRS_STACK_SIZE
	.align		4
        /*0044*/ 	.byte	0x04, 0x1e
        /*0046*/ 	.short	(.L_1669 - .L_1668)
.L_1668:
        /*0048*/ 	.word	0x00000000
.L_1669:


//--------------------- .nv.info._Z32group_norm_nhwc_fwd_scale_kernelI11Bf16IOFp32WLi140EEv26Group_norm_nhwc_fwd_params --------------------------
	.section	.nv.info._Z32group_norm_nhwc_fwd_scale_kernelI11Bf16IOFp32WLi140EEv26Group_norm_nhwc_fwd_params,"",@"SHT_CUDA_INFO"
	.sectionflags	@""
	.align	4


	//----- nvinfo : EIATTR_CUDA_API_VERSION
	.align		4
        /*0000*/ 	.byte	0x04, 0x37
        /*0002*/ 	.short	(.L_1671 - .L_1670)
.L_1670:
        /*0004*/ 	.word	0x00000082


	//----- nvinfo : EIATTR_SW2861232_WAR
	.align		4
.L_1671:
        /*0008*/ 	.byte	0x01, 0x35
	.zero		2


	//----- nvinfo : EIATTR_PARAM_CBANK
	.align		4
        /*000c*/ 	.byte	0x04, 0x0a
        /*000e*/ 	.short	(.L_1673 - .L_1672)
	.align		4
.L_1672:
        /*0010*/ 	.word	index@(.nv.constant0._Z32group_norm_nhwc_fwd_scale_kernelI11Bf16IOFp32WLi140EEv26Group_norm_nhwc_fwd_params)
        /*0014*/ 	.short	0x0160
        /*0016*/ 	.short	0x00a0


	//----- nvinfo : EIATTR_CBANK_PARAM_SIZE
	.align		4
.L_1673:
        /*0018*/ 	.byte	0x03, 0x19
        /*001a*/ 	.short	0x00a0


	//----- nvinfo : EIATTR_KPARAM_INFO
	.align		4
        /*001c*/ 	.byte	0x04, 0x17
        /*001e*/ 	.short	(.L_1675 - .L_1674)
.L_1674:
        /*0020*/ 	.word	0x00000000
        /*0024*/ 	.short	0x0000
        /*0026*/ 	.short	0x0000
        /*0028*/ 	.byte	0x00, 0xf0, 0x81, 0x02


	//----- nvinfo : EIATTR_MAXREG_COUNT
	.align		4
.L_1675:
        /*002c*/ 	.byte	0x03, 0x1b
        /*002e*/ 	.short	0x00ff


	//----- nvinfo : EIATTR_MERCURY_ISA_VERSION
	.align		4
        /*0030*/ 	.byte	0x03, 0x5f
        /*0032*/ 	.short	0x0000


	//----- nvinfo : EIATTR_EXIT_INSTR_OFFSETS
	.align		4
        /*0034*/ 	.byte	0x04, 0x1c
        /*0036*/ 	.short	(.L_1677 - .L_1676)


	//   ....[0]....
.L_1676:
        /*0038*/ 	.word	0x00001260


	//   ....[1]....
        /*003c*/ 	.word	0x000012d0


	//----- nvinfo : EIATTR_CTAIDZ_USED
	.align		4
.L_1677:
        /*0040*/ 	.byte	0x01, 0x04
	.zero		2


	//----- nvinfo : EIATTR_CRS_STACK_SIZE
	.align		4
        /*0044*/ 	.byte	0x04, 0x1e
        /*0046*/ 	.short	(.L_1679 - .L_1678)
.L_1678:
        /*0048*/ 	.word	0x00000000
.L_1679:


//--------------------- .nv.info._Z32group_norm_nhwc_fwd_scale_kernelI11Bf16IOFp32WLi160EEv26Group_norm_nhwc_fwd_params --------------------------
	.section	.nv.info._Z32group_norm_nhwc_fwd_scale_kernelI11Bf16IOFp32WLi160EEv26Group_norm_nhwc_fwd_params,"",@"SHT_CUDA_INFO"
	.sectionflags	@""
	.align	4


	//----- nvinfo : EIATTR_CUDA_API_VERSION
	.align		4
        /*0000*/ 	.byte	0x04, 0x37
        /*0002*/ 	.short	(.L_1681 - .L_1680)
.L_1680:
        /*0004*/ 	.word	0x00000082


	//----- nvinfo : EIATTR_SW2861232_WAR
	.align		4
.L_1681:
        /*0008*/ 	.byte	0x01, 0x35
	.zero		2


	//----- nvinfo : EIATTR_PARAM_CBANK
	.align		4
        /*000c*/ 	.byte	0x04, 0x0a
        /*000e*/ 	.short	(.L_1683 - .L_1682)
	.align		4
.L_1682:
        /*0010*/ 	.word	index@(.nv.constant0._Z32group_norm_nhwc_fwd_scale_kernelI11Bf16IOFp32WLi160EEv26Group_norm_nhwc_fwd_params)
        /*0014*/ 	.short	0x0160
        /*0016*/ 	.short	0x00a0


	//----- nvinfo : EIATTR_CBANK_PARAM_SIZE
	.align		4
.L_1683:
        /*0018*/ 	.byte	0x03, 0x19
        /*001a*/ 	.short	0x00a0


	//----- nvinfo : EIATTR_KPARAM_INFO
	.align		4
        /*001c*/ 	.byte	0x04, 0x17
        /*001e*/ 	.short	(.L_1685 - .L_1684)
.L_1684:
        /*0020*/ 	.word	0x00000000
        /*0024*/ 	.short	0x0000
        /*0026*/ 	.short	0x0000
        /*0028*/ 	.byte	0x00, 0xf0, 0x81, 0x02


	//----- nvinfo : EIATTR_MAXREG_COUNT
	.align		4
.L_1685:
        /*002c*/ 	.byte	0x03, 0x1b
        /*002e*/ 	.short	0x00ff


	//----- nvinfo : EIATTR_MERCURY_ISA_VERSION
	.align		4
        /*0030*/ 	.byte	0x03, 0x5f
        /*0032*/ 	.short	0x0000


	//----- nvinfo : EIATTR_EXIT_INSTR_OFFSETS
	.align		4
        /*0034*/ 	.byte	0x04, 0x1c
        /*0036*/ 	.short	(.L_1687 - .L_1686)


	//   ....[0]....
.L_1686:
        /*0038*/ 	.word	0x00001260


	//   ....[1]....
        /*003c*/ 	.word	0x000012d0


	//----- nvinfo : EIATTR_CTAIDZ_USED
	.align		4
.L_1687:
        /*0040*/ 	.byte	0x01, 0x04
	.zero		2


	//----- nvinfo : EIATTR_CRS_STACK_SIZE
	.align		4
        /*0044*/ 	.byte	0x04, 0x1e
        /*0046*/ 	.short	(.L_1689 - .L_1688)
.L_1688:
        /*0048*/ 	.word	0x00000000
.L_1689:


//--------------------- .nv.info._Z32group_norm_nhwc_fwd_scale_kernelI11Bf16IOBf16WLi196EEv26Group_norm_nhwc_fwd_params --------------------------
	.section	.nv.info._Z32group_norm_nhwc_fwd_scale_kernelI11Bf16IOBf16WLi196EEv26Group_norm_nhwc_fwd_params,"",@"SHT_CUDA_INFO"
	.sectionflags	@""
	.align	4


	//----- nvinfo : EIATTR_CUDA_API_VERSION
	.align		4
        /*0000*/ 	.byte	0x04, 0x37
        /*0002*/ 	.short	(.L_1691 - .L_1690)
.L_1690:
        /*0004*/ 	.word	0x00000082


	//----- nvinfo : EIATTR_SW2861232_WAR
	.align		4
.L_1691:
        /*0008*/ 	.byte	0x01, 0x35
	.zero		2


	//----- nvinfo : EIATTR_PARAM_CBANK
	.align		4
        /*000c*/ 	.byte	0x04, 0x0a
        /*000e*/ 	.short	(.L_1693 - .L_1692)
	.align		4
.L_1692:
        /*0010*/ 	.word	index@(.nv.constant0._Z32group_norm_nhwc_fwd_scale_kernelI11Bf16IOBf16WLi196EEv26Group_norm_nhwc_fwd_params)
        /*0014*/ 	.short	0x0160
        /*0016*/ 	.short	0x00a0


	//----- nvinfo : EIATTR_CBANK_PARAM_SIZE
	.align		4
.L_1693:
        /*0018*/ 	.byte	0x03, 0x19
        /*001a*/ 	.short	0x00a0


	//----- nvinfo : EIATTR_KPARAM_INFO
	.align		4
        /*001c*/ 	.byte	0x04, 0x17
        /*001e*/ 	.short	(.L_1695 - .L_1694)
.L_1694:
        /*0020*/ 	.word	0x00000000
        /*0024*/ 	.short	0x0000
        /*0026*/ 	.short	0x0000
        /*0028*/ 	.byte	0x00, 0xf0, 0x81, 0x02


	//----- nvinfo : EIATTR_MAXREG_COUNT
	.align		4
.L_1695:
        /*002c*/ 	.byte	0x03, 0x1b
        /*002e*/ 	.short	0x00ff


	//----- nvinfo : EIATTR_MERCURY_ISA_VERSION
	.align		4
        /*0030*/ 	.byte	0x03, 0x5f
        /*0032*/ 	.short	0x0000


	//----- nvinfo : EIATTR_EXIT_INSTR_OFFSETS
	.align		4
        /*0034*/ 	.byte	0x04, 0x1c
        /*0036*/ 	.short	(.L_1697 - .L_1696)


	//   ....[0]....
.L_1696:
        /*0038*/ 	.word	0x000012c0


	//   ....[1]....
        /*003c*/ 	.word	0x00001330


	//----- nvinfo : EIATTR_CTAIDZ_USED
	.align		4
.L_1697:
        /*0040*/ 	.byte	0x01, 0x04
	.zero		2


	//----- nvinfo : EIATTR_CRS_STACK_SIZE
	.align		4
        /*0044*/ 	.byte	0x04, 0x1e
        /*0046*/ 	.short	(.L_1699 - .L_1698)
.L_1698:
        /*0048*/ 	.word	0x00000000
.L_1699:


//--------------------- .nv.info._Z32group_norm_nhwc_fwd_scale_kernelI11Bf16IOBf16WLi168EEv26Group_norm_nhwc_fwd_params --------------------------
	.section	.nv.info._Z32group_norm_nhwc_fwd_scale_kernelI11Bf16IOBf16WLi168EEv26Group_norm_nhwc_fwd_params,"",@"SHT_CUDA_INFO"
	.sectionflags	@""
	.align	4


	//----- nvinfo : EIATTR_CUDA_API_VERSION
	.align		4
        /*0000*/ 	.byte	0x04, 0x37
        /*0002*/ 	.short	(.L_1701 - .L_1700)
.L_1700:
        /*0004*/ 	.word	0x00000082


	//----- nvinfo : EIATTR_SW2861232_WAR
	.align		4
.L_1701:
        /*0008*/ 	.byte	0x01, 0x35
	.zero		2


	//----- nvinfo : EIATTR_PARAM_CBANK
	.align		4
        /*000c*/ 	.byte	0x04, 0x0a
        /*000e*/ 	.short	(.L_1703 - .L_1702)
	.align		4
.L_1702:
        /*0010*/ 	.word	index@(.nv.constant0._Z32group_norm_nhwc_fwd_scale_kernelI11Bf16IOBf16WLi168EEv26Group_norm_nhwc_fwd_params)
        /*0014*/ 	.short	0x0160
        /*0016*/ 	.short	0x00a0


	//----- nvinfo : EIATTR_CBANK_PARAM_SIZE
	.align		4
.L_1703:
        /*0018*/ 	.byte	0x03, 0x19
        /*001a*/ 	.short	0x00a0


	//----- nvinfo : EIATTR_KPARAM_INFO
	.align		4
        /*001c*/ 	.byte	0x04, 0x17
        /*001e*/ 	.short	(.L_1705 - .L_1704)
.L_1704:
        /*0020*/ 	.word	0x00000000
        /*0024*/ 	.short	0x0000
        /*0026*/ 	.short	0x0000
        /*0028*/ 	.byte	0x00, 0xf0, 0x81, 0x02


	//----- nvinfo : EIATTR_MAXREG_COUNT
	.align		4
.L_1705:
        /*002c*/ 	.byte	0x03, 0x1b
        /*002e*/ 	.short	0x00ff


	//----- nvinfo : EIATTR_MERCURY_ISA_VERSION
	.align		4
        /*0030*/ 	.byte	0x03, 0x5f
        /*0032*/ 	.short	0x0000


	//----- nvinfo : EIATTR_EXIT_INSTR_OFFSETS
	.align		4
        /*0034*/ 	.byte	0x04, 0x1c
        /*0036*/ 	.short	(.L_1707 - .L_1706)


	//   ....[0]....
.L_1706:
        /*0038*/ 	.word	0x000012c0


	//   ....[1]....
        /*003c*/ 	.word	0x00001330


	//----- nvinfo : EIATTR_CTAIDZ_USED
	.align		4
.L_1707:
        /*0040*/ 	.byte	0x01, 0x04
	.zero		2


	//----- nvinfo : EIATTR_CRS_STACK_SIZE
	.align		4
        /*0044*/ 	.byte	0x04, 0x1e
        /*0046*/ 	.short	(.L_1709 - .L_1708)
.L_1708:
        /*0048*/ 	.word	0x00000000
.L_1709:


//--------------------- .nv.info._Z32group_norm_nhwc_fwd_scale_kernelI11Bf16IOBf16WLi64EEv26Group_norm_nhwc_fwd_params --------------------------
	.section	.nv.info._Z32group_norm_nhwc_fwd_scale_kernelI11Bf16IOBf16WLi64EEv26Group_norm_nhwc_fwd_params,"",@"SHT_CUDA_INFO"
	.sectionflags	@""
	.align	4


	//----- nvinfo : EIATTR_CUDA_API_VERSION
	.align		4
        /*0000*/ 	.byte	0x04, 0x37
        /*0002*/ 	.short	(.L_1711 - .L_1710)
.L_1710:
        /*0004*/ 	.word	0x00000082


	//----- nvinfo : EIATTR_SW2861232_WAR
	.align		4
.L_1711:
        /*0008*/ 	.byte	0x01, 0x35
	.zero		2


	//----- nvinfo : EIATTR_PARAM_CBANK
	.align		4
        /*000c*/ 	.byte	0x04, 0x0a
        /*000e*/ 	.short	(.L_1713 - .L_1712)
	.align		4
.L_1712:
        /*0010*/ 	.word	index@(.nv.constant0._Z32group_norm_nhwc_fwd_scale_kernelI11Bf16IOBf16WLi64EEv26Group_norm_nhwc_fwd_params)
        /*0014*/ 	.short	0x0160
        /*0016*/ 	.short	0x00a0


	//----- nvinfo : EIATTR_CBANK_PARAM_SIZE
	.align		4
.L_1713:
        /*0018*/ 	.byte	0x03, 0x19
        /*001a*/ 	.short	0x00a0


	//----- nvinfo : EIATTR_KPARAM_INFO
	.align		4
        /*001c*/ 	.byte	0x04, 0x17
        /*001e*/ 	.short	(.L_1715 - .L_1714)
.L_1714:
        /*0020*/ 	.word	0x00000000
        /*0024*/ 	.short	0x0000
        /*0026*/ 	.short	0x0000
        /*0028*/ 	.byte	0x00, 0xf0, 0x81, 0x02


	//----- nvinfo : EIATTR_MAXREG_COUNT
	.align		4
.L_1715:
        /*002c*/ 	.byte	0x03, 0x1b
        /*002e*/ 	.short	0x00ff


	//----- nvinfo : EIATTR_MERCURY_ISA_VERSION
	.align		4
        /*0030*/ 	.byte	0x03, 0x5f
        /*0032*/ 	.short	0x0000


	//----- nvinfo : EIATTR_EXIT_INSTR_OFFSETS
	.align		4
        /*0034*/ 	.byte	0x04, 0x1c
        /*0036*/ 	.short	(.L_1717 - .L_1716)


	//   ....[0]....
.L_1716:
        /*0038*/ 	.word	0x000012c0


	//   ....[1]....
        /*003c*/ 	.word	0x00001330


	//----- nvinfo : EIATTR_CTAIDZ_USED
	.align		4
.L_1717:
        /*0040*/ 	.byte	0x01, 0x04
	.zero		2


	//----- nvinfo : EIATTR_CRS_STACK_SIZE
	.align		4
        /*0044*/ 	.byte	0x04, 0x1e
        /*0046*/ 	.short	(.L_1719 - .L_1718)
.L_1718:
        /*0048*/ 	.word	0x00000000
.L_1719:


//--------------------- .nv.info._Z32group_norm_nhwc_fwd_scale_kernelI11Bf16IOBf16WLi128EEv26Group_norm_nhwc_fwd_params --------------------------
	.section	.nv.info._Z32group_norm_nhwc_fwd_scale_kernelI11Bf16IOBf16WLi128EEv26Group_norm_nhwc_fwd_params,"",@"SHT_CUDA_INFO"
	.sectionflags	@""
	.align	4


	//----- nvinfo : EIATTR_CUDA_API_VERSION
	.align		4
        /*0000*/ 	.byte	0x04, 0x37
        /*0002*/ 	.short	(.L_1721 - .L_1720)
.L_1720:
        /*0004*/ 	.word	0x00000082


	//----- nvinfo : EIATTR_SW2861232_WAR
	.align		4
.L_1721:
        /*0008*/ 	.byte	0x01, 0x35
	.zero		2


	//----- nvinfo : EIATTR_PARAM_CBANK
	.align		4
        /*000c*/ 	.byte	0x04, 0x0a
        /*000e*/ 	.short	(.L_1723 - .L_1722)
	.align		4
.L_1722:
        /*0010*/ 	.word	index@(.nv.constant0._Z32group_norm_nhwc_fwd_scale_kernelI11Bf16IOBf16WLi128EEv26Group_norm_nhwc_fwd_params)
        /*0014*/ 	.short	0x0160
        /*0016*/ 	.short	0x00a0


	//----- nvinfo : EIATTR_CBANK_PARAM_SIZE
	.align		4
.L_1723:
        /*0018*/ 	.byte	0x03, 0x19
        /*001a*/ 	.short	0x00a0


	//----- nvinfo : EIATTR_KPARAM_INFO
	.align		4
        /*001c*/ 	.byte	0x04, 0x17
        /*001e*/ 	.short	(.L_1725 - .L_1724)
.L_1724:
        /*0020*/ 	.word	0x00000000
        /*0024*/ 	.short	0x0000
        /*0026*/ 	.short	0x0000
        /*0028*/ 	.byte	0x00, 0xf0, 0x81, 0x02


	//----- nvinfo : EIATTR_MAXREG_COUNT
	.align		4
.L_1725:
        /*002c*/ 	.byte	0x03, 0x1b
        /*002e*/ 	.short	0x00ff


	//----- nvinfo : EIATTR_MERCURY_ISA_VERSION
	.align		4
        /*0030*/ 	.byte	0x03, 0x5f
        /*0032*/ 	.short	0x0000


	//----- nvinfo : EIATTR_EXIT_INSTR_OFFSETS
	.align		4
        /*0034*/ 	.byte	0x04, 0x1c
        /*0036*/ 	.short	(.L_1727 - .L_1726)


	//   ....[0]....
.L_1726:
        /*0038*/ 	.word	0x000012c0


	//   ....[1]....
        /*003c*/ 	.word	0x00001330


	//----- nvinfo : EIATTR_CTAIDZ_USED
	.align		4
.L_1727:
        /*0040*/ 	.byte	0x01, 0x04
	.zero		2


	//----- nvinfo : EIATTR_CRS_STACK_SIZE
	.align		4
        /*0044*/ 	.byte	0x04, 0x1e
        /*0046*/ 	.short	(.L_1729 - .L_1728)
.L_1728:
        /*0048*/ 	.word	0x00000000
.L_1729:


//--------------------- .nv.info._Z32group_norm_nhwc_fwd_scale_kernelI11Bf16IOBf16WLi192EEv26Group_norm_nhwc_fwd_params --------------------------
	.section	.nv.info._Z32group_norm_nhwc_fwd_scale_kernelI11Bf16IOBf16WLi192EEv26Group_norm_nhwc_fwd_params,"",@"SHT_CUDA_INFO"
	.sectionflags	@""
	.align	4


	//----- nvinfo : EIATTR_CUDA_API_VERSION
	.align		4
        /*0000*/ 	.byte	0x04, 0x37
        /*0002*/ 	.short	(.L_1731 - .L_1730)
.L_1730:
        /*0004*/ 	.word	0x00000082


	//----- nvinfo : EIATTR_SW2861232_WAR
	.align		4
.L_1731:
        /*0008*/ 	.byte	0x01, 0x35
	.zero		2


	//----- nvinfo : EIATTR_PARAM_CBANK
	.align		4
        /*000c*/ 	.byte	0x04, 0x0a
        /*000e*/ 	.short	(.L_1733 - .L_1732)
	.align		4
.L_1732:
        /*0010*/ 	.word	index@(.nv.constant0._Z32group_norm_nhwc_fwd_scale_kernelI11Bf16IOBf16WLi192EEv26Group_norm_nhwc_fwd_params)
        /*0014*/ 	.short	0x0160
        /*0016*/ 	.short	0x00a0


	//----- nvinfo : EIATTR_CBANK_PARAM_SIZE
	.align		4
.L_1733:
        /*0018*/ 	.byte	0x03, 0x19
        /*001a*/ 	.short	0x00a0


	//----- nvinfo : EIATTR_KPARAM_INFO
	.align		4
        /*001c*/ 	.byte	0x04, 0x17
        /*001e*/ 	.short	(.L_1735 - .L_1734)
.L_1734:
        /*0020*/ 	.word	0x00000000
        /*0024*/ 	.short	0x0000
        /*0026*/ 	.short	0x0000
        /*0028*/ 	.byte	0x00, 0xf0, 0x81, 0x02


	//----- nvinfo : EIATTR_MAXREG_COUNT
	.align		4
.L_1735:
        /*002c*/ 	.byte	0x03, 0x1b
        /*002e*/ 	.short	0x00ff


	//----- nvinfo : EIATTR_MERCURY_ISA_VERSION
	.align		4
        /*0030*/ 	.byte	0x03, 0x5f
        /*0032*/ 	.short	0x0000


	//----- nvinfo : EIATTR_EXIT_INSTR_OFFSETS
	.align		4
        /*0034*/ 	.byte	0x04, 0x1c
        /*0036*/ 	.short	(.L_1737 - .L_1736)


	//   ....[0]....
.L_1736:
        /*0038*/ 	.word	0x000012c0


	//   ....[1]....
        /*003c*/ 	.word	0x00001330


	//----- nvinfo : EIATTR_CTAIDZ_USED
	.align		4
.L_1737:
        /*0040*/ 	.byte	0x01, 0x04
	.zero		2


	//----- nvinfo : EIATTR_CRS_STACK_SIZE
	.align		4
        /*0044*/ 	.byte	0x04, 0x1e
        /*0046*/ 	.short	(.L_1739 - .L_1738)
.L_1738:
        /*0048*/ 	.word	0x00000000
.L_1739:


//--------------------- .nv.info._Z32group_norm_nhwc_fwd_scale_kernelI11Bf16IOBf16WLi448EEv26Group_norm_nhwc_fwd_params --------------------------
	.section	.nv.info._Z32group_norm_nhwc_fwd_scale_kernelI11Bf16IOBf16WLi448EEv26Group_norm_nhwc_fwd_params,"",@"SHT_CUDA_INFO"
	.sectionflags	@""
	.align	4


	//----- nvinfo : EIATTR_CUDA_API_VERSION
	.align		4
        /*0000*/ 	.byte	0x04, 0x37
        /*0002*/ 	.short	(.L_1741 - .L_1740)
.L_1740:
        /*0004*/ 	.word	0x00000082


	//----- nvinfo : EIATTR_SW2861232_WAR
	.align		4
.L_1741:
        /*0008*/ 	.byte	0x01, 0x35
	.zero		2


	//----- nvinfo : EIATTR_PARAM_CBANK
	.align		4
        /*000c*/ 	.byte	0x04, 0x0a
        /*000e*/ 	.short	(.L_1743 - .L_1742)
	.align		4
.L_1742:
        /*0010*/ 	.word	index@(.nv.constant0._Z32group_norm_nhwc_fwd_scale_kernelI11Bf16IOBf16WLi448EEv26Group_norm_nhwc_fwd_params)
        /*0014*/ 	.short	0x0160
        /*0016*/ 	.short	0x00a0


	//----- nvinfo : EIATTR_CBANK_PARAM_SIZE
	.align		4
.L_1743:
        /*0018*/ 	.byte	0x03, 0x19
        /*001a*/ 	.short	0x00a0


	//----- nvinfo : EIATTR_KPARAM_INFO
	.align		4
        /*001c*/ 	.byte	0x04, 0x17
        /*001e*/ 	.short	(.L_1745 - .L_1744)
.L_1744:
        /*0020*/ 	.word	0x00000000
        /*0024*/ 	.short	0x0000
        /*0026*/ 	.short	0x0000
        /*0028*/ 	.byte	0x00, 0xf0, 0x81, 0x02


	//----- nvinfo : EIATTR_MAXREG_COUNT
	.align		4
.L_1745:
        /*002c*/ 	.byte	0x03, 0x1b
        /*002e*/ 	.short	0x00ff


	//----- nvinfo : EIATTR_MERCURY_ISA_VERSION
	.align		4
        /*0030*/ 	.byte	0x03, 0x5f
        /*0032*/ 	.short	0x0000


	//----- nvinfo : EIATTR_EXIT_INSTR_OFFSETS
	.align		4
        /*0034*/ 	.byte	0x04, 0x1c
        /*0036*/ 	.short	(.L_1747 - .L_1746)


	//   ....[0]....
.L_1746:
        /*0038*/ 	.word	0x000012c0


	//   ....[1]....
        /*003c*/ 	.word	0x00001330


	//----- nvinfo : EIATTR_CTAIDZ_USED
	.align		4
.L_1747:
        /*0040*/ 	.byte	0x01, 0x04
	.zero		2


	//----- nvinfo : EIATTR_CRS_STACK_SIZE
	.align		4
        /*0044*/ 	.byte	0x04, 0x1e
        /*0046*/ 	.short	(.L_1749 - .L_1748)
.L_1748:
        /*0048*/ 	.word	0x00000000
.L_1749:


//--------------------- .nv.info._Z32group_norm_nhwc_fwd_scale_kernelI11Bf16IOBf16WLi256EEv26Group_norm_nhwc_fwd_params --------------------------
	.section	.nv.info._Z32group_norm_nhwc_fwd_scale_kernelI11Bf16IOBf16WLi256EEv26Group_norm_nhwc_fwd_params,"",@"SHT_CUDA_INFO"
	.sectionflags	@""
	.align	4


	//----- nvinfo : EIATTR_CUDA_API_VERSION
	.align		4
        /*0000*/ 	.byte	0x04, 0x37
        /*0002*/ 	.short	(.L_1751 - .L_1750)
.L_1750:
        /*0004*/ 	.word	0x00000082


	//----- nvinfo : EIATTR_SW2861232_WAR
	.align		4
.L_1751:
        /*0008*/ 	.byte	0x01, 0x35
	.zero		2


	//----- nvinfo : EIATTR_PARAM_CBANK
	.align		4
        /*000c*/ 	.byte	0x04, 0x0a
        /*000e*/ 	.short	(.L_1753 - .L_1752)
	.align		4
.L_1752:
        /*0010*/ 	.word	index@(.nv.constant0._Z32group_norm_nhwc_fwd_scale_kernelI11Bf16IOBf16WLi256EEv26Group_norm_nhwc_fwd_params)
        /*0014*/ 	.short	0x0160
        /*0016*/ 	.short	0x00a0


	//----- nvinfo : EIATTR_CBANK_PARAM_SIZE
	.align		4
.L_1753:
        /*0018*/ 	.byte	0x03, 0x19
        /*001a*/ 	.short	0x00a0


	//----- nvinfo : EIATTR_KPARAM_INFO
	.align		4
        /*001c*/ 	.byte	0x04, 0x17
        /*001e*/ 	.short	(.L_1755 - .L_1754)
.L_1754:
        /*0020*/ 	.word	0x00000000
        /*0024*/ 	.short	0x0000
        /*0026*/ 	.short	0x0000
        /*0028*/ 	.byte	0x00, 0xf0, 0x81, 0x02


	//----- nvinfo : EIATTR_MAXREG_COUNT
	.align		4
.L_1755:
        /*002c*/ 	.byte	0x03, 0x1b
        /*002e*/ 	.short	0x00ff


	//----- nvinfo : EIATTR_MERCURY_ISA_VERSION
	.align		4
        /*0030*/ 	.byte	0x03, 0x5f
        /*0032*/ 	.short	0x0000


	//----- nvinfo : EIATTR_EXIT_INSTR_OFFSETS
	.align		4
        /*0034*/ 	.byte	0x04, 0x1c
        /*0036*/ 	.short	(.L_1757 - .L_1756)


	//   ....[0]....
.L_1756:
        /*0038*/ 	.word	0x000012c0


	//   ....[1]....
        /*003c*/ 	.word	0x00001330


	//----- nvinfo : EIATTR_CTAIDZ_USED
	.align		4
.L_1757:
        /*0040*/ 	.byte	0x01, 0x04
	.zero		2


	//----- nvinfo : EIATTR_CRS_STACK_SIZE
	.align		4
        /*0044*/ 	.byte	0x04, 0x1e
        /*0046*/ 	.short	(.L_1759 - .L_1758)
.L_1758:
        /*0048*/ 	.word	0x00000000
.L_1759:


//--------------------- .nv.info._Z32group_norm_nhwc_fwd_scale_kernelI11Bf16IOBf16WLi120EEv26Group_norm_nhwc_fwd_params --------------------------
	.section	.nv.info._Z32group_norm_nhwc_fwd_scale_kernelI11Bf16IOBf16WLi120EEv26Group_norm_nhwc_fwd_params,"",@"SHT_CUDA_INFO"
	.sectionflags	@""
	.align	4


	//----- nvinfo : EIATTR_CUDA_API_VERSION
	.align		4
        /*0000*/ 	.byte	0x04, 0x37
        /*0002*/ 	.short	(.L_1761 - .L_1760)
.L_1760:
        /*0004*/ 	.word	0x00000082


	//----- nvinfo : EIATTR_SW2861232_WAR
	.align		4
.L_1761:
        /*0008*/ 	.byte	0x01, 0x35
	.zero		2


	//----- nvinfo : EIATTR_PARAM_CBANK
	.align		4
        /*000c*/ 	.byte	0x04, 0x0a
        /*000e*/ 	.short	(.L_1763 - .L_1762)
	.align		4
.L_1762:
        /*0010*/ 	.word	index@(.nv.constant0._Z32group_norm_nhwc_fwd_scale_kernelI11Bf16IOBf16WLi120EEv26Group_norm_nhwc_fwd_params)
        /*0014*/ 	.short	0x0160
        /*0016*/ 	.short	0x00a0


	//----- nvinfo : EIATTR_CBANK_PARAM_SIZE
	.align		4
.L_1763:
        /*0018*/ 	.byte	0x03, 0x19
        /*001a*/ 	.short	0x00a0


	//----- nvinfo : EIATTR_KPARAM_INFO
	.align		4
        /*001c*/ 	.byte	0x04, 0x17
        /*001e*/ 	.short	(.L_1765 - .L_1764)
.L_1764:
        /*0020*/ 	.word	0x00000000
        /*0024*/ 	.short	0x0000
        /*0026*/ 	.short	0x0000
        /*0028*/ 	.byte	0x00, 0xf0, 0x81, 0x02


	//----- nvinfo : EIATTR_MAXREG_COUNT
	.align		4
.L_1765:
        /*002c*/ 	.byte	0x03, 0x1b
        /*002e*/ 	.short	0x00ff


	//----- nvinfo : EIATTR_MERCURY_ISA_VERSION
	.align		4
        /*0030*/ 	.byte	0x03, 0x5f
        /*0032*/ 	.short	0x0000


	//----- nvinfo : EIATTR_EXIT_INSTR_OFFSETS
	.align		4
        /*0034*/ 	.byte	0x04, 0x1c
        /*0036*/ 	.short	(.L_1767 - .L_1766)


	//   ....[0]....
.L_1766:
        /*0038*/ 	.word	0x000012c0


	//   ....[1]....
        /*003c*/ 	.word	0x00001330


	//----- nvinfo : EIATTR_CTAIDZ_USED
	.align		4
.L_1767:
        /*0040*/ 	.byte	0x01, 0x04
	.zero		2


	//----- nvinfo : EIATTR_CRS_STACK_SIZE
	.align		4
        /*0044*/ 	.byte	0x04, 0x1e
        /*0046*/ 	.short	(.L_1769 - .L_1768)
.L_1768:
        /*0048*/ 	.word	0x00000000
.L_1769:


//--------------------- .nv.info._Z32group_norm_nhwc_fwd_scale_kernelI11Bf16IOBf16WLi140EEv26Group_norm_nhwc_fwd_params --------------------------
	.section	.nv.info._Z32group_norm_nhwc_fwd_scale_kernelI11Bf16IOBf16WLi140EEv26Group_norm_nhwc_fwd_params,"",@"SHT_CUDA_INFO"
	.sectionflags	@""
	.align	4


	//----- nvinfo : EIATTR_CUDA_API_VERSION
	.align		4
        /*0000*/ 	.byte	0x04, 0x37
        /*0002*/ 	.short	(.L_1771 - .L_1770)
.L_1770:
        /*0004*/ 	.word	0x00000082


	//----- nvinfo : EIATTR_SW2861232_WAR
	.align		4
.L_1771:
        /*0008*/ 	.byte	0x01, 0x35
	.zero		2


	//----- nvinfo : EIATTR_PARAM_CBANK
	.align		4
        /*000c*/ 	.byte	0x04, 0x0a
        /*000e*/ 	.short	(.L_1773 - .L_1772)
	.align		4
.L_1772:
        /*0010*/ 	.word	index@(.nv.constant0._Z32group_norm_nhwc_fwd_scale_kernelI11Bf16IOBf16WLi140EEv26Group_norm_nhwc_fwd_params)
        /*0014*/ 	.short	0x0160
        /*0016*/ 	.short	0x00a0


	//----- nvinfo : EIATTR_CBANK_PARAM_SIZE
	.align		4
.L_1773:
        /*0018*/ 	.byte	0x03, 0x19
        /*001a*/ 	.short	0x00a0


	//----- nvinfo : EIATTR_KPARAM_INFO
	.align		4
        /*001c*/ 	.byte	0x04, 0x17
        /*001e*/ 	.short	(.L_1775 - .L_1774)
.L_1774:
        /*0020*/ 	.word	0x00000000
        /*0024*/ 	.short	0x0000
        /*0026*/ 	.short	0x0000
        /*0028*/ 	.byte	0x00, 0xf0, 0x81, 0x02


	//----- nvinfo : EIATTR_MAXREG_COUNT
	.align		4
.L_1775:
        /*002c*/ 	.byte	0x03, 0x1b
        /*002e*/ 	.short	0x00ff


	//----- nvinfo : EIATTR_MERCURY_ISA_VERSION
	.align		4
        /*0030*/ 	.byte	0x03, 0x5f
        /*0032*/ 	.short	0x0000


	//----- nvinfo : EIATTR_EXIT_INSTR_OFFSETS
	.align		4
        /*0034*/ 	.byte	0x04, 0x1c
        /*0036*/ 	.short	(.L_1777 - .L_1776)


	//   ....[0]....
.L_1776:
        /*0038*/ 	.word	0x000012c0


	//   ....[1]....
        /*003c*/ 	.word	0x00001330


	//----- nvinfo : EIATTR_CTAIDZ_USED
	.align		4
.L_1777:
        /*0040*/ 	.byte	0x01, 0x04
	.zero		2


	//----- nvinfo : EIATTR_CRS_STACK_SIZE
	.align		4
        /*0044*/ 	.byte	0x04, 0x1e
        /*0046*/ 	.short	(.L_1779 - .L_1778)
.L_1778:
        /*0048*/ 	.word	0x00000000
.L_1779:


//--------------------- .nv.info._Z32group_norm_nhwc_fwd_scale_kernelI11Bf16IOBf16WLi160EEv26Group_norm_nhwc_fwd_params --------------------------
	.section	.nv.info._Z32group_norm_nhwc_fwd_scale_kernelI11Bf16IOBf16WLi160EEv26Group_norm_nhwc_fwd_params,"",@"SHT_CUDA_INFO"
	.sectionflags	@""
	.align	4


	//----- nvinfo : EIATTR_CUDA_API_VERSION
	.align		4
        /*0000*/ 	.byte	0x04, 0x37
        /*0002*/ 	.short	(.L_1781 - .L_1780)
.L_1780:
        /*0004*/ 	.word	0x00000082


	//----- nvinfo : EIATTR_SW2861232_WAR
	.align		4
.L_1781:
        /*0008*/ 	.byte	0x01, 0x35
	.zero		2


	//----- nvinfo : EIATTR_PARAM_CBANK
	.align		4
        /*000c*/ 	.byte	0x04, 0x0a
        /*000e*/ 	.short	(.L_1783 - .L_1782)
	.align		4
.L_1782:
        /*0010*/ 	.word	index@(.nv.constant0._Z32group_norm_nhwc_fwd_scale_kernelI11Bf16IOBf16WLi160EEv26Group_norm_nhwc_fwd_params)
        /*0014*/ 	.short	0x0160
        /*0016*/ 	.short	0x00a0


	//----- nvinfo : EIATTR_CBANK_PARAM_SIZE
	.align		4
.L_1783:
        /*0018*/ 	.byte	0x03, 0x19
        /*001a*/ 	.short	0x00a0


	//----- nvinfo : EIATTR_KPARAM_INFO
	.align		4
        /*001c*/ 	.byte	0x04, 0x17
        /*001e*/ 	.short	(.L_1785 - .L_1784)
.L_1784:
        /*0020*/ 	.word	0x00000000
        /*0024*/ 	.short	0x0000
        /*0026*/ 	.short	0x0000
        /*0028*/ 	.byte	0x00, 0xf0, 0x81, 0x02


	//----- nvinfo : EIATTR_MAXREG_COUNT
	.align		4
.L_1785:
        /*002c*/ 	.byte	0x03, 0x1b
        /*002e*/ 	.short	0x00ff


	//----- nvinfo : EIATTR_MERCURY_ISA_VERSION
	.align		4
        /*0030*/ 	.byte	0x03, 0x5f
        /*0032*/ 	.short	0x0000


	//----- nvinfo : EIATTR_EXIT_INSTR_OFFSETS
	.align		4
        /*0034*/ 	.byte	0x04, 0x1c
        /*0036*/ 	.short	(.L_1787 - .L_1786)


	//   ....[0]....
.L_1786:
        /*0038*/ 	.word	0x000012c0


	//   ....[1]....
        /*003c*/ 	.word	0x00001330


	//----- nvinfo : EIATTR_CTAIDZ_USED
	.align		4
.L_1787:
        /*0040*/ 	.byte	0x01, 0x04
	.zero		2


	//----- nvinfo : EIATTR_CRS_STACK_SIZE
	.align		4
        /*0044*/ 	.byte	0x04, 0x1e
        /*0046*/ 	.short	(.L_1789 - .L_1788)
.L_1788:
        /*0048*/ 	.word	0x00000000
.L_1789:


//--------------------- .nv.info._Z32group_norm_nhwc_fwd_scale_kernelI11Bf16IOFp16WLi196EEv26Group_norm_nhwc_fwd_params --------------------------
	.section	.nv.info._Z32group_norm_nhwc_fwd_scale_kernelI11Bf16IOFp16WLi196EEv26Group_norm_nhwc_fwd_params,"",@"SHT_CUDA_INFO"
	.sectionflags	@""
	.align	4


	//----- nvinfo : EIATTR_CUDA_API_VERSION
	.align		4
        /*0000*/ 	.byte	0x04, 0x37
        /*0002*/ 	.short	(.L_1791 - .L_1790)
.L_1790:
        /*0004*/ 	.word	0x00000082


	//----- nvinfo : EIATTR_SW2861232_WAR
	.align		4
.L_1791:
        /*0008*/ 	.byte	0x01, 0x35
	.zero		2


	//----- nvinfo : EIATTR_PARAM_CBANK
	.align		4
        /*000c*/ 	.byte	0x04, 0x0a
        /*000e*/ 	.short	(.L_1793 - .L_1792)
	.align		4
.L_1792:
        /*0010*/ 	.word	index@(.nv.constant0._Z32group_norm_nhwc_fwd_scale_kernelI11Bf16IOFp16WLi196EEv26Group_norm_nhwc_fwd_params)
        /*0014*/ 	.short	0x0160
        /*0016*/ 	.short	0x00a0


	//----- nvinfo : EIATTR_CBANK_PARAM_SIZE
	.align		4
.L_1793:
        /*0018*/ 	.byte	0x03, 0x19
        /*001a*/ 	.short	0x00a0


	//----- nvinfo : EIATTR_KPARAM_INFO
	.align		4
        /*001c*/ 	.byte	0x04, 0x17
        /*001e*/ 	.short	(.L_1795 - .L_1794)
.L_1794:
        /*0020*/ 	.word	0x00000000
        /*0024*/ 	.short	0x0000
        /*0026*/ 	.short	0x0000
        /*0028*/ 	.byte	0x00, 0xf0, 0x81, 0x02


	//----- nvinfo : EIATTR_MAXREG_COUNT
	.align		4
.L_1795:
        /*002c*/ 	.byte	0x03, 0x1b
        /*002e*/ 	.short	0x00ff


	//----- nvinfo : EIATTR_MERCURY_ISA_VERSION
	.align		4
        /*0030*/ 	.byte	0x03, 0x5f
        /*0032*/ 	.short	0x0000


	//----- nvinfo : EIATTR_EXIT_INSTR_OFFSETS
	.align		4
        /*0034*/ 	.byte	0x04, 0x1c
        /*0036*/ 	.short	(.L_1797 - .L_1796)


	//   ....[0]....
.L_1796:
        /*0038*/ 	.word	0x000012c0


	//   ....[1]....
        /*003c*/ 	.word	0x00001330


	//----- nvinfo : EIATTR_CTAIDZ_USED
	.align		4
.L_1797:
        /*0040*/ 	.byte	0x01, 0x04
	.zero		2


	//----- nvinfo : EIATTR_CRS_STACK_SIZE
	.align		4
        /*0044*/ 	.byte	0x04, 0x1e
        /*0046*/ 	.short	(.L_1799 - .L_1798)
.L_1798:
        /*0048*/ 	.word	0x00000000
.L_1799:


//--------------------- .nv.info._Z32group_norm_nhwc_fwd_scale_kernelI11Bf16IOFp16WLi168EEv26Group_norm_nhwc_fwd_params --------------------------
	.section	.nv.info._Z32group_norm_nhwc_fwd_scale_kernelI11Bf16IOFp16WLi168EEv26Group_norm_nhwc_fwd_params,"",@"SHT_CUDA_INFO"
	.sectionflags	@""
	.align	4


	//----- nvinfo : EIATTR_CUDA_API_VERSION
	.align		4
        /*0000*/ 	.byte	0x04, 0x37
        /*0002*/ 	.short	(.L_1801 - .L_1800)
.L_1800:
        /*0004*/ 	.word	0x00000082


	//----- nvinfo : EIATTR_SW2861232_WAR
	.align		4
.L_1801:
        /*0008*/ 	.byte	0x01, 0x35
	.zero		2


	//----- nvinfo : EIATTR_PARAM_CBANK
	.align		4
        /*000c*/ 	.byte	0x04, 0x0a
        /*000e*/ 	.short	(.L_1803 - .L_1802)
	.align		4
.L_1802:
        /*0010*/ 	.word	index@(.nv.constant0._Z32group_norm_nhwc_fwd_scale_kernelI11Bf16IOFp16WLi168EEv26Group_norm_nhwc_fwd_params)
        /*0014*/ 	.short	0x0160
        /*0016*/ 	.short	0x00a0


	//----- nvinfo : EIATTR_CBANK_PARAM_SIZE
	.align		4
.L_1803:
        /*0018*/ 	.byte	0x03, 0x19
        /*001a*/ 	.short	0x00a0


	//----- nvinfo : EIATTR_KPARAM_INFO
	.align		4
        /*001c*/ 	.byte	0x04, 0x17
        /*001e*/ 	.short	(.L_1805 - .L_1804)
.L_1804:
        /*0020*/ 	.word	0x00000000
        /*0024*/ 	.short	0x0000
        /*0026*/ 	.short	0x0000
        /*0028*/ 	.byte	0x00, 0xf0, 0x81, 0x02


	//----- nvinfo : EIATTR_MAXREG_COUNT
	.align		4
.L_1805:
        /*002c*/ 	.byte	0x03, 0x1b
        /*002e*/ 	.short	0x00ff


	//----- nvinfo : EIATTR_MERCURY_ISA_VERSION
	.align		4
        /*0030*/ 	.byte	0x03, 0x5f
        /*0032*/ 	.short	0x0000


	//----- nvinfo : EIATTR_EXIT_INSTR_OFFSETS
	.align		4
        /*0034*/ 	.byte	0x04, 0x1c
        /*0036*/ 	.short	(.L_1807 - .L_1806)


	//   ....[0]....
.L_1806:
        /*0038*/ 	.word	0x000012c0


	//   ....[1]....
        /*003c*/ 	.word	0x00001330


	//----- nvinfo : EIATTR_CTAIDZ_USED
	.align		4
.L_1807:
        /*0040*/ 	.byte	0x01, 0x04
	.zero		2


	//----- nvinfo : EIATTR_CRS_STACK_SIZE
	.align		4
        /*0044*/ 	.byte	0x04, 0x1e
        /*0046*/ 	.short	(.L_1809 - .L_1808)
.L_1808:
        /*0048*/ 	.word	0x00000000
.L_1809:


//--------------------- .nv.info._Z32group_norm_nhwc_fwd_scale_kernelI11Bf16IOFp16WLi64EEv26Group_norm_nhwc_fwd_params --------------------------
	.section	.nv.info._Z32group_norm_nhwc_fwd_scale_kernelI11Bf16IOFp16WLi64EEv26Group_norm_nhwc_fwd_params,"",@"SHT_CUDA_INFO"
	.sectionflags	@""
	.align	4


	//----- nvinfo : EIATTR_CUDA_API_VERSION
	.align		4
        /*0000*/ 	.byte	0x04, 0x37
        /*0002*/ 	.short	(.L_1811 - .L_1810)
.L_1810:
        /*0004*/ 	.word	0x00000082


	//----- nvinfo : EIATTR_SW2861232_WAR
	.align		4
.L_1811:
        /*0008*/ 	.byte	0x01, 0x35
	.zero		2


	//----- nvinfo : EIATTR_PARAM_CBANK
	.align		4
        /*000c*/ 	.byte	0x04, 0x0a
        /*000e*/ 	.short	(.L_1813 - .L_1812)
	.align		4
.L_1812:
        /*0010*/ 	.word	index@(.nv.constant0._Z32group_norm_nhwc_fwd_scale_kernelI11Bf16IOFp16WLi64EEv26Group_norm_nhwc_fwd_params)
        /*0014*/ 	.short	0x0160
        /*0016*/ 	.short	0x00a0


	//----- nvinfo : EIATTR_CBANK_PARAM_SIZE
	.align		4
.L_1813:
        /*0018*/ 	.byte	0x03, 0x19
        /*001a*/ 	.short	0x00a0


	//----- nvinfo : EIATTR_KPARAM_INFO
	.align		4
        /*001c*/ 	.byte	0x04, 0x17
        /*001e*/ 	.short	(.L_1815 - .L_1814)
.L_1814:
        /*0020*/ 	.word	0x00000000
        /*0024*/ 	.short	0x0000
        /*0026*/ 	.short	0x0000
        /*0028*/ 	.byte	0x00, 0xf0, 0x81, 0x02


	//----- nvinfo : EIATTR_MAXREG_COUNT
	.align		4
.L_1815:
        /*002c*/ 	.byte	0x03, 0x1b
        /*002e*/ 	.short	0x00ff


	//----- nvinfo : EIATTR_MERCURY_ISA_VERSION
	.align		4
        /*0030*/ 	.byte	0x03, 0x5f
        /*0032*/ 	.short	0x0000


	//----- nvinfo : EIATTR_EXIT_INSTR_OFFSETS
	.align		4
        /*0034*/ 	.byte	0x04, 0x1c
        /*0036*/ 	.short	(.L_1817 - .L_1816)


	//   ....[0]....
.L_1816:
        /*0038*/ 	.word	0x000012c0


	//   ....[1]....
        /*003c*/ 	.word	0x00001330


	//----- nvinfo : EIATTR_CTAIDZ_USED
	.align		4
.L_1817:
        /*0040*/ 	.byte	0x01, 0x04
	.zero		2


	//----- nvinfo : EIATTR_CRS_STACK_SIZE
	.align		4
        /*0044*/ 	.byte	0x04, 0x1e
        /*0046*/ 	.short	(.L_1819 - .L_1818)
.L_1818:
        /*0048*/ 	.word	0x00000000
.L_1819:


//--------------------- .nv.info._Z32group_norm_nhwc_fwd_scale_kernelI11Bf16IOFp16WLi128EEv26Group_norm_nhwc_fwd_params --------------------------
	.section	.nv.info._Z32group_norm_nhwc_fwd_scale_kernelI11Bf16IOFp16WLi128EEv26Group_norm_nhwc_fwd_params,"",@"SHT_CUDA_INFO"
	.sectionflags	@""
	.align	4


	//----- nvinfo : EIATTR_CUDA_API_VERSION
	.align		4
        /*0000*/ 	.byte	0x04, 0x37
        /*0002*/ 	.short	(.L_1821 - .L_1820)
.L_1820:
        /*0004*/ 	.word	0x00000082


	//----- nvinfo : EIATTR_SW2861232_WAR
	.align		4
.L_1821:
        /*0008*/ 	.byte	0x01, 0x35
	.zero		2


	//----- nvinfo : EIATTR_PARAM_CBANK
	.align		4
        /*000c*/ 	.byte	0x04, 0x0a
        /*000e*/ 	.short	(.L_1823 - .L_1822)
	.align		4
.L_1822:
        /*0010*/ 	.word	index@(.nv.constant0._Z32group_norm_nhwc_fwd_scale_kernelI11Bf16IOFp16WLi128EEv26Group_norm_nhwc_fwd_params)
        /*0014*/ 	.short	0x0160
        /*0016*/ 	.short	0x00a0


	//----- nvinfo : EIATTR_CBANK_PARAM_SIZE
	.align		4
.L_1823:
        /*0018*/ 	.byte	0x03, 0x19
        /*001a*/ 	.short	0x00a0


	//----- nvinfo : EIATTR_KPARAM_INFO
	.align		4
        /*001c*/ 	.byte	0x04, 0x17
        /*001e*/ 	.short	(.L_1825 - .L_1824)
.L_1824:
        /*0020*/ 	.word	0x00000000
        /*0024*/ 	.short	0x0000
        /*0026*/ 	.short	0x0000
        /*0028*/ 	.byte	0x00, 0xf0, 0x81, 0x02


	//----- nvinfo : EIATTR_MAXREG_COUNT
	.align		4
.L_1825:
        /*002c*/ 	.byte	0x03, 0x1b
        /*002e*/ 	.short	0x00ff


	//----- nvinfo : EIATTR_MERCURY_ISA_VERSION
	.align		4
        /*0030*/ 	.byte	0x03, 0x5f
        /*0032*/ 	.short	0x0000


	//----- nvinfo : EIATTR_EXIT_INSTR_OFFSETS
	.align		4
        /*0034*/ 	.byte	0x04, 0x1c
        /*0036*/ 	.short	(.L_1827 - .L_1826)


	//   ....[0]....
.L_1826:
        /*0038*/ 	.word	0x000012c0


	//   ....[1]....
        /*003c*/ 	.word	0x00001330


	//----- nvinfo : EIATTR_CTAIDZ_USED
	.align		4
.L_1827:
        /*0040*/ 	.byte	0x01, 0x04
	.zero		2


	//----- nvinfo : EIATTR_CRS_STACK_SIZE
	.align		4
        /*0044*/ 	.byte	0x04, 0x1e
        /*0046*/ 	.short	(.L_1829 - .L_1828)
.L_1828:
        /*0048*/ 	.word	0x00000000
.L_1829:


//--------------------- .nv.info._Z32group_norm_nhwc_fwd_scale_kernelI11Bf16IOFp16WLi192EEv26Group_norm_nhwc_fwd_params --------------------------
	.section	.nv.info._Z32group_norm_nhwc_fwd_scale_kernelI11Bf16IOFp16WLi192EEv26Group_norm_nhwc_fwd_params,"",@"SHT_CUDA_INFO"
	.sectionflags	@""
	.align	4


	//----- nvinfo : EIATTR_CUDA_API_VERSION
	.align		4
        /*0000*/ 	.byte	0x04, 0x37
        /*0002*/ 	.short	(.L_1831 - .L_1830)
.L_1830:
        /*0004*/ 	.word	0x00000082


	//----- nvinfo : EIATTR_SW2861232_WAR
	.align		4
.L_1831:
        /*0008*/ 	.byte	0x01, 0x35
	.zero		2


	//----- nvinfo : EIATTR_PARAM_CBANK
	.align		4
        /*000c*/ 	.byte	0x04, 0x0a
        /*000e*/ 	.short	(.L_1833 - .L_1832)
	.align		4
.L_1832:
        /*0010*/ 	.word	index@(.nv.constant0._Z32group_norm_nhwc_fwd_scale_kernelI11Bf16IOFp16WLi192EEv26Group_norm_nhwc_fwd_params)
        /*0014*/ 	.short	0x0160
        /*0016*/ 	.short	0x00a0


	//----- nvinfo : EIATTR_CBANK_PARAM_SIZE
	.align		4
.L_1833:
        /*0018*/ 	.byte	0x03, 0x19
        /*001a*/ 	.short	0x00a0


	//----- nvinfo : EIATTR_KPARAM_INFO
	.align		4
        /*001c*/ 	.byte	0x04, 0x17
        /*001e*/ 	.short	(.L_1835 - .L_1834)
.L_1834:
        /*0020*/ 	.word	0x00000000
        /*0024*/ 	.short	0x0000
        /*0026*/ 	.short	0x0000
        /*0028*/ 	.byte	0x00, 0xf0, 0x81, 0x02


	//----- nvinfo : EIATTR_MAXREG_COUNT
	.align		4
.L_1835:
        /*002c*/ 	.byte	0x03, 0x1b
        /*002e*/ 	.short	0x00ff


	//----- nvinfo : EIATTR_MERCURY_ISA_VERSION
	.align		4
        /*0030*/ 	.byte	0x03, 0x5f
        /*0032*/ 	.short	0x0000


	//----- nvinfo : EIATTR_EXIT_INSTR_OFFSETS
	.align		4
        /*0034*/ 	.byte	0x04, 0x1c
        /*0036*/ 	.short	(.L_1837 - .L_1836)


	//   ....[0]....
.L_1836:
        /*0038*/ 	.word	0x000012c0


	//   ....[1]....
        /*003c*/ 	.word	0x00001330


	//----- nvinfo : EIATTR_CTAIDZ_USED
	.align		4
.L_1837:
        /*0040*/ 	.byte	0x01, 0x04
	.zero		2


	//----- nvinfo : EIATTR_CRS_STACK_SIZE
	.align		4
        /*0044*/ 	.byte	0x04, 0x1e
        /*0046*/ 	.short	(.L_1839 - .L_1838)
.L_1838:
        /*0048*/ 	.word	0x00000000
.L_1839:


//--------------------- .nv.info._Z32group_norm_nhwc_fwd_scale_kernelI11Bf16IOFp16WLi448EEv26Group_norm_nhwc_fwd_params --------------------------
	.section	.nv.info._Z32group_norm_nhwc_fwd_scale_kernelI11Bf16IOFp16WLi448EEv26Group_norm_nhwc_fwd_params,"",@"SHT_CUDA_INFO"
	.sectionflags	@""
	.align	4


	//----- nvinfo : EIATTR_CUDA_API_VERSION
	.align		4
        /*0000*/ 	.byte	0x04, 0x37
        /*0002*/ 	.short	(.L_1841 - .L_1840)
.L_1840:
        /*0004*/ 	.word	0x00000082


	//----- nvinfo : EIATTR_SW2861232_WAR
	.align		4
.L_1841:
        /*0008*/ 	.byte	0x01, 0x35
	.zero		2


	//----- nvinfo : EIATTR_PARAM_CBANK
	.align		4
        /*000c*/ 	.byte	0x04, 0x0a
        /*000e*/ 	.short	(.L_1843 - .L_1842)
	.align		4
.L_1842:
        /*0010*/ 	.word	index@(.nv.constant0._Z32group_norm_nhwc_fwd_scale_kernelI11Bf16IOFp16WLi448EEv26Group_norm_nhwc_fwd_params)
        /*0014*/ 	.short	0x0160
        /*0016*/ 	.short	0x00a0


	//----- nvinfo : EIATTR_CBANK_PARAM_SIZE
	.align		4
.L_1843:
        /*0018*/ 	.byte	0x03, 0x19
        /*001a*/ 	.short	0x00a0


	//----- nvinfo : EIATTR_KPARAM_INFO
	.align		4
        /*001c*/ 	.byte	0x04, 0x17
        /*001e*/ 	.short	(.L_1845 - .L_1844)
.L_1844:
        /*0020*/ 	.word	0x00000000
        /*0024*/ 	.short	0x0000
        /*0026*/ 	.short	0x0000
        /*0028*/ 	.byte	0x00, 0xf0, 0x81, 0x02


	//----- nvinfo : EIATTR_MAXREG_COUNT
	.align		4
.L_1845:
        /*002c*/ 	.byte	0x03, 0x1b
        /*002e*/ 	.short	0x00ff


	//----- nvinfo : EIATTR_MERCURY_ISA_VERSION
	.align		4
        /*0030*/ 	.byte	0x03, 0x5f
        /*0032*/ 	.short	0x0000


	//----- nvinfo : EIATTR_EXIT_INSTR_OFFSETS
	.align		4
        /*0034*/ 	.byte	0x04, 0x1c
        /*0036*/ 	.short	(.L_1847 - .L_1846)


	//   ....[0]....
.L_1846:
        /*0038*/ 	.word	0x000012c0


	//   ....[1]....
        /*003c*/ 	.word	0x00001330


	//----- nvinfo : EIATTR_CTAIDZ_USED
	.align		4
.L_1847:
        /*0040*/ 	.byte	0x01, 0x04
	.zero		2


	//----- nvinfo : EIATTR_CRS_STACK_SIZE
	.align		4
        /*0044*/ 	.byte	0x04, 0x1e
        /*0046*/ 	.short	(.L_1849 - .L_1848)
.L_1848:
        /*0048*/ 	.word	0x00000000
.L_1849:


//--------------------- .nv.info._Z32group_norm_nhwc_fwd_scale_kernelI11Bf16IOFp16WLi256EEv26Group_norm_nhwc_fwd_params --------------------------
	.section	.nv.info._Z32group_norm_nhwc_fwd_scale_kernelI11Bf16IOFp16WLi256EEv26Group_norm_nhwc_fwd_params,"",@"SHT_CUDA_INFO"
	.sectionflags	@""
	.align	4


	//----- nvinfo : EIATTR_CUDA_API_VERSION
	.align		4
        /*0000*/ 	.byte	0x04, 0x37
        /*0002*/ 	.short	(.L_1851 - .L_1850)
.L_1850:
        /*0004*/ 	.word	0x00000082


	//----- nvinfo : EIATTR_SW2861232_WAR
	.align		4
.L_1851:
        /*0008*/ 	.byte	0x01, 0x35
	.zero		2


	//----- nvinfo : EIATTR_PARAM_CBANK
	.align		4
        /*000c*/ 	.byte	0x04, 0x0a
        /*000e*/ 	.short	(.L_1853 - .L_1852)
	.align		4
.L_1852:
        /*0010*/ 	.word	index@(.nv.constant0._Z32group_norm_nhwc_fwd_scale_kernelI11Bf16IOFp16WLi256EEv26Group_norm_nhwc_fwd_params)
        /*0014*/ 	.short	0x0160
        /*0016*/ 	.short	0x00a0


	//----- nvinfo : EIATTR_CBANK_PARAM_SIZE
	.align		4
.L_1853:
        /*0018*/ 	.byte	0x03, 0x19
        /*001a*/ 	.short	0x00a0


	//----- nvinfo : EIATTR_KPARAM_INFO
	.align		4
        /*001c*/ 	.byte	0x04, 0x17
        /*001e*/ 	.short	(.L_1855 - .L_1854)
.L_1854:
        /*0020*/ 	.word	0x00000000
        /*0024*/ 	.short	0x0000
        /*0026*/ 	.short	0x0000
        /*0028*/ 	.byte	0x00, 0xf0, 0x81, 0x02


	//----- nvinfo : EIATTR_MAXREG_COUNT
	.align		4
.L_1855:
        /*002c*/ 	.byte	0x03, 0x1b
        /*002e*/ 	.short	0x00ff


	//----- nvinfo : EIATTR_MERCURY_ISA_VERSION
	.align		4
        /*0030*/ 	.byte	0x03, 0x5f
        /*0032*/ 	.short	0x0000


	//----- nvinfo : EIATTR_EXIT_INSTR_OFFSETS
	.align		4
        /*0034*/ 	.byte	0x04, 0x1c
        /*0036*/ 	.short	(.L_1857 - .L_1856)


	//   ....[0]....
.L_1856:
        /*0038*/ 	.word	0x000012c0


	//   ....[1]....
        /*003c*/ 	.word	0x00001330


	//----- nvinfo : EIATTR_CTAIDZ_USED
	.align		4
.L_1857:
        /*0040*/ 	.byte	0x01, 0x04
	.zero		2


	//----- nvinfo : EIATTR_CRS_STACK_SIZE
	.align		4
        /*0044*/ 	.byte	0x04, 0x1e
        /*0046*/ 	.short	(.L_1859 - .L_1858)
.L_1858:
        /*0048*/ 	.word	0x00000000
.L_1859:


//--------------------- .nv.info._Z32group_norm_nhwc_fwd_scale_kernelI11Bf16IOFp16WLi120EEv26Group_norm_nhwc_fwd_params --------------------------
	.section	.nv.info._Z32group_norm_nhwc_fwd_scale_kernelI11Bf16IOFp16WLi120EEv26Group_norm_nhwc_fwd_params,"",@"SHT_CUDA_INFO"
	.sectionflags	@""
	.align	4


	//----- nvinfo : EIATTR_CUDA_API_VERSION
	.align		4
        /*0000*/ 	.byte	0x04, 0x37
        /*0002*/ 	.short	(.L_1861 - .L_1860)
.L_1860:
        /*0004*/ 	.word	0x00000082


	//----- nvinfo : EIATTR_SW2861232_WAR
	.align		4
.L_1861:
        /*0008*/ 	.byte	0x01, 0x35
	.zero		2


	//----- nvinfo : EIATTR_PARAM_CBANK
	.align		4
        /*000c*/ 	.byte	0x04, 0x0a
        /*000e*/ 	.short	(.L_1863 - .L_1862)
	.align		4
.L_1862:
        /*0010*/ 	.word	index@(.nv.constant0._Z32group_norm_nhwc_fwd_scale_kernelI11Bf16IOFp16WLi120EEv26Group_norm_nhwc_fwd_params)
        /*0014*/ 	.short	0x0160
        /*0016*/ 	.short	0x00a0


	//----- nvinfo : EIATTR_CBANK_PARAM_SIZE
	.align		4
.L_1863:
        /*0018*/ 	.byte	0x03, 0x19
        /*001a*/ 	.short	0x00a0


	//----- nvinfo : EIATTR_KPARAM_INFO
	.align		4
        /*001c*/ 	.byte	0x04, 0x17
        /*001e*/ 	.short	(.L_1865 - .L_1864)
.L_1864:
        /*0020*/ 	.word	0x00000000
        /*0024*/ 	.short	0x0000
        /*0026*/ 	.short	0x0000
        /*0028*/ 	.byte	0x00, 0xf0, 0x81, 0x02


	//----- nvinfo : EIATTR_MAXREG_COUNT
	.align		4
.L_1865:
        /*002c*/ 	.byte	0x03, 0x1b
        /*002e*/ 	.short	0x00ff


	//----- nvinfo : EIATTR_MERCURY_ISA_VERSION
	.align		4
        /*0030*/ 	.byte	0x03, 0x5f
        /*0032*/ 	.short	0x0000


	//----- nvinfo : EIATTR_EXIT_INSTR_OFFSETS
	.align		4
        /*0034*/ 	.byte	0x04, 0x1c
        /*0036*/ 	.short	(.L_1867 - .L_1866)


	//   ....[0]....
.L_1866:
        /*0038*/ 	.word	0x000012c0


	//   ....[1]....
        /*003c*/ 	.word	0x00001330


	//----- nvinfo : EIATTR_CTAIDZ_USED
	.align		4
.L_1867:
        /*0040*/ 	.byte	0x01, 0x04
	.zero		2


	//----- nvinfo : EIATTR_CRS_STACK_SIZE
	.align		4
        /*0044*/ 	.byte	0x04, 0x1e
        /*0046*/ 	.short	(.L_1869 - .L_1868)
.L_1868:
        /*0048*/ 	.word	0x00000000
.L_1869:


//--------------------- .nv.info._Z32group_norm_nhwc_fwd_scale_kernelI11Bf16IOFp16WLi140EEv26Group_norm_nhwc_fwd_params --------------------------
	.section	.nv.info._Z32group_norm_nhwc_fwd_scale_kernelI11Bf16IOFp16WLi140EEv26Group_norm_nhwc_fwd_params,"",@"SHT_CUDA_INFO"
	.sectionflags	@""
	.align	4


	//----- nvinfo : EIATTR_CUDA_API_VERSION
	.align		4
        /*0000*/ 	.byte	0x04, 0x37
        /*0002*/ 	.short	(.L_1871 - .L_1870)
.L_1870:
        /*0004*/ 	.word	0x00000082


	//----- nvinfo : EIATTR_SW2861232_WAR
	.align		4
.L_1871:
        /*0008*/ 	.byte	0x01, 0x35
	.zero		2


	//----- nvinfo : EIATTR_PARAM_CBANK
	.align		4
        /*000c*/ 	.byte	0x04, 0x0a
        /*000e*/ 	.short	(.L_1873 - .L_1872)
	.align		4
.L_1872:
        /*0010*/ 	.word	index@(.nv.constant0._Z32group_norm_nhwc_fwd_scale_kernelI11Bf16IOFp16WLi140EEv26Group_norm_nhwc_fwd_params)
        /*0014*/ 	.short	0x0160
        /*0016*/ 	.short	0x00a0


	//----- nvinfo : EIATTR_CBANK_PARAM_SIZE
	.align		4
.L_1873:
        /*0018*/ 	.byte	0x03, 0x19
        /*001a*/ 	.short	0x00a0


	//----- nvinfo : EIATTR_KPARAM_INFO
	.align		4
        /*001c*/ 	.byte	0x04, 0x17
        /*001e*/ 	.short	(.L_1875 - .L_1874)
.L_1874:
        /*0020*/ 	.word	0x00000000
        /*0024*/ 	.short	0x0000
        /*0026*/ 	.short	0x0000
        /*0028*/ 	.byte	0x00, 0xf0, 0x81, 0x02


	//----- nvinfo : EIATTR_MAXREG_COUNT
	.align		4
.L_1875:
        /*002c*/ 	.byte	0x03, 0x1b
        /*002e*/ 	.short	0x00ff


	//----- nvinfo : EIATTR_MERCURY_ISA_VERSION
	.align		4
        /*0030*/ 	.byte	0x03, 0x5f
        /*0032*/ 	.short	0x0000


	//----- nvinfo : EIATTR_EXIT_INSTR_OFFSETS
	.align		4
        /*0034*/ 	.byte	0x04, 0x1c
        /*0036*/ 	.short	(.L_1877 - .L_1876)


	//   ....[0]....
.L_1876:
        /*0038*/ 	.word	0x000012c0


	//   ....[1]....
        /*003c*/ 	.word	0x00001330


	//----- nvinfo : EIATTR_CTAIDZ_USED
	.align		4
.L_1877:
        /*0040*/ 	.byte	0x01, 0x04
	.zero		2


	//----- nvinfo : EIATTR_CRS_STACK_SIZE
	.align		4
        /*0044*/ 	.byte	0x04, 0x1e
        /*0046*/ 	.short	(.L_1879 - .L_1878)
.L_1878:
        /*0048*/ 	.word	0x00000000
.L_1879:


//--------------------- .nv.info._Z32group_norm_nhwc_fwd_scale_kernelI11Bf16IOFp16WLi160EEv26Group_norm_nhwc_fwd_params --------------------------
	.section	.nv.info._Z32group_norm_nhwc_fwd_scale_kernelI11Bf16IOFp16WLi160EEv26Group_norm_nhwc_fwd_params,"",@"SHT_CUDA_INFO"
	.sectionflags	@""
	.align	4


	//----- nvinfo : EIATTR_CUDA_API_VERSION
	.align		4
        /*0000*/ 	.byte	0x04, 0x37
        /*0002*/ 	.short	(.L_1881 - .L_1880)
.L_1880:
        /*0004*/ 	.word	0x00000082


	//----- nvinfo : EIATTR_SW2861232_WAR
	.align		4
.L_1881:
        /*0008*/ 	.byte	0x01, 0x35
	.zero		2


	//----- nvinfo : EIATTR_PARAM_CBANK
	.align		4
        /*000c*/ 	.byte	0x04, 0x0a
        /*000e*/ 	.short	(.L_1883 - .L_1882)
	.align		4
.L_1882:
        /*0010*/ 	.word	index@(.nv.constant0._Z32group_norm_nhwc_fwd_scale_kernelI11Bf16IOFp16WLi160EEv26Group_norm_nhwc_fwd_params)
        /*0014*/ 	.short	0x0160
        /*0016*/ 	.short	0x00a0


	//----- nvinfo : EIATTR_CBANK_PARAM_SIZE
	.align		4
.L_1883:
        /*0018*/ 	.byte	0x03, 0x19
        /*001a*/ 	.short	0x00a0


	//----- nvinfo : EIATTR_KPARAM_INFO
	.align		4
        /*001c*/ 	.byte	0x04, 0x17
        /*001e*/ 	.short	(.L_1885 - .L_1884)
.L_1884:
        /*0020*/ 	.word	0x00000000
        /*0024*/ 	.short	0x0000
        /*0026*/ 	.short	0x0000
        /*0028*/ 	.byte	0x00, 0xf0, 0x81, 0x02


	//----- nvinfo : EIATTR_MAXREG_COUNT
	.align		4
.L_1885:
        /*002c*/ 	.byte	0x03, 0x1b
        /*002e*/ 	.short	0x00ff


	//----- nvinfo : EIATTR_MERCURY_ISA_VERSION
	.align		4
        /*0030*/ 	.byte	0x03, 0x5f
        /*0032*/ 	.short	0x0000


	//----- nvinfo : EIATTR_EXIT_INSTR_OFFSETS
	.align		4
        /*0034*/ 	.byte	0x04, 0x1c
        /*0036*/ 	.short	(.L_1887 - .L_1886)


	//   ....[0]....
.L_1886:
        /*0038*/ 	.word	0x000012c0


	//   ....[1]....
        /*003c*/ 	.word	0x00001330


	//----- nvinfo : EIATTR_CTAIDZ_USED
	.align		4
.L_1887:
        /*0040*/ 	.byte	0x01, 0x04
	.zero		2


	//----- nvinfo : EIATTR_CRS_STACK_SIZE
	.align		4
        /*0044*/ 	.byte	0x04, 0x1e
        /*0046*/ 	.short	(.L_1889 - .L_1888)
.L_1888:
        /*0048*/ 	.word	0x00000000
.L_1889:


//--------------------- .nv.info._Z32group_norm_nhwc_fwd_scale_kernelI11Fp16IOFp32WLi196EEv26Group_norm_nhwc_fwd_params --------------------------
	.section	.nv.info._Z32group_norm_nhwc_fwd_scale_kernelI11Fp16IOFp32WLi196EEv26Group_norm_nhwc_fwd_params,"",@"SHT_CUDA_INFO"
	.sectionflags	@""
	.align	4


	//----- nvinfo : EIATTR_CUDA_API_VERSION
	.align		4
        /*0000*/ 	.byte	0x04, 0x37
        /*0002*/ 	.short	(.L_1891 - .L_1890)
.L_1890:
        /*0004*/ 	.word	0x00000082


	//----- nvinfo : EIATTR_SW2861232_WAR
	.align		4
.L_1891:
        /*0008*/ 	.byte	0x01, 0x35
	.zero		2


	//----- nvinfo : EIATTR_PARAM_CBANK
	.align		4
        /*000c*/ 	.byte	0x04, 0x0a
        /*000e*/ 	.short	(.L_1893 - .L_1892)
	.align		4
.L_1892:
        /*0010*/ 	.word	index@(.nv.constant0._Z32group_norm_nhwc_fwd_scale_kernelI11Fp16IOFp32WLi196EEv26Group_norm_nhwc_fwd_params)
        /*0014*/ 	.short	0x0160
        /*0016*/ 	.short	0x00a0


	//----- nvinfo : EIATTR_CBANK_PARAM_SIZE
	.align		4
.L_1893:
        /*0018*/ 	.byte	0x03, 0x19
        /*001a*/ 	.short	0x00a0


	//----- nvinfo : EIATTR_KPARAM_INFO
	.align		4
        /*001c*/ 	.byte	0x04, 0x17
        /*001e*/ 	.short	(.L_1895 - .L_1894)
.L_1894:
        /*0020*/ 	.word	0x00000000
        /*0024*/ 	.short	0x0000
        /*0026*/ 	.short	0x0000
        /*0028*/ 	.byte	0x00, 0xf0, 0x81, 0x02


	//----- nvinfo : EIATTR_MAXREG_COUNT
	.align		4
.L_1895:
        /*002c*/ 	.byte	0x03, 0x1b
        /*002e*/ 	.short	0x00ff


	//----- nvinfo : EIATTR_MERCURY_ISA_VERSION
	.align		4
        /*0030*/ 	.byte	0x03, 0x5f
        /*0032*/ 	.short	0x0000


	//----- nvinfo : EIATTR_EXIT_INSTR_OFFSETS
	.align		4
        /*0034*/ 	.byte	0x04, 0x1c
        /*0036*/ 	.short	(.L_1897 - .L_1896)


	//   ....[0]....
.L_1896:
        /*0038*/ 	.word	0x000011f0


	//   ....[1]....
        /*003c*/ 	.word	0x00001260


	//----- nvinfo : EIATTR_CTAIDZ_USED
	.align		4
.L_1897:
        /*0040*/ 	.byte	0x01, 0x04
	.zero		2


	//----- nvinfo : EIATTR_CRS_STACK_SIZE
	.align		4
        /*0044*/ 	.byte	0x04, 0x1e
        /*0046*/ 	.short	(.L_1899 - .L_1898)
.L_1898:
        /*0048*/ 	.word	0x00000000
.L_1899:


//--------------------- .nv.info._Z32group_norm_nhwc_fwd_scale_kernelI11Fp16IOFp32WLi168EEv26Group_norm_nhwc_fwd_params --------------------------
	.section	.nv.info._Z32group_norm_nhwc_fwd_scale_kernelI11Fp16IOFp32WLi168EEv26Group_norm_nhwc_fwd_params,"",@"SHT_CUDA_INFO"
	.sectionflags	@""
	.align	4


	//----- nvinfo : EIATTR_CUDA_API_VERSION
	.align		4
        /*0000*/ 	.byte	0x04, 0x37
        /*0002*/ 	.short	(.L_1901 - .L_1900)
.L_1900:
        /*0004*/ 	.word	0x00000082


	//----- nvinfo : EIATTR_SW2861232_WAR
	.align		4
.L_1901:
        /*0008*/ 	.byte	0x01, 0x35
	.zero		2


	//----- nvinfo : EIATTR_PARAM_CBANK
	.align		4
        /*000c*/ 	.byte	0x04, 0x0a
        /*000e*/ 	.short	(.L_1903 - .L_1902)
	.align		4
.L_1902:
        /*0010*/ 	.word	index@(.nv.constant0._Z32group_norm_nhwc_fwd_scale_kernelI11Fp16IOFp32WLi168EEv26Group_norm_nhwc_fwd_params)
        /*0014*/ 	.short	0x0160
        /*0016*/ 	.short	0x00a0


	//----- nvinfo : EIATTR_CBANK_PARAM_SIZE
	.align		4
.L_1903:
        /*0018*/ 	.byte	0x03, 0x19
        /*001a*/ 	.short	0x00a0


	//----- nvinfo : EIATTR_KPARAM_INFO
	.align		4
        /*001c*/ 	.byte	0x04, 0x17
        /*001e*/ 	.short	(.L_1905 - .L_1904)
.L_1904:
        /*0020*/ 	.word	0x00000000
        /*0024*/ 	.short	0x0000
        /*0026*/ 	.short	0x0000
        /*0028*/ 	.byte	0x00, 0xf0, 0x81, 0x02


	//----- nvinfo : EIATTR_MAXREG_COUNT
	.align		4
.L_1905:
        /*002c*/ 	.byte	0x03, 0x1b
        /*002e*/ 	.short	0x00ff


	//----- nvinfo : EIATTR_MERCURY_ISA_VERSION
	.align		4
        /*0030*/ 	.byte	0x03, 0x5f
        /*0032*/ 	.short	0x0000


	//----- nvinfo : EIATTR_EXIT_INSTR_OFFSETS
	.align		4
        /*0034*/ 	.byte	0x04, 0x1c
        /*0036*/ 	.short	(.L_1907 - .L_1906)


	//   ....[0]....
.L_1906:
        /*0038*/ 	.word	0x000011f0


	//   ....[1]....
        /*003c*/ 	.word	0x00001260


	//----- nvinfo : EIATTR_CTAIDZ_USED
	.align		4
.L_1907:
        /*0040*/ 	.byte	0x01, 0x04
	.zero		2


	//----- nvinfo : EIATTR_CRS_STACK_SIZE
	.align		4
        /*0044*/ 	.byte	0x04, 0x1e
        /*0046*/ 	.short	(.L_1909 - .L_1908)
.L_1908:
        /*0048*/ 	.word	0x00000000
.L_1909:


//--------------------- .nv.info._Z32group_norm_nhwc_fwd_scale_kernelI11Fp16IOFp32WLi64EEv26Group_norm_nhwc_fwd_params --------------------------
	.section	.nv.info._Z32group_norm_nhwc_fwd_scale_kernelI11Fp16IOFp32WLi64EEv26Group_norm_nhwc_fwd_params,"",@"SHT_CUDA_INFO"
	.sectionflags	@""
	.align	4


	//----- nvinfo : EIATTR_CUDA_API_VERSION
	.align		4
        /*0000*/ 	.byte	0x04, 0x37
        /*0002*/ 	.short	(.L_1911 - .L_1910)
.L_1910:
        /*0004*/ 	.word	0x00000082


	//----- nvinfo : EIATTR_SW2861232_WAR
	.align		4
.L_1911:
        /*0008*/ 	.byte	0x01, 0x35
	.zero		2


	//----- nvinfo : EIATTR_PARAM_CBANK
	.align		4
        /*000c*/ 	.byte	0x04, 0x0a
        /*000e*/ 	.short	(.L_1913 - .L_1912)
	.align		4
.L_1912:
        /*0010*/ 	.word	index@(.nv.constant0._Z32group_norm_nhwc_fwd_scale_kernelI11Fp16IOFp32WLi64EEv26Group_norm_nhwc_fwd_params)
        /*0014*/ 	.short	0x0160
        /*0016*/ 	.short	0x00a0


	//----- nvinfo : EIATTR_CBANK_PARAM_SIZE
	.align		4
.L_1913:
        /*0018*/ 	.byte	0x03, 0x19
        /*001a*/ 	.short	0x00a0


	//----- nvinfo : EIATTR_KPARAM_INFO
	.align		4
        /*001c*/ 	.byte	0x04, 0x17
        /*001e*/ 	.short	(.L_1915 - .L_1914)
.L_1914:
        /*0020*/ 	.word	0x00000000
        /*0024*/ 	.short	0x0000
        /*0026*/ 	.short	0x0000
        /*0028*/ 	.byte	0x00, 0xf0, 0x81, 0x02


	//----- nvinfo : EIATTR_MAXREG_COUNT
	.align		4
.L_1915:
        /*002c*/ 	.byte	0x03, 0x1b
        /*002e*/ 	.short	0x00ff


	//----- nvinfo : EIATTR_MERCURY_ISA_VERSION
	.align		4
        /*0030*/ 	.byte	0x03, 0x5f
        /*0032*/ 	.short	0x0000


	//----- nvinfo : EIATTR_EXIT_INSTR_OFFSETS
	.align		4
        /*0034*/ 	.byte	0x04, 0x1c
        /*0036*/ 	.short	(.L_1917 - .L_1916)


	//   ....[0]....
.L_1916:
        /*0038*/ 	.word	0x000011f0


	//   ....[1]....
        /*003c*/ 	.word	0x00001260


	//----- nvinfo : EIATTR_CTAIDZ_USED
	.align		4
.L_1917:
        /*0040*/ 	.byte	0x01, 0x04
	.zero		2


	//----- nvinfo : EIATTR_CRS_STACK_SIZE
	.align		4
        /*0044*/ 	.byte	0x04, 0x1e
        /*0046*/ 	.short	(.L_1919 - .L_1918)
.L_1918:
        /*0048*/ 	.word	0x00000000
.L_1919:


//--------------------- .nv.info._Z32group_norm_nhwc_fwd_scale_kernelI11Fp16IOFp32WLi128EEv26Group_norm_nhwc_fwd_params --------------------------
	.section	.nv.info._Z32group_norm_nhwc_fwd_scale_kernelI11Fp16IOFp32WLi128EEv26Group_norm_nhwc_fwd_params,"",@"SHT_CUDA_INFO"
	.sectionflags	@""
	.align	4


	//----- nvinfo : EIATTR_CUDA_API_VERSION
	.align		4
        /*0000*/ 	.byte	0x04, 0x37
        /*0002*/ 	.short	(.L_1921 - .L_1920)
.L_1920:
        /*0004*/ 	.word	0x00000082


	//----- nvinfo : EIATTR_SW2861232_WAR
	.align		4
.L_1921:
        /*0008*/ 	.byte	0x01, 0x35
	.zero		2


	//----- nvinfo : EIATTR_PARAM_CBANK
	.align		4
        /*000c*/ 	.byte	0x04, 0x0a
        /*000e*/ 	.short	(.L_1923 - .L_1922)
	.align		4
.L_1922:
        /*0010*/ 	.word	index@(.nv.constant0._Z32group_norm_nhwc_fwd_scale_kernelI11Fp16IOFp32WLi128EEv26Group_norm_nhwc_fwd_params)
        /*0014*/ 	.short	0x0160
        /*0016*/ 	.short	0x00a0


	//----- nvinfo : EIATTR_CBANK_PARAM_SIZE
	.align		4
.L_1923:
        /*0018*/ 	.byte	0x03, 0x19
        /*001a*/ 	.short	0x00a0


	//----- nvinfo : EIATTR_KPARAM_INFO
	.align		4
        /*001c*/ 	.byte	0x04, 0x17
        /*001e*/ 	.short	(.L_1925 - .L_1924)
.L_1924:
        /*0020*/ 	.word	0x00000000
        /*0024*/ 	.short	0x0000
        /*0026*/ 	.short	0x0000
        /*0028*/ 	.byte	0x00, 0xf0, 0x81, 0x02


	//----- nvinfo : EIATTR_MAXREG_COUNT
	.align		4
.L_1925:
        /*002c*/ 	.byte	0x03, 0x1b
        /*002e*/ 	.short	0x00ff


	//----- nvinfo : EIATTR_MERCURY_ISA_VERSION
	.align		4
        /*0030*/ 	.byte	0x03, 0x5f
        /*0032*/ 	.short	0x0000


	//----- nvinfo : EIATTR_EXIT_INSTR_OFFSETS
	.align		4
        /*0034*/ 	.byte	0x04, 0x1c
        /*0036*/ 	.short	(.L_1927 - .L_1926)


	//   ....[0]....
.L_1926:
        /*0038*/ 	.word	0x000011f0


	//   ....[1]....
        /*003c*/ 	.word	0x00001260


	//----- nvinfo : EIATTR_CTAIDZ_USED
	.align		4
.L_1927:
        /*0040*/ 	.byte	0x01, 0x04
	.zero		2


	//----- nvinfo : EIATTR_CRS_STACK_SIZE
	.align		4
        /*0044*/ 	.byte	0x04, 0x1e
        /*0046*/ 	.short	(.L_1929 - .L_1928)
.L_1928:
        /*0048*/ 	.word	0x00000000
.L_1929:


//--------------------- .nv.info._Z32group_norm_nhwc_fwd_scale_kernelI11Fp16IOFp32WLi192EEv26Group_norm_nhwc_fwd_params --------------------------
	.section	.nv.info._Z32group_norm_nhwc_fwd_scale_kernelI11Fp16IOFp32WLi192EEv26Group_norm_nhwc_fwd_params,"",@"SHT_CUDA_INFO"
	.sectionflags	@""
	.align	4


	//----- nvinfo : EIATTR_CUDA_API_VERSION
	.align		4
        /*0000*/ 	.byte	0x04, 0x37
        /*0002*/ 	.short	(.L_1931 - .L_1930)
.L_1930:
        /*0004*/ 	.word	0x00000082


	//----- nvinfo : EIATTR_SW2861232_WAR
	.align		4
.L_1931:
        /*0008*/ 	.byte	0x01, 0x35
	.zero		2


	//----- nvinfo : EIATTR_PARAM_CBANK
	.align		4
        /*000c*/ 	.byte	0x04, 0x0a
        /*000e*/ 	.short	(.L_1933 - .L_1932)
	.align		4
.L_1932:
        /*0010*/ 	.word	index@(.nv.constant0._Z32group_norm_nhwc_fwd_scale_kernelI11Fp16IOFp32WLi192EEv26Group_norm_nhwc_fwd_params)
        /*0014*/ 	.short	0x0160
        /*0016*/ 	.short	0x00a0


	//----- nvinfo : EIATTR_CBANK_PARAM_SIZE
	.align		4
.L_1933:
        /*0018*/ 	.byte	0x03, 0x19
        /*001a*/ 	.short	0x00a0


	//----- nvinfo : EIATTR_KPARAM_INFO
	.align		4
        /*001c*/ 	.byte	0x04, 0x17
        /*001e*/ 	.short	(.L_1935 - .L_1934)
.L_1934:
        /*0020*/ 	.word	0x00000000
        /*0024*/ 	.short	0x0000
        /*0026*/ 	.short	0x0000
        /*0028*/ 	.byte	0x00, 0xf0, 0x81, 0x02


	//----- nvinfo : EIATTR_MAXREG_COUNT
	.align		4
.L_1935:
        /*002c*/ 	.byte	0x03, 0x1b
        /*002e*/ 	.short	0x00ff


	//----- nvinfo : EIATTR_MERCURY_ISA_VERSION
	.align		4
        /*0030*/ 	.byte	0x03, 0x5f
        /*0032*/ 	.short	0x0000


	//----- nvinfo : EIATTR_EXIT_INSTR_OFFSETS
	.align		4
        /*0034*/ 	.byte	0x04, 0x1c
        /*0036*/ 	.short	(.L_1937 - .L_1936)


	//   ....[0]....
.L_1936:
        /*0038*/ 	.word	0x000011f0


	//   ....[1]....
        /*003c*/ 	.word	0x00001260


	//----- nvinfo : EIATTR_CTAIDZ_USED
	.align		4
.L_1937:
        /*0040*/ 	.byte	0x01, 0x04
	.zero		2


	//----- nvinfo : EIATTR_CRS_STACK_SIZE
	.align		4
        /*0044*/ 	.byte	0x04, 0x1e
        /*0046*/ 	.short	(.L_1939 - .L_1938)
.L_1938:
        /*0048*/ 	.word	0x00000000
.L_1939:


//--------------------- .nv.info._Z32group_norm_nhwc_fwd_scale_kernelI11Fp16IOFp32WLi448EEv26Group_norm_nhwc_fwd_params --------------------------
	.section	.nv.info._Z32group_norm_nhwc_fwd_scale_kernelI11Fp16IOFp32WLi448EEv26Group_norm_nhwc_fwd_params,"",@"SHT_CUDA_INFO"
	.sectionflags	@""
	.align	4


	//----- nvinfo : EIATTR_CUDA_API_VERSION
	.align		4
        /*0000*/ 	.byte	0x04, 0x37
        /*0002*/ 	.short	(.L_1941 - .L_1940)
.L_1940:
        /*0004*/ 	.word	0x00000082


	//----- nvinfo : EIATTR_SW2861232_WAR
	.align		4
.L_1941:
        /*0008*/ 	.byte	0x01, 0x35
	.zero		2


	//----- nvinfo : EIATTR_PARAM_CBANK
	.align		4
        /*000c*/ 	.byte	0x04, 0x0a
        /*000e*/ 	.short	(.L_1943 - .L_1942)
	.align		4
.L_1942:
        /*0010*/ 	.word	index@(.nv.constant0._Z32group_norm_nhwc_fwd_scale_kernelI11Fp16IOFp32WLi448EEv26Group_norm_nhwc_fwd_params)
        /*0014*/ 	.short	0x0160
        /*0016*/ 	.short	0x00a0


	//----- nvinfo : EIATTR_CBANK_PARAM_SIZE
	.align		4
.L_1943:
        /*0018*/ 	.byte	0x03, 0x19
        /*001a*/ 	.short	0x00a0


	//----- nvinfo : EIATTR_KPARAM_INFO
	.align		4
        /*001c*/ 	.byte	0x04, 0x17
        /*001e*/ 	.short	(.L_1945 - .L_1944)
.L_1944:
        /*0020*/ 	.word	0x00000000
        /*0024*/ 	.short	0x0000
        /*0026*/ 	.short	0x0000
        /*0028*/ 	.byte	0x00, 0xf0, 0x81, 0x02


	//----- nvinfo : EIATTR_MAXREG_COUNT
	.align		4
.L_1945:
        /*002c*/ 	.byte	0x03, 0x1b
        /*002e*/ 	.short	0x00ff


	//----- nvinfo : EIATTR_MERCURY_ISA_VERSION
	.align		4
        /*0030*/ 	.byte	0x03, 0x5f
        /*0032*/ 	.short	0x0000


	//----- nvinfo : EIATTR_EXIT_INSTR_OFFSETS
	.align		4
        /*0034*/ 	.byte	0x04, 0x1c
        /*0036*/ 	.short	(.L_1947 - .L_1946)


	//   ....[0]....
.L_1946:
        /*0038*/ 	.word	0x000011f0


	//   ....[1]....
        /*003c*/ 	.word	0x00001260


	//----- nvinfo : EIATTR_CTAIDZ_USED
	.align		4
.L_1947:
        /*0040*/ 	.byte	0x01, 0x04
	.zero		2


	//----- nvinfo : EIATTR_CRS_STACK_SIZE
	.align		4
        /*0044*/ 	.byte	0x04, 0x1e
        /*0046*/ 	.short	(.L_1949 - .L_1948)
.L_1948:
        /*0048*/ 	.word	0x00000000
.L_1949:


//--------------------- .nv.info._Z32group_norm_nhwc_fwd_scale_kernelI11Fp16IOFp32WLi256EEv26Group_norm_nhwc_fwd_params --------------------------
	.section	.nv.info._Z32group_norm_nhwc_fwd_scale_kernelI11Fp16IOFp32WLi256EEv26Group_norm_nhwc_fwd_params,"",@"SHT_CUDA_INFO"
	.sectionflags	@""
	.align	4


	//----- nvinfo : EIATTR_CUDA_API_VERSION
	.align		4
        /*0000*/ 	.byte	0x04, 0x37
        /*0002*/ 	.short	(.L_1951 - .L_1950)
.L_1950:
        /*0004*/ 	.word	0x00000082


	//----- nvinfo : EIATTR_SW2861232_WAR
	.align		4
.L_1951:
        /*0008*/ 	.byte	0x01, 0x35
	.zero		2


	//----- nvinfo : EIATTR_PARAM_CBANK
	.align		4
        /*000c*/ 	.byte	0x04, 0x0a
        /*000e*/ 	.short	(.L_1953 - .L_1952)
	.align		4
.L_1952:
        /*0010*/ 	.word	index@(.nv.constant0._Z32group_norm_nhwc_fwd_scale_kernelI11Fp16IOFp32WLi256EEv26Group_norm_nhwc_fwd_params)
        /*0014*/ 	.short	0x0160
        /*0016*/ 	.short	0x00a0


	//----- nvinfo : EIATTR_CBANK_PARAM_SIZE
	.align		4
.L_1953:
        /*0018*/ 	.byte	0x03, 0x19
        /*001a*/ 	.short	0x00a0


	//----- nvinfo : EIATTR_KPARAM_INFO
	.align		4
        /*001c*/ 	.byte	0x04, 0x17
        /*001e*/ 	.short	(.L_1955 - .L_1954)
.L_1954:
        /*0020*/ 	.word	0x00000000
        /*0024*/ 	.short	0x0000
        /*0026*/ 	.short	0x0000
        /*0028*/ 	.byte	0x00, 0xf0, 0x81, 0x02


	//----- nvinfo : EIATTR_MAXREG_COUNT
	.align		4
.L_1955:
        /*002c*/ 	.byte	0x03, 0x1b
        /*002e*/ 	.short	0x00ff


	//----- nvinfo : EIATTR_MERCURY_ISA_VERSION
	.align		4
        /*0030*/ 	.byte	0x03, 0x5f
        /*0032*/ 	.short	0x0000


	//----- nvinfo : EIATTR_EXIT_INSTR_OFFSETS
	.align		4
        /*0034*/ 	.byte	0x04, 0x1c
        /*0036*/ 	.short	(.L_1957 - .L_1956)


	//   ....[0]....
.L_1956:
        /*0038*/ 	.word	0x000011f0


	//   ....[1]....
        /*003c*/ 	.word	0x00001260


	//----- nvinfo : EIATTR_CTAIDZ_USED
	.align		4
.L_1957:
        /*0040*/ 	.byte	0x01, 0x04
	.zero		2


	//----- nvinfo : EIATTR_CRS_STACK_SIZE
	.align		4
        /*0044*/ 	.byte	0x04, 0x1e
        /*0046*/ 	.short	(.L_1959 - .L_1958)
.L_1958:
        /*0048*/ 	.word	0x00000000
.L_1959:


//--------------------- .nv.info._Z32group_norm_nhwc_fwd_scale_kernelI11Fp16IOFp32WLi120EEv26Group_norm_nhwc_fwd_params --------------------------
	.section	.nv.info._Z32group_norm_nhwc_fwd_scale_kernelI11Fp16IOFp32WLi120EEv26Group_norm_nhwc_fwd_params,"",@"SHT_CUDA_INFO"
	.sectionflags	@""
	.align	4


	//----- nvinfo : EIATTR_CUDA_API_VERSION
	.align		4
        /*0000*/ 	.byte	0x04, 0x37
        /*0002*/ 	.short	(.L_1961 - .L_1960)
.L_1960:
        /*0004*/ 	.word	0x00000082


	//----- nvinfo : EIATTR_SW2861232_WAR
	.align		4
.L_1961:
        /*0008*/ 	.byte	0x01, 0x35
	.zero		2


	//----- nvinfo : EIATTR_PARAM_CBANK
	.align		4
        /*000c*/ 	.byte	0x04, 0x0a
        /*000e*/ 	.short	(.L_1963 - .L_1962)
	.align		4
.L_1962:
        /*0010*/ 	.word	index@(.nv.constant0._Z32group_norm_nhwc_fwd_scale_kernelI11Fp16IOFp32WLi120EEv26Group_norm_nhwc_fwd_params)
        /*0014*/ 	.short	0x0160
        /*0016*/ 	.short	0x00a0


	//----- nvinfo : EIATTR_CBANK_PARAM_SIZE
	.align		4
.L_1963:
        /*0018*/ 	.byte	0x03, 0x19
        /*001a*/ 	.short	0x00a0


	//----- nvinfo : EIATTR_KPARAM_INFO
	.align		4
        /*001c*/ 	.byte	0x04, 0x17
        /*001e*/ 	.short	(.L_1965 - .L_1964)
.L_1964:
        /*0020*/ 	.word	0x00000000
        /*0024*/ 	.short	0x0000
        /*0026*/ 	.short	0x0000
        /*0028*/ 	.byte	0x00, 0xf0, 0x81, 0x02


	//----- nvinfo : EIATTR_MAXREG_COUNT
	.align		4
.L_1965:
        /*002c*/ 	.byte	0x03, 0x1b
        /*002e*/ 	.short	0x00ff


	//----- nvinfo : EIATTR_MERCURY_ISA_VERSION
	.align		4
        /*0030*/ 	.byte	0x03, 0x5f
        /*0032*/ 	.short	0x0000


	//----- nvinfo : EIATTR_EXIT_INSTR_OFFSETS
	.align		4
        /*0034*/ 	.byte	0x04, 0x1c
        /*0036*/ 	.short	(.L_1967 - .L_1966)


	//   ....[0]....
.L_1966:
        /*0038*/ 	.word	0x000011f0


	//   ....[1]....
        /*003c*/ 	.word	0x00001260


	//----- nvinfo : EIATTR_CTAIDZ_USED
	.align		4
.L_1967:
        /*0040*/ 	.byte	0x01, 0x04
	.zero		2


	//----- nvinfo : EIATTR_CRS_STACK_SIZE
	.align		4
        /*0044*/ 	.byte	0x04, 0x1e
        /*0046*/ 	.short	(.L_1969 - .L_1968)
.L_1968:
        /*0048*/ 	.word	0x00000000
.L_1969:


//--------------------- .nv.info._Z32group_norm_nhwc_fwd_scale_kernelI11Fp16IOFp32WLi140EEv26Group_norm_nhwc_fwd_params --------------------------
	.section	.nv.info._Z32group_norm_nhwc_fwd_scale_kernelI11Fp16IOFp32WLi140EEv26Group_norm_nhwc_fwd_params,"",@"SHT_CUDA_INFO"
	.sectionflags	@""
	.align	4


	//----- nvinfo : EIATTR_CUDA_API_VERSION
	.align		4
        /*0000*/ 	.byte	0x04, 0x37
        /*0002*/ 	.short	(.L_1971 - .L_1970)
.L_1970:
        /*0004*/ 	.word	0x00000082


	//----- nvinfo : EIATTR_SW2861232_WAR
	.align		4
.L_1971:
        /*0008*/ 	.byte	0x01, 0x35
	.zero		2


	//----- nvinfo : EIATTR_PARAM_CBANK
	.align		4
        /*000c*/ 	.byte	0x04, 0x0a
        /*000e*/ 	.short	(.L_1973 - .L_1972)
	.align		4
.L_1972:
        /*0010*/ 	.word	index@(.nv.constant0._Z32group_norm_nhwc_fwd_scale_kernelI11Fp16IOFp32WLi140EEv26Group_norm_nhwc_fwd_params)
        /*0014*/ 	.short	0x0160
        /*0016*/ 	.short	0x00a0


	//----- nvinfo : EIATTR_CBANK_PARAM_SIZE
	.align		4
.L_1973:
        /*0018*/ 	.byte	0x03, 0x19
        /*001a*/ 	.short	0x00a0


	//----- nvinfo : EIATTR_KPARAM_INFO
	.align		4
        /*001c*/ 	.byte	0x04, 0x17
        /*001e*/ 	.short	(.L_1975 - .L_1974)
.L_1974:
        /*0020*/ 	.word	0x00000000
        /*0024*/ 	.short	0x0000
        /*0026*/ 	.short	0x0000
        /*0028*/ 	.byte	0x00, 0xf0, 0x81, 0x02


	//----- nvinfo : EIATTR_MAXREG_COUNT
	.align		4
.L_1975:
        /*002c*/ 	.byte	0x03, 0x1b
        /*002e*/ 	.short	0x00ff


	//----- nvinfo : EIATTR_MERCURY_ISA_VERSION
	.align		4
        /*0030*/ 	.byte	0x03, 0x5f
        /*0032*/ 	.short	0x0000


	//----- nvinfo : EIATTR_EXIT_INSTR_OFFSETS
	.align		4
        /*0034*/ 	.byte	0x04, 0x1c
        /*0036*/ 	.short	(.L_1977 - .L_1976)


	//   ....[0]....
.L_1976:
        /*0038*/ 	.word	0x000011f0


	//   ....[1]....
        /*003c*/ 	.word	0x00001260


	//----- nvinfo : EIATTR_CTAIDZ_USED
	.align		4
.L_1977:
        /*0040*/ 	.byte	0x01, 0x04
	.zero		2


	//----- nvinfo : EIATTR_CRS_STACK_SIZE
	.align		4
        /*0044*/ 	.byte	0x04, 0x1e
        /*0046*/ 	.short	(.L_1979 - .L_1978)
.L_1978:
        /*0048*/ 	.word	0x00000000
.L_1979:


//--------------------- .nv.info._Z32group_norm_nhwc_fwd_scale_kernelI11Fp16IOFp32WLi160EEv26Group_norm_nhwc_fwd_params --------------------------
	.section	.nv.info._Z32group_norm_nhwc_fwd_scale_kernelI11Fp16IOFp32WLi160EEv26Group_norm_nhwc_fwd_params,"",@"SHT_CUDA_INFO"
	.sectionflags	@""
	.align	4


	//----- nvinfo : EIATTR_CUDA_API_VERSION
	.align		4
        /*0000*/ 	.byte	0x04, 0x37
        /*0002*/ 	.short	(.L_1981 - .L_1980)
.L_1980:
        /*0004*/ 	.word	0x00000082


	//----- nvinfo : EIATTR_SW2861232_WAR
	.align		4
.L_1981:
        /*0008*/ 	.byte	0x01, 0x35
	.zero		2


	//----- nvinfo : EIATTR_PARAM_CBANK
	.align		4
        /*000c*/ 	.byte	0x04, 0x0a
        /*000e*/ 	.short	(.L_1983 - .L_1982)
	.align		4
.L_1982:
        /*0010*/ 	.word	index@(.nv.constant0._Z32group_norm_nhwc_fwd_scale_kernelI11Fp16IOFp32WLi160EEv26Group_norm_nhwc_fwd_params)
        /*0014*/ 	.short	0x0160
        /*0016*/ 	.short	0x00a0


	//----- nvinfo : EIATTR_CBANK_PARAM_SIZE
	.align		4
.L_1983:
        /*0018*/ 	.byte	0x03, 0x19
        /*001a*/ 	.short	0x00a0


	//----- nvinfo : EIATTR_KPARAM_INFO
	.align		4
        /*001c*/ 	.byte	0x04, 0x17
        /*001e*/ 	.short	(.L_1985 - .L_1984)
.L_1984:
        /*0020*/ 	.word	0x00000000
        /*0024*/ 	.short	0x0000
        /*0026*/ 	.short	0x0000
        /*0028*/ 	.byte	0x00, 0xf0, 0x81, 0x02


	//----- nvinfo : EIATTR_MAXREG_COUNT
	.align		4
.L_1985:
        /*002c*/ 	.byte	0x03, 0x1b
        /*002e*/ 	.short	0x00ff


	//----- nvinfo : EIATTR_MERCURY_ISA_VERSION
	.align		4
        /*0030*/ 	.byte	0x03, 0x5f
        /*0032*/ 	.short	0x0000


	//----- nvinfo : EIATTR_EXIT_INSTR_OFFSETS
	.align		4
        /*0034*/ 	.byte	0x04, 0x1c
        /*0036*/ 	.short	(.L_1987 - .L_1986)


	//   ....[0]....
.L_1986:
        /*0038*/ 	.word	0x000011f0


	//   ....[1]....
        /*003c*/ 	.word	0x00001260


	//----- nvinfo : EIATTR_CTAIDZ_USED
	.align		4
.L_1987:
        /*0040*/ 	.byte	0x01, 0x04
	.zero		2


	//----- nvinfo : EIATTR_CRS_STACK_SIZE
	.align		4
        /*0044*/ 	.byte	0x04, 0x1e
        /*0046*/ 	.short	(.L_1989 - .L_1988)
.L_1988:
        /*0048*/ 	.word	0x00000000
.L_1989:


//--------------------- .nv.info._Z32group_norm_nhwc_fwd_scale_kernelI11Fp16IOBf16WLi196EEv26Group_norm_nhwc_fwd_params --------------------------
	.section	.nv.info._Z32group_norm_nhwc_fwd_scale_kernelI11Fp16IOBf16WLi196EEv26Group_norm_nhwc_fwd_params,"",@"SHT_CUDA_INFO"
	.sectionflags	@""
	.align	4


	//----- nvinfo : EIATTR_CUDA_API_VERSION
	.align		4
        /*0000*/ 	.byte	0x04, 0x37
        /*0002*/ 	.short	(.L_1991 - .L_1990)
.L_1990:
        /*0004*/ 	.word	0x00000082


	//----- nvinfo : EIATTR_SW2861232_WAR
	.align		4
.L_1991:
        /*0008*/ 	.byte	0x01, 0x35
	.zero		2


	//----- nvinfo : EIATTR_PARAM_CBANK
	.align		4
        /*000c*/ 	.byte	0x04, 0x0a
        /*000e*/ 	.short	(.L_1993 - .L_1992)
	.align		4
.L_1992:
        /*0010*/ 	.word	index@(.nv.constant0._Z32group_norm_nhwc_fwd_scale_kernelI11Fp16IOBf16WLi196EEv26Group_norm_nhwc_fwd_params)
        /*0014*/ 	.short	0x0160
        /*0016*/ 	.short	0x00a0


	//----- nvinfo : EIATTR_CBANK_PARAM_SIZE
	.align		4
.L_1993:
        /*0018*/ 	.byte	0x03, 0x19
        /*001a*/ 	.short	0x00a0


	//----- nvinfo : EIATTR_KPARAM_INFO
	.align		4
        /*001c*/ 	.byte	0x04, 0x17
        /*001e*/ 	.short	(.L_1995 - .L_1994)
.L_1994:
        /*0020*/ 	.word	0x00000000
        /*0024*/ 	.short	0x0000
        /*0026*/ 	.short	0x0000
        /*0028*/ 	.byte	0x00, 0xf0, 0x81, 0x02


	//----- nvinfo : EIATTR_MAXREG_COUNT
	.align		4
.L_1995:
        /*002c*/ 	.byte	0x03, 0x1b
        /*002e*/ 	.short	0x00ff


	//----- nvinfo : EIATTR_MERCURY_ISA_VERSION
	.align		4
        /*0030*/ 	.byte	0x03, 0x5f
        /*0032*/ 	.short	0x0000


	//----- nvinfo : EIATTR_EXIT_INSTR_OFFSETS
	.align		4
        /*0034*/ 	.byte	0x04, 0x1c
        /*0036*/ 	.short	(.L_1997 - .L_1996)


	//   ....[0]....
.L_1996:
        /*0038*/ 	.word	0x00001250


	//   ....[1]....
        /*003c*/ 	.word	0x000012c0


	//----- nvinfo : EIATTR_CTAIDZ_USED
	.align		4
.L_1997:
        /*0040*/ 	.byte	0x01, 0x04
	.zero		2


	//----- nvinfo : EIATTR_CRS_STACK_SIZE
	.align		4
        /*0044*/ 	.byte	0x04, 0x1e
        /*0046*/ 	.short	(.L_1999 - .L_1998)
.L_1998:
        /*0048*/ 	.word	0x00000000
.L_1999:


//--------------------- .nv.info._Z32group_norm_nhwc_fwd_scale_kernelI11Fp16IOBf16WLi168EEv26Group_norm_nhwc_fwd_params --------------------------
	.section	.nv.info._Z32group_norm_nhwc_fwd_scale_kernelI11Fp16IOBf16WLi168EEv26Group_norm_nhwc_fwd_params,"",@"SHT_CUDA_INFO"
	.sectionflags	@""
	.align	4


	//----- nvinfo : EIATTR_CUDA_API_VERSION
	.align		4
        /*0000*/ 	.byte	0x04, 0x37
        /*0002*/ 	.short	(.L_2001 - .L_2000)
.L_2000:
        /*0004*/ 	.word	0x00000082


	//----- nvinfo : EIATTR_SW2861232_WAR
	.align		4
.L_2001:
        /*0008*/ 	.byte	0x01, 0x35
	.zero		2


	//----- nvinfo : EIATTR_PARAM_CBANK
	.align		4
        /*000c*/ 	.byte	0x04, 0x0a
        /*000e*/ 	.short	(.L_2003 - .L_2002)
	.align		4
.L_2002:
        /*0010*/ 	.word	index@(.nv.constant0._Z32group_norm_nhwc_fwd_scale_kernelI11Fp16IOBf16WLi168EEv26Group_norm_nhwc_fwd_params)
        /*0014*/ 	.short	0x0160
        /*0016*/ 	.short	0x00a0


	//----- nvinfo : EIATTR_CBANK_PARAM_SIZE
	.align		4
.L_2003:
        /*0018*/ 	.byte	0x03, 0x19
        /*001a*/ 	.short	0x00a0


	//----- nvinfo : EIATTR_KPARAM_INFO
	.align		4
        /*001c*/ 	.byte	0x04, 0x17
        /*001e*/ 	.short	(.L_2005 - .L_2004)
.L_2004:
        /*0020*/ 	.word	0x00000000
        /*0024*/ 	.short	0x0000
        /*0026*/ 	.short	0x0000
        /*0028*/ 	.byte	0x00, 0xf0, 0x81, 0x02


	//----- nvinfo : EIATTR_MAXREG_COUNT
	.align		4
.L_2005:
        /*002c*/ 	.byte	0x03, 0x1b
        /*002e*/ 	.short	0x00ff


	//----- nvinfo : EIATTR_MERCURY_ISA_VERSION
	.align		4
        /*0030*/ 	.byte	0x03, 0x5f
        /*0032*/ 	.short	0x0000


	//----- nvinfo : EIATTR_EXIT_INSTR_OFFSETS
	.align		4
        /*0034*/ 	.byte	0x04, 0x1c
        /*0036*/ 	.short	(.L_2007 - .L_2006)


	//   ....[0]....
.L_2006:
        /*0038*/ 	.word	0x00001250


	//   ....[1]....
        /*003c*/ 	.word	0x000012c0


	//----- nvinfo : EIATTR_CTAIDZ_USED
	.align		4
.L_2007:
        /*0040*/ 	.byte	0x01, 0x04
	.zero		2


	//----- nvinfo : EIATTR_CRS_STACK_SIZE
	.align		4
        /*0044*/ 	.byte	0x04, 0x1e
        /*0046*/ 	.short	(.L_2009 - .L_2008)
.L_2008:
        /*0048*/ 	.word	0x00000000
.L_2009:


//--------------------- .nv.info._Z32group_norm_nhwc_fwd_scale_kernelI11Fp16IOBf16WLi64EEv26Group_norm_nhwc_fwd_params --------------------------
	.section	.nv.info._Z32group_norm_nhwc_fwd_scale_kernelI11Fp16IOBf16WLi64EEv26Group_norm_nhwc_fwd_params,"",@"SHT_CUDA_INFO"
	.sectionflags	@""
	.align	4


	//----- nvinfo : EIATTR_CUDA_API_VERSION
	.align		4
        /*0000*/ 	.byte	0x04, 0x37
        /*0002*/ 	.short	(.L_2011 - .L_2010)
.L_2010:
        /*0004*/ 	.word	0x00000082


	//----- nvinfo : EIATTR_SW2861232_WAR
	.align		4
.L_2011:
        /*0008*/ 	.byte	0x01, 0x35
	.zero		2


	//----- nvinfo : EIATTR_PARAM_CBANK
	.align		4
        /*000c*/ 	.byte	0x04, 0x0a
        /*000e*/ 	.short	(.L_2013 - .L_2012)
	.align		4
.L_2012:
        /*0010*/ 	.word	index@(.nv.constant0._Z32group_norm_nhwc_fwd_scale_kernelI11Fp16IOBf16WLi64EEv26Group_norm_nhwc_fwd_params)
        /*0014*/ 	.short	0x0160
        /*0016*/ 	.short	0x00a0


	//----- nvinfo : EIATTR_CBANK_PARAM_SIZE
	.align		4
.L_2013:
        /*0018*/ 	.byte	0x03, 0x19
        /*001a*/ 	.short	0x00a0


	//----- nvinfo : EIATTR_KPARAM_INFO
	.align		4
        /*001c*/ 	.byte	0x04, 0x17
        /*001e*/ 	.short	(.L_2015 - .L_2014)
.L_2014:
        /*0020*/ 	.word	0x00000000
        /*0024*/ 	.short	0x0000
        /*0026*/ 	.short	0x0000
        /*0028*/ 	.byte	0x00, 0xf0, 0x81, 0x02


	//----- nvinfo : EIATTR_MAXREG_COUNT
	.align		4
.L_2015:
        /*002c*/ 	.byte	0x03, 0x1b
        /*002e*/ 	.short	0x00ff


	//----- nvinfo : EIATTR_MERCURY_ISA_VERSION
	.align		4
        /*0030*/ 	.byte	0x03, 0x5f
        /*0032*/ 	.short	0x0000


	//----- nvinfo : EIATTR_EXIT_INSTR_OFFSETS
	.align		4
        /*0034*/ 	.byte	0x04, 0x1c
        /*0036*/ 	.short	(.L_2017 - .L_2016)


	//   ....[0]....
.L_2016:
        /*0038*/ 	.word	0x00001250


	//   ....[1]....
        /*003c*/ 	.word	0x000012c0


	//----- nvinfo : EIATTR_CTAIDZ_USED
	.align		4
.L_2017:
        /*0040*/ 	.byte	0x01, 0x04
	.zero		2


	//----- nvinfo : EIATTR_CRS_STACK_SIZE
	.align		4
        /*0044*/ 	.byte	0x04, 0x1e
        /*0046*/ 	.short	(.L_2019 - .L_2018)
.L_2018:
        /*0048*/ 	.word	0x00000000
.L_2019:


//--------------------- .nv.info._Z32group_norm_nhwc_fwd_scale_kernelI11Fp16IOBf16WLi128EEv26Group_norm_nhwc_fwd_params --------------------------
	.section	.nv.info._Z32group_norm_nhwc_fwd_scale_kernelI11Fp16IOBf16WLi128EEv26Group_norm_nhwc_fwd_params,"",@"SHT_CUDA_INFO"
	.sectionflags	@""
	.align	4


	//----- nvinfo : EIATTR_CUDA_API_VERSION
	.align		4
        /*0000*/ 	.byte	0x04, 0x37
        /*0002*/ 	.short	(.L_2021 - .L_2020)
.L_2020:
        /*0004*/ 	.word	0x00000082


	//----- nvinfo : EIATTR_SW2861232_WAR
	.align		4
.L_2021:
        /*0008*/ 	.byte	0x01, 0x35
	.zero		2


	//----- nvinfo : EIATTR_PARAM_CBANK
	.align		4
        /*000c*/ 	.byte	0x04, 0x0a
        /*000e*/ 	.short	(.L_2023 - .L_2022)
	.align		4
.L_2022:
        /*0010*/ 	.word	index@(.nv.constant0._Z32group_norm_nhwc_fwd_scale_kernelI11Fp16IOBf16WLi128EEv26Group_norm_nhwc_fwd_params)
        /*0014*/ 	.short	0x0160
        /*0016*/ 	.short	0x00a0


	//----- nvinfo : EIATTR_CBANK_PARAM_SIZE
	.align		4
.L_2023:
        /*0018*/ 	.byte	0x03, 0x19
        /*001a*/ 	.short	0x00a0


	//----- nvinfo : EIATTR_KPARAM_INFO
	.align		4
        /*001c*/ 	.byte	0x04, 0x17
        /*001e*/ 	.short	(.L_2025 - .L_2024)
.L_2024:
        /*0020*/ 	.word	0x00000000
        /*0024*/ 	.short	0x0000
        /*0026*/ 	.short	0x0000
        /*0028*/ 	.byte	0x00, 0xf0, 0x81, 0x02


	//----- nvinfo : EIATTR_MAXREG_COUNT
	.align		4
.L_2025:
        /*002c*/ 	.byte	0x03, 0x1b
        /*002e*/ 	.short	0x00ff


	//----- nvinfo : EIATTR_MERCURY_ISA_VERSION
	.align		4
        /*0030*/ 	.byte	0x03, 0x5f
        /*0032*/ 	.short	0x0000


	//----- nvinfo : EIATTR_EXIT_INSTR_OFFSETS
	.align		4
        /*0034*/ 	.byte	0x04, 0x1c
        /*0036*/ 	.short	(.L_2027 - .L_2026)


	//   ....[0]....
.L_2026:
        /*0038*/ 	.word	0x00001250


	//   ....[1]....
        /*003c*/ 	.word	0x000012c0


	//----- nvinfo : EIATTR_CTAIDZ_USED
	.align		4
.L_2027:
        /*0040*/ 	.byte	0x01, 0x04
	.zero		2


	//----- nvinfo : EIATTR_CRS_STACK_SIZE
	.align		4
        /*0044*/ 	.byte	0x04, 0x1e
        /*0046*/ 	.short	(.L_2029 - .L_2028)
.L_2028:
        /*0048*/ 	.word	0x00000000
.L_2029:


//--------------------- .nv.info._Z32group_norm_nhwc_fwd_scale_kernelI11Fp16IOBf16WLi192EEv26Group_norm_nhwc_fwd_params --------------------------
	.section	.nv.info._Z32group_norm_nhwc_fwd_scale_kernelI11Fp16IOBf16WLi192EEv26Group_norm_nhwc_fwd_params,"",@"SHT_CUDA_INFO"
	.sectionflags	@""
	.align	4


	//----- nvinfo : EIATTR_CUDA_API_VERSION
	.align		4
        /*0000*/ 	.byte	0x04, 0x37
        /*0002*/ 	.short	(.L_2031 - .L_2030)
.L_2030:
        /*0004*/ 	.word	0x00000082


	//----- nvinfo : EIATTR_SW2861232_WAR
	.align		4
.L_2031:
        /*0008*/ 	.byte	0x01, 0x35
	.zero		2


	//----- nvinfo : EIATTR_PARAM_CBANK
	.align		4
        /*000c*/ 	.byte	0x04, 0x0a
        /*000e*/ 	.short	(.L_2033 - .L_2032)
	.align		4
.L_2032:
        /*0010*/ 	.word	index@(.nv.constant0._Z32group_norm_nhwc_fwd_scale_kernelI11Fp16IOBf16WLi192EEv26Group_norm_nhwc_fwd_params)
        /*0014*/ 	.short	0x0160
        /*0016*/ 	.short	0x00a0


	//----- nvinfo : EIATTR_CBANK_PARAM_SIZE
	.align		4
.L_2033:
        /*0018*/ 	.byte	0x03, 0x19
        /*001a*/ 	.short	0x00a0


	//----- nvinfo : EIATTR_KPARAM_INFO
	.align		4
        /*001c*/ 	.byte	0x04, 0x17
        /*001e*/ 	.short	(.L_2035 - .L_2034)
.L_2034:
        /*0020*/ 	.word	0x00000000
        /*0024*/ 	.short	0x0000
        /*0026*/ 	.short	0x0000
        /*0028*/ 	.byte	0x00, 0xf0, 0x81, 0x02


	//----- nvinfo : EIATTR_MAXREG_COUNT
	.align		4
.L_2035:
        /*002c*/ 	.byte	0x03, 0x1b
        /*002e*/ 	.short	0x00ff


	//----- nvinfo : EIATTR_MERCURY_ISA_VERSION
	.align		4
        /*0030*/ 	.byte	0x03, 0x5f
        /*0032*/ 	.short	0x0000


	//----- nvinfo : EIATTR_EXIT_INSTR_OFFSETS
	.align		4
        /*0034*/ 	.byte	0x04, 0x1c
        /*0036*/ 	.short	(.L_2037 - .L_2036)


	//   ....[0]....
.L_2036:
        /*0038*/ 	.word	0x00001250


	//   ....[1]....
        /*003c*/ 	.word	0x000012c0


	//----- nvinfo : EIATTR_CTAIDZ_USED
	.align		4
.L_2037:
        /*0040*/ 	.byte	0x01, 0x04
	.zero		2


	//----- nvinfo : EIATTR_CRS_STACK_SIZE
	.align		4
        /*0044*/ 	.byte	0x04, 0x1e
        /*0046*/ 	.short	(.L_2039 - .L_2038)
.L_2038:
        /*0048*/ 	.word	0x00000000
.L_2039:


//--------------------- .nv.info._Z32group_norm_nhwc_fwd_scale_kernelI11Fp16IOBf16WLi448EEv26Group_norm_nhwc_fwd_params --------------------------
	.section	.nv.info._Z32group_norm_nhwc_fwd_scale_kernelI11Fp16IOBf16WLi448EEv26Group_norm_nhwc_fwd_params,"",@"SHT_CUDA_INFO"
	.sectionflags	@""
	.align	4


	//----- nvinfo : EIATTR_CUDA_API_VERSION
	.align		4
        /*0000*/ 	.byte	0x04, 0x37
        /*0002*/ 	.short	(.L_2041 - .L_2040)
.L_2040:
        /*0004*/ 	.word	0x00000082


	//----- nvinfo : EIATTR_SW2861232_WAR
	.align		4
.L_2041:
        /*0008*/ 	.byte	0x01, 0x35
	.zero		2


	//----- nvinfo : EIATTR_PARAM_CBANK
	.align		4
        /*000c*/ 	.byte	0x04, 0x0a
        /*000e*/ 	.short	(.L_2043 - .L_2042)
	.align		4
.L_2042:
        /*0010*/ 	.word	index@(.nv.constant0._Z32group_norm_nhwc_fwd_scale_kernelI11Fp16IOBf16WLi448EEv26Group_norm_nhwc_fwd_params)
        /*0014*/ 	.short	0x0160
        /*0016*/ 	.short	0x00a0


	//----- nvinfo : EIATTR_CBANK_PARAM_SIZE
	.align		4
.L_2043:
        /*0018*/ 	.byte	0x03, 0x19
        /*001a*/ 	.short	0x00a0


	//----- nvinfo : EIATTR_KPARAM_INFO
	.align		4
        /*001c*/ 	.byte	0x04, 0x17
        /*001e*/ 	.short	(.L_2045 - .L_2044)
.L_2044:
        /*0020*/ 	.word	0x00000000
        /*0024*/ 	.short	0x0000
        /*0026*/ 	.short	0x0000
        /*0028*/ 	.byte	0x00, 0xf0, 0x81, 0x02


	//----- nvinfo : EIATTR_MAXREG_COUNT
	.align		4
.L_2045:
        /*002c*/ 	.byte	0x03, 0x1b
        /*002e*/ 	.short	0x00ff


	//----- nvinfo : EIATTR_MERCURY_ISA_VERSION
	.align		4
        /*0030*/ 	.byte	0x03, 0x5f
        /*0032*/ 	.short	0x0000


	//----- nvinfo : EIATTR_EXIT_INSTR_OFFSETS
	.align		4
        /*0034*/ 	.byte	0x04, 0x1c
        /*0036*/ 	.short	(.L_2047 - .L_2046)


	//   ....[0]....
.L_2046:
        /*0038*/ 	.word	0x00001250


	//   ....[1]....
        /*003c*/ 	.word	0x000012c0


	//----- nvinfo : EIATTR_CTAIDZ_USED
	.align		4
.L_2047:
        /*0040*/ 	.byte	0x01, 0x04
	.zero		2


	//----- nvinfo : EIATTR_CRS_STACK_SIZE
	.align		4
        /*0044*/ 	.byte	0x04, 0x1e
        /*0046*/ 	.short	(.L_2049 - .L_2048)
.L_2048:
        /*0048*/ 	.word	0x00000000
.L_2049:


//--------------------- .nv.info._Z32group_norm_nhwc_fwd_scale_kernelI11Fp16IOBf16WLi256EEv26Group_norm_nhwc_fwd_params --------------------------
	.section	.nv.info._Z32group_norm_nhwc_fwd_scale_kernelI11Fp16IOBf16WLi256EEv26Group_norm_nhwc_fwd_params,"",@"SHT_CUDA_INFO"
	.sectionflags	@""
	.align	4


	//----- nvinfo : EIATTR_CUDA_API_VERSION
	.align		4
        /*0000*/ 	.byte	0x04, 0x37
        /*0002*/ 	.short	(.L_2051 - .L_2050)
.L_2050:
        /*0004*/ 	.word	0x00000082


	//----- nvinfo : EIATTR_SW2861232_WAR
	.align		4
.L_2051:
        /*0008*/ 	.byte	0x01, 0x35
	.zero		2


	//----- nvinfo : EIATTR_PARAM_CBANK
	.align		4
        /*000c*/ 	.byte	0x04, 0x0a
        /*000e*/ 	.short	(.L_2053 - .L_2052)
	.align		4
.L_2052:
        /*0010*/ 	.word	index@(.nv.constant0._Z32group_norm_nhwc_fwd_scale_kernelI11Fp16IOBf16WLi256EEv26Group_norm_nhwc_fwd_params)
        /*0014*/ 	.short	0x0160
        /*0016*/ 	.short	0x00a0


	//----- nvinfo : EIATTR_CBANK_PARAM_SIZE
	.align		4
.L_2053:
        /*0018*/ 	.byte	0x03, 0x19
        /*001a*/ 	.short	0x00a0


	//----- nvinfo : EIATTR_KPARAM_INFO
	.align		4
        /*001c*/ 	.byte	0x04, 0x17
        /*001e*/ 	.short	(.L_2055 - .L_2054)
.L_2054:
        /*0020*/ 	.word	0x00000000
        /*0024*/ 	.short	0x0000
        /*0026*/ 	.short	0x0000
        /*0028*/ 	.byte	0x00, 0xf0, 0x81, 0x02


	//----- nvinfo : EIATTR_MAXREG_COUNT
	.align		4
.L_2055:
        /*002c*/ 	.byte	0x03, 0x1b
        /*002e*/ 	.short	0x00ff


	//----- nvinfo : EIATTR_MERCURY_ISA_VERSION
	.align		4
        /*0030*/ 	.byte	0x03, 0x5f
        /*0032*/ 	.short	0x0000


	//----- nvinfo : EIATTR_EXIT_INSTR_OFFSETS
	.align		4
        /*0034*/ 	.byte	0x04, 0x1c
        /*0036*/ 	.short	(.L_2057 - .L_2056)


	//   ....[0]....
.L_2056:
        /*0038*/ 	.word	0x00001250


	//   ....[1]....
        /*003c*/ 	.word	0x000012c0


	//----- nvinfo : EIATTR_CTAIDZ_USED
	.align		4
.L_2057:
        /*0040*/ 	.byte	0x01, 0x04
	.zero		2


	//----- nvinfo : EIATTR_CRS_STACK_SIZE
	.align		4
        /*0044*/ 	.byte	0x04, 0x1e
        /*0046*/ 	.short	(.L_2059 - .L_2058)
.L_2058:
        /*0048*/ 	.word	0x00000000
.L_2059:


//--------------------- .nv.info._Z32group_norm_nhwc_fwd_scale_kernelI11Fp16IOBf16WLi120EEv26Group_norm_nhwc_fwd_params --------------------------
	.section	.nv.info._Z32group_norm_nhwc_fwd_scale_kernelI11Fp16IOBf16WLi120EEv26Group_norm_nhwc_fwd_params,"",@"SHT_CUDA_INFO"
	.sectionflags	@""
	.align	4


	//----- nvinfo : EIATTR_CUDA_API_VERSION
	.align		4
        /*0000*/ 	.byte	0x04, 0x37
        /*0002*/ 	.short	(.L_2061 - .L_2060)
.L_2060:
        /*0004*/ 	.word	0x00000082


	//----- nvinfo : EIATTR_SW2861232_WAR
	.align		4
.L_2061:
        /*0008*/ 	.byte	0x01, 0x35
	.zero		2


	//----- nvinfo : EIATTR_PARAM_CBANK
	.align		4
        /*000c*/ 	.byte	0x04, 0x0a
        /*000e*/ 	.short	(.L_2063 - .L_2062)
	.align		4
.L_2062:
        /*0010*/ 	.word	index@(.nv.constant0._Z32group_norm_nhwc_fwd_scale_kernelI11Fp16IOBf16WLi120EEv26Group_norm_nhwc_fwd_params)
        /*0014*/ 	.short	0x0160
        /*0016*/ 	.short	0x00a0


	//----- nvinfo : EIATTR_CBANK_PARAM_SIZE
	.align		4
.L_2063:
        /*0018*/ 	.byte	0x03, 0x19
        /*001a*/ 	.short	0x00a0


	//----- nvinfo : EIATTR_KPARAM_INFO
	.align		4
        /*001c*/ 	.byte	0x04, 0x17
        /*001e*/ 	.short	(.L_2065 - .L_2064)
.L_2064:
        /*0020*/ 	.word	0x00000000
        /*0024*/ 	.short	0x0000
        /*0026*/ 	.short	0x0000
        /*0028*/ 	.byte	0x00, 0xf0, 0x81, 0x02


	//----- nvinfo : EIATTR_MAXREG_COUNT
	.align		4
.L_2065:
        /*002c*/ 	.byte	0x03, 0x1b
        /*002e*/ 	.short	0x00ff


	//----- nvinfo : EIATTR_MERCURY_ISA_VERSION
	.align		4
        /*0030*/ 	.byte	0x03, 0x5f
        /*0032*/ 	.short	0x0000


	//----- nvinfo : EIATTR_EXIT_INSTR_OFFSETS
	.align		4
        /*0034*/ 	.byte	0x04, 0x1c
        /*0036*/ 	.short	(.L_2067 - .L_2066)


	//   ....[0]....
.L_2066:
        /*0038*/ 	.word	0x00001250


	//   ....[1]....
        /*003c*/ 	.word	0x000012c0


	//----- nvinfo : EIATTR_CTAIDZ_USED
	.align		4
.L_2067:
        /*0040*/ 	.byte	0x01, 0x04
	.zero		2


	//----- nvinfo : EIATTR_CRS_STACK_SIZE
	.align		4
        /*0044*/ 	.byte	0x04, 0x1e
        /*0046*/ 	.short	(.L_2069 - .L_2068)
.L_2068:
        /*0048*/ 	.word	0x00000000
.L_2069:


//--------------------- .nv.info._Z32group_norm_nhwc_fwd_scale_kernelI11Fp16IOBf16WLi140EEv26Group_norm_nhwc_fwd_params --------------------------
	.section	.nv.info._Z32group_norm_nhwc_fwd_scale_kernelI11Fp16IOBf16WLi140EEv26Group_norm_nhwc_fwd_params,"",@"SHT_CUDA_INFO"
	.sectionflags	@""
	.align	4


	//----- nvinfo : EIATTR_CUDA_API_VERSION
	.align		4
        /*0000*/ 	.byte	0x04, 0x37
        /*0002*/ 	.short	(.L_2071 - .L_2070)
.L_2070:
        /*0004*/ 	.word	0x00000082


	//----- nvinfo : EIATTR_SW2861232_WAR
	.align		4
.L_2071:
        /*0008*/ 	.byte	0x01, 0x35
	.zero		2


	//----- nvinfo : EIATTR_PARAM_CBANK
	.align		4
        /*000c*/ 	.byte	0x04, 0x0a
        /*000e*/ 	.short	(.L_2073 - .L_2072)
	.align		4
.L_2072:
        /*0010*/ 	.word	index@(.nv.constant0._Z32group_norm_nhwc_fwd_scale_kernelI11Fp16IOBf16WLi140EEv26Group_norm_nhwc_fwd_params)
        /*0014*/ 	.short	0x0160
        /*0016*/ 	.short	0x00a0


	//----- nvinfo : EIATTR_CBANK_PARAM_SIZE
	.align		4
.L_2073:
        /*0018*/ 	.byte	0x03, 0x19
        /*001a*/ 	.short	0x00a0


	//----- nvinfo : EIATTR_KPARAM_INFO
	.align		4
        /*001c*/ 	.byte	0x04, 0x17
        /*001e*/ 	.short	(.L_2075 - .L_2074)
.L_2074:
        /*0020*/ 	.word	0x00000000
        /*0024*/ 	.short	0x0000
        /*0026*/ 	.short	0x0000
        /*0028*/ 	.byte	0x00, 0xf0, 0x81, 0x02


	//----- nvinfo : EIATTR_MAXREG_COUNT
	.align		4
.L_2075:
        /*002c*/ 	.byte	0x03, 0x1b
        /*002e*/ 	.short	0x00ff


	//----- nvinfo : EIATTR_MERCURY_ISA_VERSION
	.align		4
        /*0030*/ 	.byte	0x03, 0x5f
        /*0032*/ 	.short	0x0000


	//----- nvinfo : EIATTR_EXIT_INSTR_OFFSETS
	.align		4
        /*0034*/ 	.byte	0x04, 0x1c
        /*0036*/ 	.short	(.L_2077 - .L_2076)


	//   ....[0]....
.L_2076:
        /*0038*/ 	.word	0x00001250


	//   ....[1]....
        /*003c*/ 	.word	0x000012c0


	//----- nvinfo : EIATTR_CTAIDZ_USED
	.align		4
.L_2077:
        /*0040*/ 	.byte	0x01, 0x04
	.zero		2


	//----- nvinfo : EIATTR_CRS_STACK_SIZE
	.align		4
        /*0044*/ 	.byte	0x04, 0x1e
        /*0046*/ 	.short	(.L_2079 - .L_2078)
.L_2078:
        /*0048*/ 	.word	0x00000000
.L_2079:


//--------------------- .nv.info._Z32group_norm_nhwc_fwd_scale_kernelI11Fp16IOBf16WLi160EEv26Group_norm_nhwc_fwd_params --------------------------
	.section	.nv.info._Z32group_norm_nhwc_fwd_scale_kernelI11Fp16IOBf16WLi160EEv26Group_norm_nhwc_fwd_params,"",@"SHT_CUDA_INFO"
	.sectionflags	@""
	.align	4


	//----- nvinfo : EIATTR_CUDA_API_VERSION
	.align		4
        /*0000*/ 	.byte	0x04, 0x37
        /*0002*/ 	.short	(.L_2081 - .L_2080)
.L_2080:
        /*0004*/ 	.word	0x00000082


	//----- nvinfo : EIATTR_SW2861232_WAR
	.align		4
.L_2081:
        /*0008*/ 	.byte	0x01, 0x35
	.zero		2


	//----- nvinfo : EIATTR_PARAM_CBANK
	.align		4
        /*000c*/ 	.byte	0x04, 0x0a
        /*000e*/ 	.short	(.L_2083 - .L_2082)
	.align		4
.L_2082:
        /*0010*/ 	.word	index@(.nv.constant0._Z32group_norm_nhwc_fwd_scale_kernelI11Fp16IOBf16WLi160EEv26Group_norm_nhwc_fwd_params)
        /*0014*/ 	.short	0x0160
        /*0016*/ 	.short	0x00a0


	//----- nvinfo : EIATTR_CBANK_PARAM_SIZE
	.align		4
.L_2083:
        /*0018*/ 	.byte	0x03, 0x19
        /*001a*/ 	.short	0x00a0


	//----- nvinfo : EIATTR_KPARAM_INFO
	.align		4
        /*001c*/ 	.byte	0x04, 0x17
        /*001e*/ 	.short	(.L_2085 - .L_2084)
.L_2084:
        /*0020*/ 	.word	0x00000000
        /*0024*/ 	.short	0x0000
        /*0026*/ 	.short	0x0000
        /*0028*/ 	.byte	0x00, 0xf0, 0x81, 0x02


	//----- nvinfo : EIATTR_MAXREG_COUNT
	.align		4
.L_2085:
        /*002c*/ 	.byte	0x03, 0x1b
        /*002e*/ 	.short	0x00ff


	//----- nvinfo : EIATTR_MERCURY_ISA_VERSION
	.align		4
        /*0030*/ 	.byte	0x03, 0x5f
        /*0032*/ 	.short	0x0000


	//----- nvinfo : EIATTR_EXIT_INSTR_OFFSETS
	.align		4
        /*0034*/ 	.byte	0x04, 0x1c
        /*0036*/ 	.short	(.L_2087 - .L_2086)


	//   ....[0]....
.L_2086:
        /*0038*/ 	.word	0x00001250


	//   ....[1]....
        /*003c*/ 	.word	0x000012c0


	//----- nvinfo : EIATTR_CTAIDZ_USED
	.align		4
.L_2087:
        /*0040*/ 	.byte	0x01, 0x04
	.zero		2


	//----- nvinfo : EIATTR_CRS_STACK_SIZE
	.align		4
        /*0044*/ 	.byte	0x04, 0x1e
        /*0046*/ 	.short	(.L_2089 - .L_2088)
.L_2088:
        /*0048*/ 	.word	0x00000000
.L_2089:


//--------------------- .nv.info._Z32group_norm_nhwc_fwd_scale_kernelI11Fp16IOFp16WLi196EEv26Group_norm_nhwc_fwd_params --------------------------
	.section	.nv.info._Z32group_norm_nhwc_fwd_scale_kernelI11Fp16IOFp16WLi196EEv26Group_norm_nhwc_fwd_params,"",@"SHT_CUDA_INFO"
	.sectionflags	@""
	.align	4


	//----- nvinfo : EIATTR_CUDA_API_VERSION
	.align		4
        /*0000*/ 	.byte	0x04, 0x37
        /*0002*/ 	.short	(.L_2091 - .L_2090)
.L_2090:
        /*0004*/ 	.word	0x00000082


	//----- nvinfo : EIATTR_SW2861232_WAR
	.align		4
.L_2091:
        /*0008*/ 	.byte	0x01, 0x35
	.zero		2


	//----- nvinfo : EIATTR_PARAM_CBANK
	.align		4
        /*000c*/ 	.byte	0x04, 0x0a
        /*000e*/ 	.short	(.L_2093 - .L_2092)
	.align		4
.L_2092:
        /*0010*/ 	.word	index@(.nv.constant0._Z32group_norm_nhwc_fwd_scale_kernelI11Fp16IOFp16WLi196EEv26Group_norm_nhwc_fwd_params)
        /*0014*/ 	.short	0x0160
        /*0016*/ 	.short	0x00a0


	//----- nvinfo : EIATTR_CBANK_PARAM_SIZE
	.align		4
.L_2093:
        /*0018*/ 	.byte	0x03, 0x19
        /*001a*/ 	.short	0x00a0


	//----- nvinfo : EIATTR_KPARAM_INFO
	.align		4
        /*001c*/ 	.byte	0x04, 0x17
        /*001e*/ 	.short	(.L_2095 - .L_2094)
.L_2094:
        /*0020*/ 	.word	0x00000000
        /*0024*/ 	.short	0x0000
        /*0026*/ 	.short	0x0000
        /*0028*/ 	.byte	0x00, 0xf0, 0x81, 0x02


	//----- nvinfo : EIATTR_MAXREG_COUNT
	.align		4
.L_2095:
        /*002c*/ 	.byte	0x03, 0x1b
        /*002e*/ 	.short	0x00ff


	//----- nvinfo : EIATTR_MERCURY_ISA_VERSION
	.align		4
        /*0030*/ 	.byte	0x03, 0x5f
        /*0032*/ 	.short	0x0000


	//----- nvinfo : EIATTR_EXIT_INSTR_OFFSETS
	.align		4
        /*0034*/ 	.byte	0x04, 0x1c
        /*0036*/ 	.short	(.L_2097 - .L_2096)


	//   ....[0]....
.L_2096:
        /*0038*/ 	.word	0x00001250


	//   ....[1]....
        /*003c*/ 	.word	0x000012c0


	//----- nvinfo : EIATTR_CTAIDZ_USED
	.align		4
.L_2097:
        /*0040*/ 	.byte	0x01, 0x04
	.zero		2


	//----- nvinfo : EIATTR_CRS_STACK_SIZE
	.align		4
        /*0044*/ 	.byte	0x04, 0x1e
        /*0046*/ 	.short	(.L_2099 - .L_2098)
.L_2098:
        /*0048*/ 	.word	0x00000000
.L_2099:


//--------------------- .nv.info._Z32group_norm_nhwc_fwd_scale_kernelI11Fp16IOFp16WLi168EEv26Group_norm_nhwc_fwd_params --------------------------
	.section	.nv.info._Z32group_norm_nhwc_fwd_scale_kernelI11Fp16IOFp16WLi168EEv26Group_norm_nhwc_fwd_params,"",@"SHT_CUDA_INFO"
	.sectionflags	@""
	.align	4


	//----- nvinfo : EIATTR_CUDA_API_VERSION
	.align		4
        /*0000*/ 	.byte	0x04, 0x37
        /*0002*/ 	.short	(.L_2101 - .L_2100)
.L_2100:
        /*0004*/ 	.word	0x00000082


	//----- nvinfo : EIATTR_SW2861232_WAR
	.align		4
.L_2101:
        /*0008*/ 	.byte	0x01, 0x35
	.zero		2


	//----- nvinfo : EIATTR_PARAM_CBANK
	.align		4
        /*000c*/ 	.byte	0x04, 0x0a
        /*000e*/ 	.short	(.L_2103 - .L_2102)
	.align		4
.L_2102:
        /*0010*/ 	.word	index@(.nv.constant0._Z32group_norm_nhwc_fwd_scale_kernelI11Fp16IOFp16WLi168EEv26Group_norm_nhwc_fwd_params)
        /*0014*/ 	.short	0x0160
        /*0016*/ 	.short	0x00a0


	//----- nvinfo : EIATTR_CBANK_PARAM_SIZE
	.align		4
.L_2103:
        /*0018*/ 	.byte	0x03, 0x19
        /*001a*/ 	.short	0x00a0


	//----- nvinfo : EIATTR_KPARAM_INFO
	.align		4
        /*001c*/ 	.byte	0x04, 0x17
        /*001e*/ 	.short	(.L_2105 - .L_2104)
.L_2104:
        /*0020*/ 	.word	0x00000000
        /*0024*/ 	.short	0x0000
        /*0026*/ 	.short	0x0000
        /*0028*/ 	.byte	0x00, 0xf0, 0x81, 0x02


	//----- nvinfo : EIATTR_MAXREG_COUNT
	.align		4
.L_2105:
        /*002c*/ 	.byte	0x03, 0x1b
        /*002e*/ 	.short	0x00ff


	//----- nvinfo : EIATTR_MERCURY_ISA_VERSION
	.align		4
        /*0030*/ 	.byte	0x03, 0x5f
        /*0032*/ 	.short	0x0000


	//----- nvinfo : EIATTR_EXIT_INSTR_OFFSETS
	.align		4
        /*0034*/ 	.byte	0x04, 0x1c
        /*0036*/ 	.short	(.L_2107 - .L_2106)


	//   ....[0]....
.L_2106:
        /*0038*/ 	.word	0x00001250


	//   ....[1]....
        /*003c*/ 	.word	0x000012c0


	//----- nvinfo : EIATTR_CTAIDZ_USED
	.align		4
.L_2107:
        /*0040*/ 	.byte	0x01, 0x04
	.zero		2


	//----- nvinfo : EIATTR_CRS_STACK_SIZE
	.align		4
        /*0044*/ 	.byte	0x04, 0x1e
        /*0046*/ 	.short	(.L_2109 - .L_2108)
.L_2108:
        /*0048*/ 	.word	0x00000000
.L_2109:


//--------------------- .nv.info._Z32group_norm_nhwc_fwd_scale_kernelI11Fp16IOFp16WLi64EEv26Group_norm_nhwc_fwd_params --------------------------
	.section	.nv.info._Z32group_norm_nhwc_fwd_scale_kernelI11Fp16IOFp16WLi64EEv26Group_norm_nhwc_fwd_params,"",@"SHT_CUDA_INFO"
	.sectionflags	@""
	.align	4


	//----- nvinfo : EIATTR_CUDA_API_VERSION
	.align		4
        /*0000*/ 	.byte	0x04, 0x37
        /*0002*/ 	.short	(.L_2111 - .L_2110)
.L_2110:
        /*0004*/ 	.word	0x00000082


	//----- nvinfo : EIATTR_SW2861232_WAR
	.align		4
.L_2111:
        /*0008*/ 	.byte	0x01, 0x35
	.zero		2


	//----- nvinfo : EIATTR_PARAM_CBANK
	.align		4
        /*000c*/ 	.byte	0x04, 0x0a
        /*000e*/ 	.short	(.L_2113 - .L_2112)
	.align		4
.L_2112:
        /*0010*/ 	.word	index@(.nv.constant0._Z32group_norm_nhwc_fwd_scale_kernelI11Fp16IOFp16WLi64EEv26Group_norm_nhwc_fwd_params)
        /*0014*/ 	.short	0x0160
        /*0016*/ 	.short	0x00a0


	//----- nvinfo : EIATTR_CBANK_PARAM_SIZE
	.align		4
.L_2113:
        /*0018*/ 	.byte	0x03, 0x19
        /*001a*/ 	.short	0x00a0


	//----- nvinfo : EIATTR_KPARAM_INFO
	.align		4
        /*001c*/ 	.byte	0x04, 0x17
        /*001e*/ 	.short	(.L_2115 - .L_2114)
.L_2114:
        /*0020*/ 	.word	0x00000000
        /*0024*/ 	.short	0x0000
        /*0026*/ 	.short	0x0000
        /*0028*/ 	.byte	0x00, 0xf0, 0x81, 0x02


	//----- nvinfo : EIATTR_MAXREG_COUNT
	.align		4
.L_2115:
        /*002c*/ 	.byte	0x03, 0x1b
        /*002e*/ 	.short	0x00ff


	//----- nvinfo : EIATTR_MERCURY_ISA_VERSION
	.align		4
        /*0030*/ 	.byte	0x03, 0x5f
        /*0032*/ 	.short	0x0000


	//----- nvinfo : EIATTR_EXIT_INSTR_OFFSETS
	.align		4
        /*0034*/ 	.byte	0x04, 0x1c
        /*0036*/ 	.short	(.L_2117 - .L_2116)


	//   ....[0]....
.L_2116:
        /*0038*/ 	.word	0x00001250


	//   ....[1]....
        /*003c*/ 	.word	0x000012c0


	//----- nvinfo : EIATTR_CTAIDZ_USED
	.align		4
.L_2117:
        /*0040*/ 	.byte	0x01, 0x04
	.zero		2


	//----- nvinfo : EIATTR_CRS_STACK_SIZE
	.align		4
        /*0044*/ 	.byte	0x04, 0x1e
        /*0046*/ 	.short	(.L_2119 - .L_2118)
.L_2118:
        /*0048*/ 	.word	0x00000000
.L_2119:


//--------------------- .nv.info._Z32group_norm_nhwc_fwd_scale_kernelI11Fp16IOFp16WLi128EEv26Group_norm_nhwc_fwd_params --------------------------
	.section	.nv.info._Z32group_norm_nhwc_fwd_scale_kernelI11Fp16IOFp16WLi128EEv26Group_norm_nhwc_fwd_params,"",@"SHT_CUDA_INFO"
	.sectionflags	@""
	.align	4


	//----- nvinfo : EIATTR_CUDA_API_VERSION
	.align		4
        /*0000*/ 	.byte	0x04, 0x37
        /*0002*/ 	.short	(.L_2121 - .L_2120)
.L_2120:
        /*0004*/ 	.word	0x00000082


	//----- nvinfo : EIATTR_SW2861232_WAR
	.align		4
.L_2121:
        /*0008*/ 	.byte	0x01, 0x35
	.zero		2


	//----- nvinfo : EIATTR_PARAM_CBANK
	.align		4
        /*000c*/ 	.byte	0x04, 0x0a
        /*000e*/ 	.short	(.L_2123 - .L_2122)
	.align		4
.L_2122:
        /*0010*/ 	.word	index@(.nv.constant0._Z32group_norm_nhwc_fwd_scale_kernelI11Fp16IOFp16WLi128EEv26Group_norm_nhwc_fwd_params)
        /*0014*/ 	.short	0x0160
        /*0016*/ 	.short	0x00a0


	//----- nvinfo : EIATTR_CBANK_PARAM_SIZE
	.align		4
.L_2123:
        /*0018*/ 	.byte	0x03, 0x19
        /*001a*/ 	.short	0x00a0


	//----- nvinfo : EIATTR_KPARAM_INFO
	.align		4
        /*001c*/ 	.byte	0x04, 0x17
        /*001e*/ 	.short	(.L_2125 - .L_2124)
.L_2124:
        /*0020*/ 	.word	0x00000000
        /*0024*/ 	.short	0x0000
        /*0026*/ 	.short	0x0000
        /*0028*/ 	.byte	0x00, 0xf0, 0x81, 0x02


	//----- nvinfo : EIATTR_MAXREG_COUNT
	.align		4
.L_2125:
        /*002c*/ 	.byte	0x03, 0x1b
        /*002e*/ 	.short	0x00ff


	//----- nvinfo : EIATTR_MERCURY_ISA_VERSION
	.align		4
        /*0030*/ 	.byte	0x03, 0x5f
        /*0032*/ 	.short	0x0000


	//----- nvinfo : EIATTR_EXIT_INSTR_OFFSETS
	.align		4
        /*0034*/ 	.byte	0x04, 0x1c
        /*0036*/ 	.short	(.L_2127 - .L_2126)


	//   ....[0]....
.L_2126:
        /*0038*/ 	.word	0x00001250


	//   ....[1]....
        /*003c*/ 	.word	0x000012c0


	//----- nvinfo : EIATTR_CTAIDZ_USED
	.align		4
.L_2127:
        /*0040*/ 	.byte	0x01, 0x04
	.zero		2


	//----- nvinfo : EIATTR_CRS_STACK_SIZE
	.align		4
        /*0044*/ 	.byte	0x04, 0x1e
        /*0046*/ 	.short	(.L_2129 - .L_2128)
.L_2128:
        /*0048*/ 	.word	0x00000000
.L_2129:


//--------------------- .nv.info._Z32group_norm_nhwc_fwd_scale_kernelI11Fp16IOFp16WLi192EEv26Group_norm_nhwc_fwd_params --------------------------
	.section	.nv.info._Z32group_norm_nhwc_fwd_scale_kernelI11Fp16IOFp16WLi192EEv26Group_norm_nhwc_fwd_params,"",@"SHT_CUDA_INFO"
	.sectionflags	@""
	.align	4


	//----- nvinfo : EIATTR_CUDA_API_VERSION
	.align		4
        /*0000*/ 	.byte	0x04, 0x37
        /*0002*/ 	.short	(.L_2131 - .L_2130)
.L_2130:
        /*0004*/ 	.word	0x00000082


	//----- nvinfo : EIATTR_SW2861232_WAR
	.align		4
.L_2131:
        /*0008*/ 	.byte	0x01, 0x35
	.zero		2


	//----- nvinfo : EIATTR_PARAM_CBANK
	.align		4
        /*000c*/ 	.byte	0x04, 0x0a
        /*000e*/ 	.short	(.L_2133 - .L_2132)
	.align		4
.L_2132:
        /*0010*/ 	.word	index@(.nv.constant0._Z32group_norm_nhwc_fwd_scale_kernelI11Fp16IOFp16WLi192EEv26Group_norm_nhwc_fwd_params)
        /*0014*/ 	.short	0x0160
        /*0016*/ 	.short	0x00a0


	//----- nvinfo : EIATTR_CBANK_PARAM_SIZE
	.align		4
.L_2133:
        /*0018*/ 	.byte	0x03, 0x19
        /*001a*/ 	.short	0x00a0


	//----- nvinfo : EIATTR_KPARAM_INFO
	.align		4
        /*001c*/ 	.byte	0x04, 0x17
        /*001e*/ 	.short	(.L_2135 - .L_2134)
.L_2134:
        /*0020*/ 	.word	0x00000000
        /*0024*/ 	.short	0x0000
        /*0026*/ 	.short	0x0000
        /*0028*/ 	.byte	0x00, 0xf0, 0x81, 0x02


	//----- nvinfo : EIATTR_MAXREG_COUNT
	.align		4
.L_2135:
        /*002c*/ 	.byte	0x03, 0x1b
        /*002e*/ 	.short	0x00ff


	//----- nvinfo : EIATTR_MERCURY_ISA_VERSION
	.align		4
        /*0030*/ 	.byte	0x03, 0x5f
        /*0032*/ 	.short	0x0000


	//----- nvinfo : EIATTR_EXIT_INSTR_OFFSETS
	.align		4
        /*0034*/ 	.byte	0x04, 0x1c
        /*0036*/ 	.short	(.L_2137 - .L_2136)


	//   ....[0]....
.L_2136:
        /*0038*/ 	.word	0x00001250


	//   ....[1]....
        /*003c*/ 	.word	0x000012c0


	//----- nvinfo : EIATTR_CTAIDZ_USED
	.align		4
.L_2137:
        /*0040*/ 	.byte	0x01, 0x04
	.zero		2


	//----- nvinfo : EIATTR_CRS_STACK_SIZE
	.align		4
        /*0044*/ 	.byte	0x04, 0x1e
        /*0046*/ 	.short	(.L_2139 - .L_2138)
.L_2138:
        /*0048*/ 	.word	0x00000000
.L_2139:


//--------------------- .nv.info._Z32group_norm_nhwc_fwd_scale_kernelI11Fp16IOFp16WLi448EEv26Group_norm_nhwc_fwd_params --------------------------
	.section	.nv.info._Z32group_norm_nhwc_fwd_scale_kernelI11Fp16IOFp16WLi448EEv26Group_norm_nhwc_fwd_params,"",@"SHT_CUDA_INFO"
	.sectionflags	@""
	.align	4


	//----- nvinfo : EIATTR_CUDA_API_VERSION
	.align		4
        /*0000*/ 	.byte	0x04, 0x37
        /*0002*/ 	.short	(.L_2141 - .L_2140)
.L_2140:
        /*0004*/ 	.word	0x00000082


	//----- nvinfo : EIATTR_SW2861232_WAR
	.align		4
.L_2141:
        /*0008*/ 	.byte	0x01, 0x35
	.zero		2


	//----- nvinfo : EIATTR_PARAM_CBANK
	.align		4
        /*000c*/ 	.byte	0x04, 0x0a
        /*000e*/ 	.short	(.L_2143 - .L_2142)
	.align		4
.L_2142:
        /*0010*/ 	.word	index@(.nv.constant0._Z32group_norm_nhwc_fwd_scale_kernelI11Fp16IOFp16WLi448EEv26Group_norm_nhwc_fwd_params)
        /*0014*/ 	.short	0x0160
        /*0016*/ 	.short	0x00a0


	//----- nvinfo : EIATTR_CBANK_PARAM_SIZE
	.align		4
.L_2143:
        /*0018*/ 	.byte	0x03, 0x19
        /*001a*/ 	.short	0x00a0


	//----- nvinfo : EIATTR_KPARAM_INFO
	.align		4
        /*001c*/ 	.byte	0x04, 0x17
        /*001e*/ 	.short	(.L_2145 - .L_2144)
.L_2144:
        /*0020*/ 	.word	0x00000000
        /*0024*/ 	.short	0x0000
        /*0026*/ 	.short	0x0000
        /*0028*/ 	.byte	0x00, 0xf0, 0x81, 0x02


	//----- nvinfo : EIATTR_MAXREG_COUNT
	.align		4
.L_2145:
        /*002c*/ 	.byte	0x03, 0x1b
        /*002e*/ 	.short	0x00ff


	//----- nvinfo : EIATTR_MERCURY_ISA_VERSION
	.align		4
        /*0030*/ 	.byte	0x03, 0x5f
        /*0032*/ 	.short	0x0000


	//----- nvinfo : EIATTR_EXIT_INSTR_OFFSETS
	.align		4
        /*0034*/ 	.byte	0x04, 0x1c
        /*0036*/ 	.short	(.L_2147 - .L_2146)


	//   ....[0]....
.L_2146:
        /*0038*/ 	.word	0x00001250


	//   ....[1]....
        /*003c*/ 	.word	0x000012c0


	//----- nvinfo : EIATTR_CTAIDZ_USED
	.align		4
.L_2147:
        /*0040*/ 	.byte	0x01, 0x04
	.zero		2


	//----- nvinfo : EIATTR_CRS_STACK_SIZE
	.align		4
        /*0044*/ 	.byte	0x04, 0x1e
        /*0046*/ 	.short	(.L_2149 - .L_2148)
.L_2148:
        /*0048*/ 	.word	0x00000000
.L_2149:


//--------------------- .nv.info._Z32group_norm_nhwc_fwd_scale_kernelI11Fp16IOFp16WLi256EEv26Group_norm_nhwc_fwd_params --------------------------
	.section	.nv.info._Z32group_norm_nhwc_fwd_scale_kernelI11Fp16IOFp16WLi256EEv26Group_norm_nhwc_fwd_params,"",@"SHT_CUDA_INFO"
	.sectionflags	@""
	.align	4


	//----- nvinfo : EIATTR_CUDA_API_VERSION
	.align		4
        /*0000*/ 	.byte	0x04, 0x37
        /*0002*/ 	.short	(.L_2151 - .L_2150)
.L_2150:
        /*0004*/ 	.word	0x00000082


	//----- nvinfo : EIATTR_SW2861232_WAR
	.align		4
.L_2151:
        /*0008*/ 	.byte	0x01, 0x35
	.zero		2


	//----- nvinfo : EIATTR_PARAM_CBANK
	.align		4
        /*000c*/ 	.byte	0x04, 0x0a
        /*000e*/ 	.short	(.L_2153 - .L_2152)
	.align		4
.L_2152:
        /*0010*/ 	.word	index@(.nv.constant0._Z32group_norm_nhwc_fwd_scale_kernelI11Fp16IOFp16WLi256EEv26Group_norm_nhwc_fwd_params)
        /*0014*/ 	.short	0x0160
        /*0016*/ 	.short	0x00a0


	//----- nvinfo : EIATTR_CBANK_PARAM_SIZE
	.align		4
.L_2153:
        /*0018*/ 	.byte	0x03, 0x19
        /*001a*/ 	.short	0x00a0


	//----- nvinfo : EIATTR_KPARAM_INFO
	.align		4
        /*001c*/ 	.byte	0x04, 0x17
        /*001e*/ 	.short	(.L_2155 - .L_2154)
.L_2154:
        /*0020*/ 	.word	0x00000000
        /*0024*/ 	.short	0x0000
        /*0026*/ 	.short	0x0000
        /*0028*/ 	.byte	0x00, 0xf0, 0x81, 0x02


	//----- nvinfo : EIATTR_MAXREG_COUNT
	.align		4
.L_2155:
        /*002c*/ 	.byte	0x03, 0x1b
        /*002e*/ 	.short	0x00ff


	//----- nvinfo : EIATTR_MERCURY_ISA_VERSION
	.align		4
        /*0030*/ 	.byte	0x03, 0x5f
        /*0032*/ 	.short	0x0000


	//----- nvinfo : EIATTR_EXIT_INSTR_OFFSETS
	.align		4
        /*0034*/ 	.byte	0x04, 0x1c
        /*0036*/ 	.short	(.L_2157 - .L_2156)


	//   ....[0]....
.L_2156:
        /*0038*/ 	.word	0x00001250


	//   ....[1]....
        /*003c*/ 	.word	0x000012c0


	//----- nvinfo : EIATTR_CTAIDZ_USED
	.align		4
.L_2157:
        /*0040*/ 	.byte	0x01, 0x04
	.zero		2


	//----- nvinfo : EIATTR_CRS_STACK_SIZE
	.align		4
        /*0044*/ 	.byte	0x04, 0x1e
        /*0046*/ 	.short	(.L_2159 - .L_2158)
.L_2158:
        /*0048*/ 	.word	0x00000000
.L_2159:


//--------------------- .nv.info._Z32group_norm_nhwc_fwd_scale_kernelI11Fp16IOFp16WLi120EEv26Group_norm_nhwc_fwd_params --------------------------
	.section	.nv.info._Z32group_norm_nhwc_fwd_scale_kernelI11Fp16IOFp16WLi120EEv26Group_norm_nhwc_fwd_params,"",@"SHT_CUDA_INFO"
	.sectionflags	@""
	.align	4


	//----- nvinfo : EIATTR_CUDA_API_VERSION
	.align		4
        /*0000*/ 	.byte	0x04, 0x37
        /*0002*/ 	.short	(.L_2161 - .L_2160)
.L_2160:
        /*0004*/ 	.word	0x00000082


	//----- nvinfo : EIATTR_SW2861232_WAR
	.align		4
.L_2161:
        /*0008*/ 	.byte	0x01, 0x35
	.zero		2


	//----- nvinfo : EIATTR_PARAM_CBANK
	.align		4
        /*000c*/ 	.byte	0x04, 0x0a
        /*000e*/ 	.short	(.L_2163 - .L_2162)
	.align		4
.L_2162:
        /*0010*/ 	.word	index@(.nv.constant0._Z32group_norm_nhwc_fwd_scale_kernelI11Fp16IOFp16WLi120EEv26Group_norm_nhwc_fwd_params)
        /*0014*/ 	.short	0x0160
        /*0016*/ 	.short	0x00a0


	//----- nvinfo : EIATTR_CBANK_PARAM_SIZE
	.align		4
.L_2163:
        /*0018*/ 	.byte	0x03, 0x19
        /*001a*/ 	.short	0x00a0


	//----- nvinfo : EIATTR_KPARAM_INFO
	.align		4
        /*001c*/ 	.byte	0x04, 0x17
        /*001e*/ 	.short	(.L_2165 - .L_2164)
.L_2164:
        /*0020*/ 	.word	0x00000000
        /*0024*/ 	.short	0x0000
        /*0026*/ 	.short	0x0000
        /*0028*/ 	.byte	0x00, 0xf0, 0x81, 0x02


	//----- nvinfo : EIATTR_MAXREG_COUNT
	.align		4
.L_2165:
        /*002c*/ 	.byte	0x03, 0x1b
        /*002e*/ 	.short	0x00ff


	//----- nvinfo : EIATTR_MERCURY_ISA_VERSION
	.align		4
        /*0030*/ 	.byte	0x03, 0x5f
        /*0032*/ 	.short	0x0000


	//----- nvinfo : EIATTR_EXIT_INSTR_OFFSETS
	.align		4
        /*0034*/ 	.byte	0x04, 0x1c
        /*0036*/ 	.short	(.L_2167 - .L_2166)


	//   ....[0]....
.L_2166:
        /*0038*/ 	.word	0x00001250


	//   ....[1]....
        /*003c*/ 	.word	0x000012c0


	//----- nvinfo : EIATTR_CTAIDZ_USED
	.align		4
.L_2167:
        /*0040*/ 	.byte	0x01, 0x04
	.zero		2


	//----- nvinfo : EIATTR_CRS_STACK_SIZE
	.align		4
        /*0044*/ 	.byte	0x04, 0x1e
        /*0046*/ 	.short	(.L_2169 - .L_2168)
.L_2168:
        /*0048*/ 	.word	0x00000000
.L_2169:


//--------------------- .nv.info._Z32group_norm_nhwc_fwd_scale_kernelI11Fp16IOFp16WLi140EEv26Group_norm_nhwc_fwd_params --------------------------
	.section	.nv.info._Z32group_norm_nhwc_fwd_scale_kernelI11Fp16IOFp16WLi140EEv26Group_norm_nhwc_fwd_params,"",@"SHT_CUDA_INFO"
	.sectionflags	@""
	.align	4


	//----- nvinfo : EIATTR_CUDA_API_VERSION
	.align		4
        /*0000*/ 	.byte	0x04, 0x37
        /*0002*/ 	.short	(.L_2171 - .L_2170)
.L_2170:
        /*0004*/ 	.word	0x00000082


	//----- nvinfo : EIATTR_SW2861232_WAR
	.align		4
.L_2171:
        /*0008*/ 	.byte	0x01, 0x35
	.zero		2


	//----- nvinfo : EIATTR_PARAM_CBANK
	.align		4
        /*000c*/ 	.byte	0x04, 0x0a
        /*000e*/ 	.short	(.L_2173 - .L_2172)
	.align		4
.L_2172:
        /*0010*/ 	.word	index@(.nv.constant0._Z32group_norm_nhwc_fwd_scale_kernelI11Fp16IOFp16WLi140EEv26Group_norm_nhwc_fwd_params)
        /*0014*/ 	.short	0x0160
        /*0016*/ 	.short	0x00a0


	//----- nvinfo : EIATTR_CBANK_PARAM_SIZE
	.align		4
.L_2173:
        /*0018*/ 	.byte	0x03, 0x19
        /*001a*/ 	.short	0x00a0


	//----- nvinfo : EIATTR_KPARAM_INFO
	.align		4
        /*001c*/ 	.byte	0x04, 0x17
        /*001e*/ 	.short	(.L_2175 - .L_2174)
.L_2174:
        /*0020*/ 	.word	0x00000000
        /*0024*/ 	.short	0x0000
        /*0026*/ 	.short	0x0000
        /*0028*/ 	.byte	0x00, 0xf0, 0x81, 0x02


	//----- nvinfo : EIATTR_MAXREG_COUNT
	.align		4
.L_2175:
        /*002c*/ 	.byte	0x03, 0x1b
        /*002e*/ 	.short	0x00ff


	//----- nvinfo : EIATTR_MERCURY_ISA_VERSION
	.align		4
        /*0030*/ 	.byte	0x03, 0x5f
        /*0032*/ 	.short	0x0000


	//----- nvinfo : EIATTR_EXIT_INSTR_OFFSETS
	.align		4
        /*0034*/ 	.byte	0x04, 0x1c
        /*0036*/ 	.short	(.L_2177 - .L_2176)


	//   ....[0]....
.L_2176:
        /*0038*/ 	.word	0x00001250


	//   ....[1]....
        /*003c*/ 	.word	0x000012c0


	//----- nvinfo : EIATTR_CTAIDZ_USED
	.align		4
.L_2177:
        /*0040*/ 	.byte	0x01, 0x04
	.zero		2


	//----- nvinfo : EIATTR_CRS_STACK_SIZE
	.align		4
        /*0044*/ 	.byte	0x04, 0x1e
        /*0046*/ 	.short	(.L_2179 - .L_2178)
.L_2178:
        /*0048*/ 	.word	0x00000000
.L_2179:


//--------------------- .nv.info._Z32group_norm_nhwc_fwd_scale_kernelI11Fp16IOFp16WLi160EEv26Group_norm_nhwc_fwd_params --------------------------
	.section	.nv.info._Z32group_norm_nhwc_fwd_scale_kernelI11Fp16IOFp16WLi160EEv26Group_norm_nhwc_fwd_params,"",@"SHT_CUDA_INFO"
	.sectionflags	@""
	.align	4


	//----- nvinfo : EIATTR_CUDA_API_VERSION
	.align		4
        /*0000*/ 	.byte	0x04, 0x37
        /*0002*/ 	.short	(.L_2181 - .L_2180)
.L_2180:
        /*0004*/ 	.word	0x00000082


	//----- nvinfo : EIATTR_SW2861232_WAR
	.align		4
.L_2181:
        /*0008*/ 	.byte	0x01, 0x35
	.zero		2


	//----- nvinfo : EIATTR_PARAM_CBANK
	.align		4
        /*000c*/ 	.byte	0x04, 0x0a
        /*000e*/ 	.short	(.L_2183 - .L_2182)
	.align		4
.L_2182:
        /*0010*/ 	.word	index@(.nv.constant0._Z32group_norm_nhwc_fwd_scale_kernelI11Fp16IOFp16WLi160EEv26Group_norm_nhwc_fwd_params)
        /*0014*/ 	.short	0x0160
        /*0016*/ 	.short	0x00a0


	//----- nvinfo : EIATTR_CBANK_PARAM_SIZE
	.align		4
.L_2183:
        /*0018*/ 	.byte	0x03, 0x19
        /*001a*/ 	.short	0x00a0


	//----- nvinfo : EIATTR_KPARAM_INFO
	.align		4
        /*001c*/ 	.byte	0x04, 0x17
        /*001e*/ 	.short	(.L_2185 - .L_2184)
.L_2184:
        /*0020*/ 	.word	0x00000000
        /*0024*/ 	.short	0x0000
        /*0026*/ 	.short	0x0000
        /*0028*/ 	.byte	0x00, 0xf0, 0x81, 0x02


	//----- nvinfo : EIATTR_MAXREG_COUNT
	.align		4
.L_2185:
        /*002c*/ 	.byte	0x03, 0x1b
        /*002e*/ 	.short	0x00ff


	//----- nvinfo : EIATTR_MERCURY_ISA_VERSION
	.align		4
        /*0030*/ 	.byte	0x03, 0x5f
        /*0032*/ 	.short	0x0000


	//----- nvinfo : EIATTR_EXIT_INSTR_OFFSETS
	.align		4
        /*0034*/ 	.byte	0x04, 0x1c
        /*0036*/ 	.short	(.L_2187 - .L_2186)


	//   ....[0]....
.L_2186:
        /*0038*/ 	.word	0x00001250


	//   ....[1]....
        /*003c*/ 	.word	0x000012c0


	//----- nvinfo : EIATTR_CTAIDZ_USED
	.align		4
.L_2187:
        /*0040*/ 	.byte	0x01, 0x04
	.zero		2


	//----- nvinfo : EIATTR_CRS_STACK_SIZE
	.align		4
        /*0044*/ 	.byte	0x04, 0x1e
        /*0046*/ 	.short	(.L_2189 - .L_2188)
.L_2188:
        /*0048*/ 	.word	0x00000000
.L_2189:


//--------------------- .nv.info._Z30group_norm_nhwc_fwd_sum_kernelI11Fp32IOFp32WLi196EEv26Group_norm_nhwc_fwd_params --------------------------
	.section	.nv.info._Z30group_norm_nhwc_fwd_sum_kernelI11Fp32IOFp32WLi196EEv26Group_norm_nhwc_fwd_params,"",@"SHT_CUDA_INFO"
	.sectionflags	@""
	.align	4


	//----- nvinfo : EIATTR_CUDA_API_VERSION
	.align		4
        /*0000*/ 	.byte	0x04, 0x37
        /*0002*/ 	.short	(.L_2191 - .L_2190)
.L_2190:
        /*0004*/ 	.word	0x00000082


	//----- nvinfo : EIATTR_SW2861232_WAR
	.align		4
.L_2191:
        /*0008*/ 	.byte	0x01, 0x35
	.zero		2


	//----- nvinfo : EIATTR_PARAM_CBANK
	.align		4
        /*000c*/ 	.byte	0x04, 0x0a
        /*000e*/ 	.short	(.L_2193 - .L_2192)
	.align		4
.L_2192:
        /*0010*/ 	.word	index@(.nv.constant0._Z30group_norm_nhwc_fwd_sum_kernelI11Fp32IOFp32WLi196EEv26Group_norm_nhwc_fwd_params)
        /*0014*/ 	.short	0x0160
        /*0016*/ 	.short	0x00a0


	//----- nvinfo : EIATTR_CBANK_PARAM_SIZE
	.align		4
.L_2193:
        /*0018*/ 	.byte	0x03, 0x19
        /*001a*/ 	.short	0x00a0


	//----- nvinfo : EIATTR_KPARAM_INFO
	.align		4
        /*001c*/ 	.byte	0x04, 0x17
        /*001e*/ 	.short	(.L_2195 - .L_2194)
.L_2194:
        /*0020*/ 	.word	0x00000000
        /*0024*/ 	.short	0x0000
        /*0026*/ 	.short	0x0000
        /*0028*/ 	.byte	0x00, 0xf0, 0x81, 0x02


	//----- nvinfo : EIATTR_MAXREG_COUNT
	.align		4
.L_2195:
        /*002c*/ 	.byte	0x03, 0x1b
        /*002e*/ 	.short	0x00ff


	//----- nvinfo : EIATTR_NUM_BARRIERS
	.align		4
        /*0030*/ 	.byte	0x02, 0x4c
        /*0032*/ 	.byte	0x01
	.zero		1


	//----- nvinfo : EIATTR_MERCURY_ISA_VERSION
	.align		4
        /*0034*/ 	.byte	0x03, 0x5f
        /*0036*/ 	.short	0x0000


	//----- nvinfo : EIATTR_COOP_GROUP_MASK_REGIDS
	.align		4
        /*0038*/ 	.byte	0x04, 0x29
        /*003a*/ 	.short	(.L_2197 - .L_2196)


	//   ....[0]....
.L_2196:
        /*003c*/ 	.word	0xffffffff


	//   ....[1]....
        /*0040*/ 	.word	0xffffffff


	//   ....[2]....
        /*0044*/ 	.word	0xffffffff


	//   ....[3]....
        /*0048*/ 	.word	0xffffffff


	//   ....[4]....
        /*004c*/ 	.word	0xffffffff


	//   ....[5]....
        /*0050*/ 	.word	0xffffffff


	//   ....[6]....
        /*0054*/ 	.word	0xffffffff


	//   ....[7]....
        /*0058*/ 	.word	0xffffffff


	//   ....[8]....
        /*005c*/ 	.word	0xffffffff


	//   ....[9]....
        /*0060*/ 	.word	0xffffffff


	//   ....[10]....
        /*0064*/ 	.word	0xffffffff


	//   ....[11]....
        /*0068*/ 	.word	0xffffffff


	//   ....[12]....
        /*006c*/ 	.word	0xffffffff


	//   ....[13]....
        /*0070*/ 	.word	0xffffffff


	//   ....[14]....
        /*0074*/ 	.word	0xffffffff


	//   ....[15]....
        /*0078*/ 	.word	0xffffffff


	//   ....[16]....
        /*007c*/ 	.word	0xffffffff


	//   ....[17]....
        /*0080*/ 	.word	0xffffffff


	//   ....[18]....
        /*0084*/ 	.word	0xffffffff


	//   ....[19]....
        /*0088*/ 	.word	0xffffffff


	//   ....[20]....
        /*008c*/ 	.word	0xffffffff


	//   ....[21]....
        /*0090*/ 	.word	0xffffffff


	//----- nvinfo : EIATTR_COOP_GROUP_INSTR_OFFSETS
	.align		4
.L_2197:
        /*0094*/ 	.byte	0x04, 0x28
        /*0096*/ 	.short	(.L_2199 - .L_2198)


	//   ....[0]....
.L_2198:
        /*0098*/ 	.word	0x00000dc0


	//   ....[1]....
        /*009c*/ 	.word	0x00000de0


	//   ....[2]....
        /*00a0*/ 	.word	0x00000ef0


	//   ....[3]....
        /*00a4*/ 	.word	0x00000f00


	//   ....[4]....
        /*00a8*/ 	.word	0x00000f80


	//   ....[5]....
        /*00ac*/ 	.word	0x00000fa0


	//   ....[6]....
        /*00b0*/ 	.word	0x000010b0


	//   ....[7]....
        /*00b4*/ 	.word	0x000010c0


	//   ....[8]....
        /*00b8*/ 	.word	0x00001140


	//   ....[9]....
        /*00bc*/ 	.word	0x00001160


	//   ....[10]....
        /*00c0*/ 	.word	0x00001270


	//   ....[11]....
        /*00c4*/ 	.word	0x00001280


	//   ....[12]....
        /*00c8*/ 	.word	0x00001300


	//   ....[13]....
        /*00cc*/ 	.word	0x00001320


	//   ....[14]....
        /*00d0*/ 	.word	0x00001450


	//   ....[15]....
        /*00d4*/ 	.word	0x00001460


	//   ....[16]....
        /*00d8*/ 	.word	0x000014e0


	//   ....[17]....
        /*00dc*/ 	.word	0x00001500


	//   ....[18]....
        /*00e0*/ 	.word	0x000015e0


	//   ....[19]....
        /*00e4*/ 	.word	0x000015f0


	//   ....[20]....
        /*00e8*/ 	.word	0x00001670


	//   ....[21]....
        /*00ec*/ 	.word	0x00001680


	//----- nvinfo : EIATTR_EXIT_INSTR_OFFSETS
	.align		4
.L_2199:
        /*00f0*/ 	.byte	0x04, 0x1c
        /*00f2*/ 	.short	(.L_2201 - .L_2200)


	//   ....[0]....
.L_2200:
        /*00f4*/ 	.word	0x00001c20


	//   ....[1]....
        /*00f8*/ 	.word	0x00001cd0


	//----- nvinfo : EIATTR_CTAIDZ_USED
	.align		4
.L_2201:
        /*00fc*/ 	.byte	0x01, 0x04
	.zero		2


	//----- nvinfo : EIATTR_CRS_STACK_SIZE
	.align		4
        /*0100*/ 	.byte	0x04, 0x1e
        /*0102*/ 	.short	(.L_2203 - .L_2202)
.L_2202:
        /*0104*/ 	.word	0x00000000
.L_2203:


//--------------------- .nv.info._Z30group_norm_nhwc_fwd_sum_kernelI11Fp32IOFp32WLi168EEv26Group_norm_nhwc_fwd_params --------------------------
	.section	.nv.info._Z30group_norm_nhwc_fwd_sum_kernelI11Fp32IOFp32WLi168EEv26Group_norm_nhwc_fwd_params,"",@"SHT_CUDA_INFO"
	.sectionflags	@""
	.align	4


	//----- nvinfo : EIATTR_CUDA_API_VERSION
	.align		4
        /*0000*/ 	.byte	0x04, 0x37
        /*0002*/ 	.short	(.L_2205 - .L_2204)
.L_2204:
        /*0004*/ 	.word	0x00000082


	//----- nvinfo : EIATTR_SW2861232_WAR
	.align		4
.L_2205:
        /*0008*/ 	.byte	0x01, 0x35
	.zero		2


	//----- nvinfo : EIATTR_PARAM_CBANK
	.align		4
        /*000c*/ 	.byte	0x04, 0x0a
        /*000e*/ 	.short	(.L_2207 - .L_2206)
	.align		4
.L_2206:
        /*0010*/ 	.word	index@(.nv.constant0._Z30group_norm_nhwc_fwd_sum_kernelI11Fp32IOFp32WLi168EEv26Group_norm_nhwc_fwd_params)
        /*0014*/ 	.short	0x0160
        /*0016*/ 	.short	0x00a0


	//----- nvinfo : EIATTR_CBANK_PARAM_SIZE
	.align		4
.L_2207:
        /*0018*/ 	.byte	0x03, 0x19
        /*001a*/ 	.short	0x00a0


	//----- nvinfo : EIATTR_KPARAM_INFO
	.align		4
        /*001c*/ 	.byte	0x04, 0x17
        /*001e*/ 	.short	(.L_2209 - .L_2208)
.L_2208:
        /*0020*/ 	.word	0x00000000
        /*0024*/ 	.short	0x0000
        /*0026*/ 	.short	0x0000
        /*0028*/ 	.byte	0x00, 0xf0, 0x81, 0x02


	//----- nvinfo : EIATTR_MAXREG_COUNT
	.align		4
.L_2209:
        /*002c*/ 	.byte	0x03, 0x1b
        /*002e*/ 	.short	0x00ff


	//----- nvinfo : EIATTR_NUM_BARRIERS
	.align		4
        /*0030*/ 	.byte	0x02, 0x4c
        /*0032*/ 	.byte	0x01
	.zero		1


	//----- nvinfo : EIATTR_MERCURY_ISA_VERSION
	.align		4
        /*0034*/ 	.byte	0x03, 0x5f
        /*0036*/ 	.short	0x0000


	//----- nvinfo : EIATTR_COOP_GROUP_MASK_REGIDS
	.align		4
        /*0038*/ 	.byte	0x04, 0x29
        /*003a*/ 	.short	(.L_2211 - .L_2210)


	//   ....[0]....
.L_2210:
        /*003c*/ 	.word	0xffffffff


	//   ....[1]....
        /*0040*/ 	.word	0xffffffff


	//   ....[2]....
        /*0044*/ 	.word	0xffffffff


	//   ....[3]....
        /*0048*/ 	.word	0xffffffff


	//   ....[4]....
        /*004c*/ 	.word	0xffffffff


	//   ....[5]....
        /*0050*/ 	.word	0xffffffff


	//   ....[6]....
        /*0054*/ 	.word	0xffffffff


	//   ....[7]....
        /*0058*/ 	.word	0xffffffff


	//   ....[8]....
        /*005c*/ 	.word	0xffffffff


	//   ....[9]....
        /*0060*/ 	.word	0xffffffff


	//   ....[10]....
        /*0064*/ 	.word	0xffffffff


	//   ....[11]....
        /*0068*/ 	.word	0xffffffff


	//   ....[12]....
        /*006c*/ 	.word	0xffffffff


	//   ....[13]....
        /*0070*/ 	.word	0xffffffff


	//   ....[14]....
        /*0074*/ 	.word	0xffffffff


	//   ....[15]....
        /*0078*/ 	.word	0xffffffff


	//   ....[16]....
        /*007c*/ 	.word	0xffffffff


	//   ....[17]....
        /*0080*/ 	.word	0xffffffff


	//   ....[18]....
        /*0084*/ 	.word	0xffffffff


	//   ....[19]....
        /*0088*/ 	.word	0xffffffff


	//   ....[20]....
        /*008c*/ 	.word	0xffffffff


	//   ....[21]....
        /*0090*/ 	.word	0xffffffff


	//----- nvinfo : EIATTR_COOP_GROUP_INSTR_OFFSETS
	.align		4
.L_2211:
        /*0094*/ 	.byte	0x04, 0x28
        /*0096*/ 	.short	(.L_2213 - .L_2212)


	//   ....[0]....
.L_2212:
        /*0098*/ 	.word	0x00000d80


	//   ....[1]....
        /*009c*/ 	.word	0x00000da0


	//   ....[2]....
        /*00a0*/ 	.word	0x00000eb0


	//   ....[3]....
        /*00a4*/ 	.word	0x00000ec0


	//   ....[4]....
        /*00a8*/ 	.word	0x00000f40


	//   ....[5]....
        /*00ac*/ 	.word	0x00000f60


	//   ....[6]....
        /*00b0*/ 	.word	0x00001070


	//   ....[7]....
        /*00b4*/ 	.word	0x00001080


	//   ....[8]....
        /*00b8*/ 	.word	0x00001100


	//   ....[9]....
        /*00bc*/ 	.word	0x00001120


	//   ....[10]....
        /*00c0*/ 	.word	0x00001230


	//   ....[11]....
        /*00c4*/ 	.word	0x00001240


	//   ....[12]....
        /*00c8*/ 	.word	0x000012c0


	//   ....[13]....
        /*00cc*/ 	.word	0x000012e0


	//   ....[14]....
        /*00d0*/ 	.word	0x00001410


	//   ....[15]....
        /*00d4*/ 	.word	0x00001420


	//   ....[16]....
        /*00d8*/ 	.word	0x000014a0


	//   ....[17]....
        /*00dc*/ 	.word	0x000014c0


	//   ....[18]....
        /*00e0*/ 	.word	0x000015a0


	//   ....[19]....
        /*00e4*/ 	.word	0x000015b0


	//   ....[20]....
        /*00e8*/ 	.word	0x00001630


	//   ....[21]....
        /*00ec*/ 	.word	0x00001640


	//----- nvinfo : EIATTR_EXIT_INSTR_OFFSETS
	.align		4
.L_2213:
        /*00f0*/ 	.byte	0x04, 0x1c
        /*00f2*/ 	.short	(.L_2215 - .L_2214)


	//   ....[0]....
.L_2214:
        /*00f4*/ 	.word	0x00001b40


	//   ....[1]....
        /*00f8*/ 	.word	0x00001bf0


	//----- nvinfo : EIATTR_CTAIDZ_USED
	.align		4
.L_2215:
        /*00fc*/ 	.byte	0x01, 0x04
	.zero		2


	//----- nvinfo : EIATTR_CRS_STACK_SIZE
	.align		4
        /*0100*/ 	.byte	0x04, 0x1e
        /*0102*/ 	.short	(.L_2217 - .L_2216)
.L_2216:
        /*0104*/ 	.word	0x00000000
.L_2217:


//--------------------- .nv.info._Z30group_norm_nhwc_fwd_sum_kernelI11Fp32IOFp32WLi64EEv26Group_norm_nhwc_fwd_params --------------------------
	.section	.nv.info._Z30group_norm_nhwc_fwd_sum_kernelI11Fp32IOFp32WLi64EEv26Group_norm_nhwc_fwd_params,"",@"SHT_CUDA_INFO"
	.sectionflags	@""
	.align	4


	//----- nvinfo : EIATTR_CUDA_API_VERSION
	.align		4
        /*0000*/ 	.byte	0x04, 0x37
        /*0002*/ 	.short	(.L_2219 - .L_2218)
.L_2218:
        /*0004*/ 	.word	0x00000082


	//----- nvinfo : EIATTR_SW2861232_WAR
	.align		4
.L_2219:
        /*0008*/ 	.byte	0x01, 0x35
	.zero		2


	//----- nvinfo : EIATTR_PARAM_CBANK
	.align		4
        /*000c*/ 	.byte	0x04, 0x0a
        /*000e*/ 	.short	(.L_2221 - .L_2220)
	.align		4
.L_2220:
        /*0010*/ 	.word	index@(.nv.constant0._Z30group_norm_nhwc_fwd_sum_kernelI11Fp32IOFp32WLi64EEv26Group_norm_nhwc_fwd_params)
        /*0014*/ 	.short	0x0160
        /*0016*/ 	.short	0x00a0


	//----- nvinfo : EIATTR_CBANK_PARAM_SIZE
	.align		4
.L_2221:
        /*0018*/ 	.byte	0x03, 0x19
        /*001a*/ 	.short	0x00a0


	//----- nvinfo : EIATTR_KPARAM_INFO
	.align		4
        /*001c*/ 	.byte	0x04, 0x17
        /*001e*/ 	.short	(.L_2223 - .L_2222)
.L_2222:
        /*0020*/ 	.word	0x00000000
        /*0024*/ 	.short	0x0000
        /*0026*/ 	.short	0x0000
        /*0028*/ 	.byte	0x00, 0xf0, 0x81, 0x02


	//----- nvinfo : EIATTR_MAXREG_COUNT
	.align		4
.L_2223:
        /*002c*/ 	.byte	0x03, 0x1b
        /*002e*/ 	.short	0x00ff


	//----- nvinfo : EIATTR_NUM_BARRIERS
	.align		4
        /*0030*/ 	.byte	0x02, 0x4c
        /*0032*/ 	.byte	0x01
	.zero		1


	//----- nvinfo : EIATTR_MERCURY_ISA_VERSION
	.align		4
        /*0034*/ 	.byte	0x03, 0x5f
        /*0036*/ 	.short	0x0000


	//----- nvinfo : EIATTR_COOP_GROUP_MASK_REGIDS
	.align		4
        /*0038*/ 	.byte	0x04, 0x29
        /*003a*/ 	.short	(.L_2225 - .L_2224)


	//   ....[0]....
.L_2224:
        /*003c*/ 	.word	0xffffffff


	//   ....[1]....
        /*0040*/ 	.word	0xffffffff


	//   ....[2]....
        /*0044*/ 	.word	0xffffffff


	//   ....[3]....
        /*0048*/ 	.word	0xffffffff


	//   ....[4]....
        /*004c*/ 	.word	0xffffffff


	//   ....[5]....
        /*0050*/ 	.word	0xffffffff


	//   ....[6]....
        /*0054*/ 	.word	0xffffffff


	//   ....[7]....
        /*0058*/ 	.word	0xffffffff


	//   ....[8]....
        /*005c*/ 	.word	0xffffffff


	//   ....[9]....
        /*0060*/ 	.word	0xffffffff


	//   ....[10]....
        /*0064*/ 	.word	0xffffffff


	//   ....[11]....
        /*0068*/ 	.word	0xffffffff


	//   ....[12]....
        /*006c*/ 	.word	0xffffffff


	//   ....[13]....
        /*0070*/ 	.word	0xffffffff


	//   ....[14]....
        /*0074*/ 	.word	0xffffffff


	//   ....[15]....
        /*0078*/ 	.word	0xffffffff


	//   ....[16]....
        /*007c*/ 	.word	0xffffffff


	//   ....[17]....
        /*0080*/ 	.word	0xffffffff


	//   ....[18]....
        /*0084*/ 	.word	0xffffffff


	//   ....[19]....
        /*0088*/ 	.word	0xffffffff


	//   ....[20]....
        /*008c*/ 	.word	0xffffffff


	//   ....[21]....
        /*0090*/ 	.word	0xffffffff


	//   ....[22]....
        /*0094*/ 	.word	0xffffffff


	//   ....[23]....
        /*0098*/ 	.word	0xffffffff


	//   ....[24]....
        /*009c*/ 	.word	0xffffffff


	//   ....[25]....
        /*00a0*/ 	.word	0xffffffff


	//   ....[26]....
        /*00a4*/ 	.word	0xffffffff


	//   ....[27]....
        /*00a8*/ 	.word	0xffffffff


	//   ....[28]....
        /*00ac*/ 	.word	0xffffffff


	//   ....[29]....
        /*00b0*/ 	.word	0xffffffff


	//   ....[30]....
        /*00b4*/ 	.word	0xffffffff


	//   ....[31]....
        /*00b8*/ 	.word	0xffffffff


	//   ....[32]....
        /*00bc*/ 	.word	0xffffffff


	//   ....[33]....
        /*00c0*/ 	.word	0xffffffff


	//   ....[34]....
        /*00c4*/ 	.word	0xffffffff


	//   ....[35]....
        /*00c8*/ 	.word	0xffffffff


	//----- nvinfo : EIATTR_COOP_GROUP_INSTR_OFFSETS
	.align		4
.L_2225:
        /*00cc*/ 	.byte	0x04, 0x28
        /*00ce*/ 	.short	(.L_2227 - .L_2226)


	//   ....[0]....
.L_2226:
        /*00d0*/ 	.word	0x00000b40


	//   ....[1]....
        /*00d4*/ 	.word	0x00000b70


	//   ....[2]....
        /*00d8*/ 	.word	0x00000ba0


	//   ....[3]....
        /*00dc*/ 	.word	0x00000c30


	//   ....[4]....
        /*00e0*/ 	.word	0x00000c50


	//   ....[5]....
        /*00e4*/ 	.word	0x00000c60


	//   ....[6]....
        /*00e8*/ 	.word	0x00000cc0


	//   ....[7]....
        /*00ec*/ 	.word	0x00000cf0


	//   ....[8]....
        /*00f0*/ 	.word	0x00000d00


	//   ....[9]....
        /*00f4*/ 	.word	0x00000d60


	//   ....[10]....
        /*00f8*/ 	.word	0x00000d90


	//   ....[11]....
        /*00fc*/ 	.word	0x00000da0


	//   ....[12]....
        /*0100*/ 	.word	0x00000e00


	//   ....[13]....
        /*0104*/ 	.word	0x00000e30


	//   ....[14]....
        /*0108*/ 	.word	0x00000e40


	//   ....[15]....
        /*010c*/ 	.word	0x00000ea0


	//   ....[16]....
        /*0110*/ 	.word	0x00000eb0


	//   ....[17]....
        /*0114*/ 	.word	0x00000ec0


	//   ....[18]....
        /*0118*/ 	.word	0x000011f0


	//   ....[19]....
        /*011c*/ 	.word	0x00001270


	//   ....[20]....
        /*0120*/ 	.word	0x000012e0


	//   ....[21]....
        /*0124*/ 	.word	0x000013e0


	//   ....[22]....
        /*0128*/ 	.word	0x00001450


	//   ....[23]....
        /*012c*/ 	.word	0x000014c0


	//   ....[24]....
        /*0130*/ 	.word	0x00001590


	//   ....[25]....
        /*0134*/ 	.word	0x00001600


	//   ....[26]....
        /*0138*/ 	.word	0x00001670


	//   ....[27]....
        /*013c*/ 	.word	0x00001740


	//   ....[28]....
        /*0140*/ 	.word	0x000017b0


	//   ....[29]....
        /*0144*/ 	.word	0x00001820


	//   ....[30]....
        /*0148*/ 	.word	0x000018f0


	//   ....[31]....
        /*014c*/ 	.word	0x00001960


	//   ....[32]....
        /*0150*/ 	.word	0x000019d0


	//   ....[33]....
        /*0154*/ 	.word	0x00001aa0


	//   ....[34]....
        /*0158*/ 	.word	0x00001b10


	//   ....[35]....
        /*015c*/ 	.word	0x00001b80


	//----- nvinfo : EIATTR_EXIT_INSTR_OFFSETS
	.align		4
.L_2227:
        /*0160*/ 	.byte	0x04, 0x1c
        /*0162*/ 	.short	(.L_2229 - .L_2228)


	//   ....[0]....
.L_2228:
        /*0164*/ 	.word	0x000010d0


	//   ....[1]....
        /*0168*/ 	.word	0x00001190


	//----- nvinfo : EIATTR_CTAIDZ_USED
	.align		4
.L_2229:
        /*016c*/ 	.byte	0x01, 0x04
	.zero		2


	//----- nvinfo : EIATTR_CRS_STACK_SIZE
	.align		4
        /*0170*/ 	.byte	0x04, 0x1e
        /*0172*/ 	.short	(.L_2231 - .L_2230)
.L_2230:
        /*0174*/ 	.word	0x00000000
.L_2231:


//--------------------- .nv.info._Z30group_norm_nhwc_fwd_sum_kernelI11Fp32IOFp32WLi128EEv26Group_norm_nhwc_fwd_params --------------------------
	.section	.nv.info._Z30group_norm_nhwc_fwd_sum_kernelI11Fp32IOFp32WLi128EEv26Group_norm_nhwc_fwd_params,"",@"SHT_CUDA_INFO"
	.sectionflags	@""
	.align	4


	//----- nvinfo : EIATTR_CUDA_API_VERSION
	.align		4
        /*0000*/ 	.byte	0x04, 0x37
        /*0002*/ 	.short	(.L_2233 - .L_2232)
.L_2232:
        /*0004*/ 	.word	0x00000082


	//----- nvinfo : EIATTR_SW2861232_WAR
	.align		4
.L_2233:
        /*0008*/ 	.byte	0x01, 0x35
	.zero		2


	//----- nvinfo : EIATTR_PARAM_CBANK
	.align		4
        /*000c*/ 	.byte	0x04, 0x0a
        /*000e*/ 	.short	(.L_2235 - .L_2234)
	.align		4
.L_2234:
        /*0010*/ 	.word	index@(.nv.constant0._Z30group_norm_nhwc_fwd_sum_kernelI11Fp32IOFp32WLi128EEv26Group_norm_nhwc_fwd_params)
        /*0014*/ 	.short	0x0160
        /*0016*/ 	.short	0x00a0


	//----- nvinfo : EIATTR_CBANK_PARAM_SIZE
	.align		4
.L_2235:
        /*0018*/ 	.byte	0x03, 0x19
        /*001a*/ 	.short	0x00a0


	//----- nvinfo : EIATTR_KPARAM_INFO
	.align		4
        /*001c*/ 	.byte	0x04, 0x17
        /*001e*/ 	.short	(.L_2237 - .L_2236)
.L_2236:
        /*0020*/ 	.word	0x00000000
        /*0024*/ 	.short	0x0000
        /*0026*/ 	.short	0x0000
        /*0028*/ 	.byte	0x00, 0xf0, 0x81, 0x02


	//----- nvinfo : EIATTR_MAXREG_COUNT
	.align		4
.L_2237:
        /*002c*/ 	.byte	0x03, 0x1b
        /*002e*/ 	.short	0x00ff


	//----- nvinfo : EIATTR_NUM_BARRIERS
	.align		4
        /*0030*/ 	.byte	0x02, 0x4c
        /*0032*/ 	.byte	0x01
	.zero		1


	//----- nvinfo : EIATTR_MERCURY_ISA_VERSION
	.align		4
        /*0034*/ 	.byte	0x03, 0x5f
        /*0036*/ 	.short	0x0000


	//----- nvinfo : EIATTR_COOP_GROUP_MASK_REGIDS
	.align		4
        /*0038*/ 	.byte	0x04, 0x29
        /*003a*/ 	.short	(.L_2239 - .L_2238)


	//   ....[0]....
.L_2238:
        /*003c*/ 	.word	0xffffffff


	//   ....[1]....
        /*0040*/ 	.word	0xffffffff


	//   ....[2]....
        /*0044*/ 	.word	0xffffffff


	//   ....[3]....
        /*0048*/ 	.word	0xffffffff


	//   ....[4]....
        /*004c*/ 	.word	0xffffffff


	//   ....[5]....
        /*0050*/ 	.word	0xffffffff


	//   ....[6]....
        /*0054*/ 	.word	0xffffffff


	//   ....[7]....
        /*0058*/ 	.word	0xffffffff


	//   ....[8]....
        /*005c*/ 	.word	0xffffffff


	//   ....[9]....
        /*0060*/ 	.word	0xffffffff


	//   ....[10]....
        /*0064*/ 	.word	0xffffffff


	//   ....[11]....
        /*0068*/ 	.word	0xffffffff


	//   ....[12]....
        /*006c*/ 	.word	0xffffffff


	//   ....[13]....
        /*0070*/ 	.word	0xffffffff


	//   ....[14]....
        /*0074*/ 	.word	0xffffffff


	//   ....[15]....
        /*0078*/ 	.word	0xffffffff


	//   ....[16]....
        /*007c*/ 	.word	0xffffffff


	//   ....[17]....
        /*0080*/ 	.word	0xffffffff


	//   ....[18]....
        /*0084*/ 	.word	0xffffffff


	//   ....[19]....
        /*0088*/ 	.word	0xffffffff


	//   ....[20]....
        /*008c*/ 	.word	0xffffffff


	//   ....[21]....
        /*0090*/ 	.word	0xffffffff


	//   ....[22]....
        /*0094*/ 	.word	0xffffffff


	//   ....[23]....
        /*0098*/ 	.word	0xffffffff


	//   ....[24]....
        /*009c*/ 	.word	0xffffffff


	//   ....[25]....
        /*00a0*/ 	.word	0xffffffff


	//   ....[26]....
        /*00a4*/ 	.word	0xffffffff


	//   ....[27]....
        /*00a8*/ 	.word	0xffffffff


	//   ....[28]....
        /*00ac*/ 	.word	0xffffffff


	//   ....[29]....
        /*00b0*/ 	.word	0xffffffff


	//   ....[30]....
        /*00b4*/ 	.word	0xffffffff


	//   ....[31]....
        /*00b8*/ 	.word	0xffffffff


	//   ....[32]....
        /*00bc*/ 	.word	0xffffffff


	//   ....[33]....
        /*00c0*/ 	.word	0xffffffff


	//   ....[34]....
        /*00c4*/ 	.word	0xffffffff


	//   ....[35]....
        /*00c8*/ 	.word	0xffffffff


	//----- nvinfo : EIATTR_COOP_GROUP_INSTR_OFFSETS
	.align		4
.L_2239:
        /*00cc*/ 	.byte	0x04, 0x28
        /*00ce*/ 	.short	(.L_2241 - .L_2240)


	//   ....[0]....
.L_2240:
        /*00d0*/ 	.word	0x00000c50


	//   ....[1]....
        /*00d4*/ 	.word	0x00000c80


	//   ....[2]....
        /*00d8*/ 	.word	0x00000cb0


	//   ....[3]....
        /*00dc*/ 	.word	0x00000d30


	//   ....[4]....
        /*00e0*/ 	.word	0x00000d60


	//   ....[5]....
        /*00e4*/ 	.word	0x00000d70


	//   ....[6]....
        /*00e8*/ 	.word	0x00000da0


	//   ....[7]....
        /*00ec*/ 	.word	0x00000de0


	//   ....[8]....
        /*00f0*/ 	.word	0x00000e10


	//   ....[9]....
        /*00f4*/ 	.word	0x00000e30


	//   ....[10]....
        /*00f8*/ 	.word	0x00000e80


	//   ....[11]....
        /*00fc*/ 	.word	0x00000eb0


	//   ....[12]....
        /*0100*/ 	.word	0x00000ed0


	//   ....[13]....
        /*0104*/ 	.word	0x00000f20


	//   ....[14]....
        /*0108*/ 	.word	0x00000f50


	//   ....[15]....
        /*010c*/ 	.word	0x00000fb0


	//   ....[16]....
        /*0110*/ 	.word	0x00000fc0


	//   ....[17]....
        /*0114*/ 	.word	0x00000fd0


	//   ....[18]....
        /*0118*/ 	.word	0x000014e0


	//   ....[19]....
        /*011c*/ 	.word	0x00001560


	//   ....[20]....
        /*0120*/ 	.word	0x000015d0


	//   ....[21]....
        /*0124*/ 	.word	0x000016d0


	//   ....[22]....
        /*0128*/ 	.word	0x00001740


	//   ....[23]....
        /*012c*/ 	.word	0x000017b0


	//   ....[24]....
        /*0130*/ 	.word	0x00001880


	//   ....[25]....
        /*0134*/ 	.word	0x000018f0


	//   ....[26]....
        /*0138*/ 	.word	0x00001960


	//   ....[27]....
        /*013c*/ 	.word	0x00001a30


	//   ....[28]....
        /*0140*/ 	.word	0x00001aa0


	//   ....[29]....
        /*0144*/ 	.word	0x00001b10


	//   ....[30]....
        /*0148*/ 	.word	0x00001be0


	//   ....[31]....
        /*014c*/ 	.word	0x00001c50


	//   ....[32]....
        /*0150*/ 	.word	0x00001cc0


	//   ....[33]....
        /*0154*/ 	.word	0x00001d90


	//   ....[34]....
        /*0158*/ 	.word	0x00001e00


	//   ....[35]....
        /*015c*/ 	.word	0x00001e70


	//----- nvinfo : EIATTR_EXIT_INSTR_OFFSETS
	.align		4
.L_2241:
        /*0160*/ 	.byte	0x04, 0x1c
        /*0162*/ 	.short	(.L_2243 - .L_2242)


	//   ....[0]....
.L_2242:
        /*0164*/ 	.word	0x000013c0


	//   ....[1]....
        /*0168*/ 	.word	0x00001480


	//----- nvinfo : EIATTR_CTAIDZ_USED
	.align		4
.L_2243:
        /*016c*/ 	.byte	0x01, 0x04
	.zero		2


	//----- nvinfo : EIATTR_CRS_STACK_SIZE
	.align		4
        /*0170*/ 	.byte	0x04, 0x1e
        /*0172*/ 	.short	(.L_2245 - .L_2244)
.L_2244:
        /*0174*/ 	.word	0x00000000
.L_2245:


//--------------------- .nv.info._Z30group_norm_nhwc_fwd_sum_kernelI11Fp32IOFp32WLi192EEv26Group_norm_nhwc_fwd_params --------------------------
	.section	.nv.info._Z30group_norm_nhwc_fwd_sum_kernelI11Fp32IOFp32WLi192EEv26Group_norm_nhwc_fwd_params,"",@"SHT_CUDA_INFO"
	.sectionflags	@""
	.align	4


	//----- nvinfo : EIATTR_CUDA_API_VERSION
	.align		4
        /*0000*/ 	.byte	0x04, 0x37
        /*0002*/ 	.short	(.L_2247 - .L_2246)
.L_2246:
        /*0004*/ 	.word	0x00000082


	//----- nvinfo : EIATTR_SW2861232_WAR
	.align		4
.L_2247:
        /*0008*/ 	.byte	0x01, 0x35
	.zero		2


	//----- nvinfo : EIATTR_PARAM_CBANK
	.align		4
        /*000c*/ 	.byte	0x04, 0x0a
        /*000e*/ 	.short	(.L_2249 - .L_2248)
	.align		4
.L_2248:
        /*0010*/ 	.word	index@(.nv.constant0._Z30group_norm_nhwc_fwd_sum_kernelI11Fp32IOFp32WLi192EEv26Group_norm_nhwc_fwd_params)
        /*0014*/ 	.short	0x0160
        /*0016*/ 	.short	0x00a0


	//----- nvinfo : EIATTR_CBANK_PARAM_SIZE
	.align		4
.L_2249:
        /*0018*/ 	.byte	0x03, 0x19
        /*001a*/ 	.short	0x00a0


	//----- nvinfo : EIATTR_KPARAM_INFO
	.align		4
        /*001c*/ 	.byte	0x04, 0x17
        /*001e*/ 	.short	(.L_2251 - .L_2250)
.L_2250:
        /*0020*/ 	.word	0x00000000
        /*0024*/ 	.short	0x0000
        /*0026*/ 	.short	0x0000
        /*0028*/ 	.byte	0x00, 0xf0, 0x81, 0x02


	//----- nvinfo : EIATTR_MAXREG_COUNT
	.align		4
.L_2251:
        /*002c*/ 	.byte	0x03, 0x1b
        /*002e*/ 	.short	0x00ff


	//----- nvinfo : EIATTR_NUM_BARRIERS
	.align		4
        /*0030*/ 	.byte	0x02, 0x4c
        /*0032*/ 	.byte	0x01
	.zero		1


	//----- nvinfo : EIATTR_MERCURY_ISA_VERSION
	.align		4
        /*0034*/ 	.byte	0x03, 0x5f
        /*0036*/ 	.short	0x0000


	//----- nvinfo : EIATTR_COOP_GROUP_MASK_REGIDS
	.align		4
        /*0038*/ 	.byte	0x04, 0x29
        /*003a*/ 	.short	(.L_2253 - .L_2252)


	//   ....[0]....
.L_2252:
        /*003c*/ 	.word	0xffffffff


	//   ....[1]....
        /*0040*/ 	.word	0xffffffff


	//   ....[2]....
        /*0044*/ 	.word	0xffffffff


	//   ....[3]....
        /*0048*/ 	.word	0xffffffff


	//   ....[4]....
        /*004c*/ 	.word	0xffffffff


	//   ....[5]....
        /*0050*/ 	.word	0xffffffff


	//   ....[6]....
        /*0054*/ 	.word	0xffffffff


	//   ....[7]....
        /*0058*/ 	.word	0xffffffff


	//   ....[8]....
        /*005c*/ 	.word	0xffffffff


	//   ....[9]....
        /*0060*/ 	.word	0xffffffff


	//   ....[10]....
        /*0064*/ 	.word	0xffffffff


	//   ....[11]....
        /*0068*/ 	.word	0xffffffff


	//   ....[12]....
        /*006c*/ 	.word	0xffffffff


	//   ....[13]....
        /*0070*/ 	.word	0xffffffff


	//   ....[14]....
        /*0074*/ 	.word	0xffffffff


	//   ....[15]....
        /*0078*/ 	.word	0xffffffff


	//   ....[16]....
        /*007c*/ 	.word	0xffffffff


	//   ....[17]....
        /*0080*/ 	.word	0xffffffff


	//   ....[18]....
        /*0084*/ 	.word	0xffffffff


	//   ....[19]....
        /*0088*/ 	.word	0xffffffff


	//   ....[20]....
        /*008c*/ 	.word	0xffffffff


	//   ....[21]....
        /*0090*/ 	.word	0xffffffff


	//   ....[22]....
        /*0094*/ 	.word	0xffffffff


	//   ....[23]....
        /*0098*/ 	.word	0xffffffff


	//   ....[24]....
        /*009c*/ 	.word	0xffffffff


	//   ....[25]....
        /*00a0*/ 	.word	0xffffffff


	//   ....[26]....
        /*00a4*/ 	.word	0xffffffff


	//   ....[27]....
        /*00a8*/ 	.word	0xffffffff


	//   ....[28]....
        /*00ac*/ 	.word	0xffffffff


	//   ....[29]....
        /*00b0*/ 	.word	0xffffffff


	//   ....[30]....
        /*00b4*/ 	.word	0xffffffff


	//   ....[31]....
        /*00b8*/ 	.word	0xffffffff


	//   ....[32]....
        /*00bc*/ 	.word	0xffffffff


	//   ....[33]....
        /*00c0*/ 	.word	0xffffffff


	//   ....[34]....
        /*00c4*/ 	.word	0xffffffff


	//   ....[35]....
        /*00c8*/ 	.word	0xffffffff


	//----- nvinfo : EIATTR_COOP_GROUP_INSTR_OFFSETS
	.align		4
.L_2253:
        /*00cc*/ 	.byte	0x04, 0x28
        /*00ce*/ 	.short	(.L_2255 - .L_2254)


	//   ....[0]....
.L_2254:
        /*00d0*/ 	.word	0x00000d30


	//   ....[1]....
        /*00d4*/ 	.word	0x00000d60


	//   ....[2]....
        /*00d8*/ 	.word	0x00000d90


	//   ....[3]....
        /*00dc*/ 	.word	0x00000e10


	//   ....[4]....
        /*00e0*/ 	.word	0x00000e40


	//   ....[5]....
        /*00e4*/ 	.word	0x00000e50


	//   ....[6]....
        /*00e8*/ 	.word	0x00000e80


	//   ....[7]....
        /*00ec*/ 	.word	0x00000ec0


	//   ....[8]....
        /*00f0*/ 	.word	0x00000ef0


	//   ....[9]....
        /*00f4*/ 	.word	0x00000f10


	//   ....[10]....
        /*00f8*/ 	.word	0x00000f60


	//   ....[11]....
        /*00fc*/ 	.word	0x00000f90


	//   ....[12]....
        /*0100*/ 	.word	0x00000fb0


	//   ....[13]....
        /*0104*/ 	.word	0x00001000


	//   ....[14]....
        /*0108*/ 	.word	0x00001030


	//   ....[15]....
        /*010c*/ 	.word	0x00001080


	//   ....[16]....
        /*0110*/ 	.word	0x000010a0


	//   ....[17]....
        /*0114*/ 	.word	0x000010b0


	//   ....[18]....
        /*0118*/ 	.word	0x000016e0


	//   ....[19]....
        /*011c*/ 	.word	0x00001760


	//   ....[20]....
        /*0120*/ 	.word	0x000017d0


	//   ....[21]....
        /*0124*/ 	.word	0x000018d0


	//   ....[22]....
        /*0128*/ 	.word	0x00001940


	//   ....[23]....
        /*012c*/ 	.word	0x000019b0


	//   ....[24]....
        /*0130*/ 	.word	0x00001a80


	//   ....[25]....
        /*0134*/ 	.word	0x00001af0


	//   ....[26]....
        /*0138*/ 	.word	0x00001b60


	//   ....[27]....
        /*013c*/ 	.word	0x00001c30


	//   ....[28]....
        /*0140*/ 	.word	0x00001ca0


	//   ....[29]....
        /*0144*/ 	.word	0x00001d10


	//   ....[30]....
        /*0148*/ 	.word	0x00001de0


	//   ....[31]....
        /*014c*/ 	.word	0x00001e50


	//   ....[32]....
        /*0150*/ 	.word	0x00001ec0


	//   ....[33]....
        /*0154*/ 	.word	0x00001f90


	//   ....[34]....
        /*0158*/ 	.word	0x00002000


	//   ....[35]....
        /*015c*/ 	.word	0x00002070


	//----- nvinfo : EIATTR_EXIT_INSTR_OFFSETS
	.align		4
.L_2255:
        /*0160*/ 	.byte	0x04, 0x1c
        /*0162*/ 	.short	(.L_2257 - .L_2256)


	//   ....[0]....
.L_2256:
        /*0164*/ 	.word	0x000015c0


	//   ....[1]....
        /*0168*/ 	.word	0x00001680


	//----- nvinfo : EIATTR_CTAIDZ_USED
	.align		4
.L_2257:
        /*016c*/ 	.byte	0x01, 0x04
	.zero		2


	//----- nvinfo : EIATTR_CRS_STACK_SIZE
	.align		4
        /*0170*/ 	.byte	0x04, 0x1e
        /*0172*/ 	.short	(.L_2259 - .L_2258)
.L_2258:
        /*0174*/ 	.word	0x00000000
.L_2259:


//--------------------- .nv.info._Z30group_norm_nhwc_fwd_sum_kernelI11Fp32IOFp32WLi448EEv26Group_norm_nhwc_fwd_params --------------------------
	.section	.nv.info._Z30group_norm_nhwc_fwd_sum_kernelI11Fp32IOFp32WLi448EEv26Group_norm_nhwc_fwd_params,"",@"SHT_CUDA_INFO"
	.sectionflags	@""
	.align	4


	//----- nvinfo : EIATTR_CUDA_API_VERSION
	.align		4
        /*0000*/ 	.byte	0x04, 0x37
        /*0002*/ 	.short	(.L_2261 - .L_2260)
.L_2260:
        /*0004*/ 	.word	0x00000082


	//----- nvinfo : EIATTR_SW2861232_WAR
	.align		4
.L_2261:
        /*0008*/ 	.byte	0x01, 0x35
	.zero		2


	//----- nvinfo : EIATTR_PARAM_CBANK
	.align		4
        /*000c*/ 	.byte	0x04, 0x0a
        /*000e*/ 	.short	(.L_2263 - .L_2262)
	.align		4
.L_2262:
        /*0010*/ 	.word	index@(.nv.constant0._Z30group_norm_nhwc_fwd_sum_kernelI11Fp32IOFp32WLi448EEv26Group_norm_nhwc_fwd_params)
        /*0014*/ 	.short	0x0160
        /*0016*/ 	.short	0x00a0


	//----- nvinfo : EIATTR_CBANK_PARAM_SIZE
	.align		4
.L_2263:
        /*0018*/ 	.byte	0x03, 0x19
        /*001a*/ 	.short	0x00a0


	//----- nvinfo : EIATTR_KPARAM_INFO
	.align		4
        /*001c*/ 	.byte	0x04, 0x17
        /*001e*/ 	.short	(.L_2265 - .L_2264)
.L_2264:
        /*0020*/ 	.word	0x00000000
        /*0024*/ 	.short	0x0000
        /*0026*/ 	.short	0x0000
        /*0028*/ 	.byte	0x00, 0xf0, 0x81, 0x02


	//----- nvinfo : EIATTR_MAXREG_COUNT
	.align		4
.L_2265:
        /*002c*/ 	.byte	0x03, 0x1b
        /*002e*/ 	.short	0x00ff


	//----- nvinfo : EIATTR_NUM_BARRIERS
	.align		4
        /*0030*/ 	.byte	0x02, 0x4c
        /*0032*/ 	.byte	0x01
	.zero		1


	//----- nvinfo : EIATTR_MERCURY_ISA_VERSION
	.align		4
        /*0034*/ 	.byte	0x03, 0x5f
        /*0036*/ 	.short	0x0000


	//----- nvinfo : EIATTR_COOP_GROUP_MASK_REGIDS
	.align		4
        /*0038*/ 	.byte	0x04, 0x29
        /*003a*/ 	.short	(.L_2267 - .L_2266)


	//   ....[0]....
.L_2266:
        /*003c*/ 	.word	0xffffffff


	//   ....[1]....
        /*0040*/ 	.word	0xffffffff


	//   ....[2]....
        /*0044*/ 	.word	0xffffffff


	//   ....[3]....
        /*0048*/ 	.word	0xffffffff


	//   ....[4]....
        /*004c*/ 	.word	0xffffffff


	//   ....[5]....
        /*0050*/ 	.word	0xffffffff


	//   ....[6]....
        /*0054*/ 	.word	0xffffffff


	//   ....[7]....
        /*0058*/ 	.word	0xffffffff


	//   ....[8]....
        /*005c*/ 	.word	0xffffffff


	//   ....[9]....
        /*0060*/ 	.word	0xffffffff


	//   ....[10]....
        /*0064*/ 	.word	0xffffffff


	//   ....[11]....
        /*0068*/ 	.word	0xffffffff


	//   ....[12]....
        /*006c*/ 	.word	0xffffffff


	//   ....[13]....
        /*0070*/ 	.word	0xffffffff


	//   ....[14]....
        /*0074*/ 	.word	0xffffffff


	//   ....[15]....
        /*0078*/ 	.word	0xffffffff


	//   ....[16]....
        /*007c*/ 	.word	0xffffffff


	//   ....[17]....
        /*0080*/ 	.word	0xffffffff


	//   ....[18]....
        /*0084*/ 	.word	0xffffffff


	//   ....[19]....
        /*0088*/ 	.word	0xffffffff


	//   ....[20]....
        /*008c*/ 	.word	0xffffffff


	//   ....[21]....
        /*0090*/ 	.word	0xffffffff


	//   ....[22]....
        /*0094*/ 	.word	0xffffffff


	//   ....[23]....
        /*0098*/ 	.word	0xffffffff


	//   ....[24]....
        /*009c*/ 	.word	0xffffffff


	//   ....[25]....
        /*00a0*/ 	.word	0xffffffff


	//   ....[26]....
        /*00a4*/ 	.word	0xffffffff


	//   ....[27]....
        /*00a8*/ 	.word	0xffffffff


	//   ....[28]....
        /*00ac*/ 	.word	0xffffffff


	//   ....[29]....
        /*00b0*/ 	.word	0xffffffff


	//   ....[30]....
        /*00b4*/ 	.word	0xffffffff


	//   ....[31]....
        /*00b8*/ 	.word	0xffffffff


	//   ....[32]....
        /*00bc*/ 	.word	0xffffffff


	//   ....[33]....
        /*00c0*/ 	.word	0xffffffff


	//   ....[34]....
        /*00c4*/ 	.word	0xffffffff


	//   ....[35]....
        /*00c8*/ 	.word	0xffffffff


	//----- nvinfo : EIATTR_COOP_GROUP_INSTR_OFFSETS
	.align		4
.L_2267:
        /*00cc*/ 	.byte	0x04, 0x28
        /*00ce*/ 	.short	(.L_2269 - .L_2268)


	//   ....[0]....
.L_2268:
        /*00d0*/ 	.word	0x00001080


	//   ....[1]....
        /*00d4*/ 	.word	0x000010b0


	//   ....[2]....
        /*00d8*/ 	.word	0x000010e0


	//   ....[3]....
        /*00dc*/ 	.word	0x00001100


	//   ....[4]....
        /*00e0*/ 	.word	0x00001180


	//   ....[5]....
        /*00e4*/ 	.word	0x000011a0


	//   ....[6]....
        /*00e8*/ 	.word	0x000011c0


	//   ....[7]....
        /*00ec*/ 	.word	0x00001210


	//   ....[8]....
        /*00f0*/ 	.word	0x00001240


	//   ....[9]....
        /*00f4*/ 	.word	0x00001260


	//   ....[10]....
        /*00f8*/ 	.word	0x000012b0


	//   ....[11]....
        /*00fc*/ 	.word	0x000012e0


	//   ....[12]....
        /*0100*/ 	.word	0x00001300


	//   ....[13]....
        /*0104*/ 	.word	0x00001350


	//   ....[14]....
        /*0108*/ 	.word	0x00001380


	//   ....[15]....
        /*010c*/ 	.word	0x000013a0


	//   ....[16]....
        /*0110*/ 	.word	0x000013f0


	//   ....[17]....
        /*0114*/ 	.word	0x00001400


	//   ....[18]....
        /*0118*/ 	.word	0x00001f30


	//   ....[19]....
        /*011c*/ 	.word	0x00001fb0


	//   ....[20]....
        /*0120*/ 	.word	0x00002020


	//   ....[21]....
        /*0124*/ 	.word	0x00002120


	//   ....[22]....
        /*0128*/ 	.word	0x00002190


	//   ....[23]....
        /*012c*/ 	.word	0x00002200


	//   ....[24]....
        /*0130*/ 	.word	0x000022d0


	//   ....[25]....
        /*0134*/ 	.word	0x00002340


	//   ....[26]....
        /*0138*/ 	.word	0x000023b0


	//   ....[27]....
        /*013c*/ 	.word	0x00002480


	//   ....[28]....
        /*0140*/ 	.word	0x000024f0


	//   ....[29]....
        /*0144*/ 	.word	0x00002560


	//   ....[30]....
        /*0148*/ 	.word	0x00002630


	//   ....[31]....
        /*014c*/ 	.word	0x000026a0


	//   ....[32]....
        /*0150*/ 	.word	0x00002710


	//   ....[33]....
        /*0154*/ 	.word	0x000027e0


	//   ....[34]....
        /*0158*/ 	.word	0x00002850


	//   ....[35]....
        /*015c*/ 	.word	0x000028c0


	//----- nvinfo : EIATTR_EXIT_INSTR_OFFSETS
	.align		4
.L_2269:
        /*0160*/ 	.byte	0x04, 0x1c
        /*0162*/ 	.short	(.L_2271 - .L_2270)


	//   ....[0]....
.L_2270:
        /*0164*/ 	.word	0x00001e10


	//   ....[1]....
        /*0168*/ 	.word	0x00001ed0


	//----- nvinfo : EIATTR_CTAIDZ_USED
	.align		4
.L_2271:
        /*016c*/ 	.byte	0x01, 0x04
	.zero		2


	//----- nvinfo : EIATTR_CRS_STACK_SIZE
	.align		4
        /*0170*/ 	.byte	0x04, 0x1e
        /*0172*/ 	.short	(.L_2273 - .L_2272)
.L_2272:
        /*0174*/ 	.word	0x00000000
.L_2273:


//--------------------- .nv.info._Z30group_norm_nhwc_fwd_sum_kernelI11Fp32IOFp32WLi256EEv26Group_norm_nhwc_fwd_params --------------------------
	.section	.nv.info._Z30group_norm_nhwc_fwd_sum_kernelI11Fp32IOFp32WLi256EEv26Group_norm_nhwc_fwd_params,"",@"SHT_CUDA_INFO"
	.sectionflags	@""
	.align	4


	//----- nvinfo : EIATTR_CUDA_API_VERSION
	.align		4
        /*0000*/ 	.byte	0x04, 0x37
        /*0002*/ 	.short	(.L_2275 - .L_2274)
.L_2274:
        /*0004*/ 	.word	0x00000082


	//----- nvinfo : EIATTR_SW2861232_WAR
	.align		4
.L_2275:
        /*0008*/ 	.byte	0x01, 0x35
	.zero		2


	//----- nvinfo : EIATTR_PARAM_CBANK
	.align		4
        /*000c*/ 	.byte	0x04, 0x0a
        /*000e*/ 	.short	(.L_2277 - .L_2276)
	.align		4
.L_2276:
        /*0010*/ 	.word	index@(.nv.constant0._Z30group_norm_nhwc_fwd_sum_kernelI11Fp32IOFp32WLi256EEv26Group_norm_nhwc_fwd_params)
        /*0014*/ 	.short	0x0160
        /*0016*/ 	.short	0x00a0


	//----- nvinfo : EIATTR_CBANK_PARAM_SIZE
	.align		4
.L_2277:
        /*0018*/ 	.byte	0x03, 0x19
        /*001a*/ 	.short	0x00a0


	//----- nvinfo : EIATTR_KPARAM_INFO
	.align		4
        /*001c*/ 	.byte	0x04, 0x17
        /*001e*/ 	.short	(.L_2279 - .L_2278)
.L_2278:
        /*0020*/ 	.word	0x00000000
        /*0024*/ 	.short	0x0000
        /*0026*/ 	.short	0x0000
        /*0028*/ 	.byte	0x00, 0xf0, 0x81, 0x02


	//----- nvinfo : EIATTR_MAXREG_COUNT
	.align		4
.L_2279:
        /*002c*/ 	.byte	0x03, 0x1b
        /*002e*/ 	.short	0x00ff


	//----- nvinfo : EIATTR_NUM_BARRIERS
	.align		4
        /*0030*/ 	.byte	0x02, 0x4c
        /*0032*/ 	.byte	0x01
	.zero		1


	//----- nvinfo : EIATTR_MERCURY_ISA_VERSION
	.align		4
        /*0034*/ 	.byte	0x03, 0x5f
        /*0036*/ 	.short	0x0000


	//----- nvinfo : EIATTR_COOP_GROUP_MASK_REGIDS
	.align		4
        /*0038*/ 	.byte	0x04, 0x29
        /*003a*/ 	.short	(.L_2281 - .L_2280)


	//   ....[0]....
.L_2280:
        /*003c*/ 	.word	0xffffffff


	//   ....[1]....
        /*0040*/ 	.word	0xffffffff


	//   ....[2]....
        /*0044*/ 	.word	0xffffffff


	//   ....[3]....
        /*0048*/ 	.word	0xffffffff


	//   ....[4]....
        /*004c*/ 	.word	0xffffffff


	//   ....[5]....
        /*0050*/ 	.word	0xffffffff


	//   ....[6]....
        /*0054*/ 	.word	0xffffffff


	//   ....[7]....
        /*0058*/ 	.word	0xffffffff


	//   ....[8]....
        /*005c*/ 	.word	0xffffffff


	//   ....[9]....
        /*0060*/ 	.word	0xffffffff


	//   ....[10]....
        /*0064*/ 	.word	0xffffffff


	//   ....[11]....
        /*0068*/ 	.word	0xffffffff


	//   ....[12]....
        /*006c*/ 	.word	0xffffffff


	//   ....[13]....
        /*0070*/ 	.word	0xffffffff


	//   ....[14]....
        /*0074*/ 	.word	0xffffffff


	//   ....[15]....
        /*0078*/ 	.word	0xffffffff


	//   ....[16]....
        /*007c*/ 	.word	0xffffffff


	//   ....[17]....
        /*0080*/ 	.word	0xffffffff


	//   ....[18]....
        /*0084*/ 	.word	0xffffffff


	//   ....[19]....
        /*0088*/ 	.word	0xffffffff


	//   ....[20]....
        /*008c*/ 	.word	0xffffffff


	//   ....[21]....
        /*0090*/ 	.word	0xffffffff


	//   ....[22]....
        /*0094*/ 	.word	0xffffffff


	//   ....[23]....
        /*0098*/ 	.word	0xffffffff


	//   ....[24]....
        /*009c*/ 	.word	0xffffffff


	//   ....[25]....
        /*00a0*/ 	.word	0xffffffff


	//   ....[26]....
        /*00a4*/ 	.word	0xffffffff


	//   ....[27]....
        /*00a8*/ 	.word	0xffffffff


	//   ....[28]....
        /*00ac*/ 	.word	0xffffffff


	//   ....[29]....
        /*00b0*/ 	.word	0xffffffff


	//   ....[30]....
        /*00b4*/ 	.word	0xffffffff


	//   ....[31]....
        /*00b8*/ 	.word	0xffffffff


	//   ....[32]....
        /*00bc*/ 	.word	0xffffffff


	//   ....[33]....
        /*00c0*/ 	.word	0xffffffff


	//   ....[34]....
        /*00c4*/ 	.word	0xffffffff


	//   ....[35]....
        /*00c8*/ 	.word	0xffffffff


	//----- nvinfo : EIATTR_COOP_GROUP_INSTR_OFFSETS
	.align		4
.L_2281:
        /*00cc*/ 	.byte	0x04, 0x28
        /*00ce*/ 	.short	(.L_2283 - .L_2282)


	//   ....[0]....
.L_2282:
        /*00d0*/ 	.word	0x00000df0


	//   ....[1]....
        /*00d4*/ 	.word	0x00000e20


	//   ....[2]....
        /*00d8*/ 	.word	0x00000e50


	//   ....[3]....
        /*00dc*/ 	.word	0x00000ed0


	//   ....[4]....
        /*00e0*/ 	.word	0x00000f00


	//   ....[5]....
        /*00e4*/ 	.word	0x00000f10


	//   ....[6]....
        /*00e8*/ 	.word	0x00000f40


	//   ....[7]....
        /*00ec*/ 	.word	0x00000f80


	//   ....[8]....
        /*00f0*/ 	.word	0x00000fb0


	//   ....[9]....
        /*00f4*/ 	.word	0x00000fd0


	//   ....[10]....
        /*00f8*/ 	.word	0x00001020


	//   ....[11]....
        /*00fc*/ 	.word	0x00001050


	//   ....[12]....
        /*0100*/ 	.word	0x00001070


	//   ....[13]....
        /*0104*/ 	.word	0x000010c0


	//   ....[14]....
        /*0108*/ 	.word	0x000010f0


	//   ....[15]....
        /*010c*/ 	.word	0x00001110


	//   ....[16]....
        /*0110*/ 	.word	0x00001160


	//   ....[17]....
        /*0114*/ 	.word	0x00001170


	//   ....[18]....
        /*0118*/ 	.word	0x00001900


	//   ....[19]....
        /*011c*/ 	.word	0x00001980


	//   ....[20]....
        /*0120*/ 	.word	0x000019f0


	//   ....[21]....
        /*0124*/ 	.word	0x00001af0


	//   ....[22]....
        /*0128*/ 	.word	0x00001b60


	//   ....[23]....
        /*012c*/ 	.word	0x00001bd0


	//   ....[24]....
        /*0130*/ 	.word	0x00001ca0


	//   ....[25]....
        /*0134*/ 	.word	0x00001d10


	//   ....[26]....
        /*0138*/ 	.word	0x00001d80


	//   ....[27]....
        /*013c*/ 	.word	0x00001e50


	//   ....[28]....
        /*0140*/ 	.word	0x00001ec0


	//   ....[29]....
        /*0144*/ 	.word	0x00001f30


	//   ....[30]....
        /*0148*/ 	.word	0x00002000


	//   ....[31]....
        /*014c*/ 	.word	0x00002070


	//   ....[32]....
        /*0150*/ 	.word	0x000020e0


	//   ....[33]....
        /*0154*/ 	.word	0x000021b0


	//   ....[34]....
        /*0158*/ 	.word	0x00002220


	//   ....[35]....
        /*015c*/ 	.word	0x00002290


	//----- nvinfo : EIATTR_EXIT_INSTR_OFFSETS
	.align		4
.L_2283:
        /*0160*/ 	.byte	0x04, 0x1c
        /*0162*/ 	.short	(.L_2285 - .L_2284)


	//   ....[0]....
.L_2284:
        /*0164*/ 	.word	0x000017e0


	//   ....[1]....
        /*0168*/ 	.word	0x000018a0


	//----- nvinfo : EIATTR_CTAIDZ_USED
	.align		4
.L_2285:
        /*016c*/ 	.byte	0x01, 0x04
	.zero		2


	//----- nvinfo : EIATTR_CRS_STACK_SIZE
	.align		4
        /*0170*/ 	.byte	0x04, 0x1e
        /*0172*/ 	.short	(.L_2287 - .L_2286)
.L_2286:
        /*0174*/ 	.word	0x00000000
.L_2287:


//--------------------- .nv.info._Z30group_norm_nhwc_fwd_sum_kernelI11Fp32IOFp32WLi120EEv26Group_norm_nhwc_fwd_params --------------------------
	.section	.nv.info._Z30group_norm_nhwc_fwd_sum_kernelI11Fp32IOFp32WLi120EEv26Group_norm_nhwc_fwd_params,"",@"SHT_CUDA_INFO"
	.sectionflags	@""
	.align	4


	//----- nvinfo : EIATTR_CUDA_API_VERSION
	.align		4
        /*0000*/ 	.byte	0x04, 0x37
        /*0002*/ 	.short	(.L_2289 - .L_2288)
.L_2288:
        /*0004*/ 	.word	0x00000082


	//----- nvinfo : EIATTR_SW2861232_WAR
	.align		4
.L_2289:
        /*0008*/ 	.byte	0x01, 0x35
	.zero		2


	//----- nvinfo : EIATTR_PARAM_CBANK
	.align		4
        /*000c*/ 	.byte	0x04, 0x0a
        /*000e*/ 	.short	(.L_2291 - .L_2290)
	.align		4
.L_2290:
        /*0010*/ 	.word	index@(.nv.constant0._Z30group_norm_nhwc_fwd_sum_kernelI11Fp32IOFp32WLi120EEv26Group_norm_nhwc_fwd_params)
        /*0014*/ 	.short	0x0160
        /*0016*/ 	.short	0x00a0


	//----- nvinfo : EIATTR_CBANK_PARAM_SIZE
	.align		4
.L_2291:
        /*0018*/ 	.byte	0x03, 0x19
        /*001a*/ 	.short	0x00a0


	//----- nvinfo : EIATTR_KPARAM_INFO
	.align		4
        /*001c*/ 	.byte	0x04, 0x17
        /*001e*/ 	.short	(.L_2293 - .L_2292)
.L_2292:
        /*0020*/ 	.word	0x00000000
        /*0024*/ 	.short	0x0000
        /*0026*/ 	.short	0x0000
        /*0028*/ 	.byte	0x00, 0xf0, 0x81, 0x02


	//----- nvinfo : EIATTR_MAXREG_COUNT
	.align		4
.L_2293:
        /*002c*/ 	.byte	0x03, 0x1b
        /*002e*/ 	.short	0x00ff


	//----- nvinfo : EIATTR_NUM_BARRIERS
	.align		4
        /*0030*/ 	.byte	0x02, 0x4c
        /*0032*/ 	.byte	0x01
	.zero		1


	//----- nvinfo : EIATTR_MERCURY_ISA_VERSION
	.align		4
        /*0034*/ 	.byte	0x03, 0x5f
        /*0036*/ 	.short	0x0000


	//----- nvinfo : EIATTR_COOP_GROUP_MASK_REGIDS
	.align		4
        /*0038*/ 	.byte	0x04, 0x29
        /*003a*/ 	.short	(.L_2295 - .L_2294)


	//   ....[0]....
.L_2294:
        /*003c*/ 	.word	0xffffffff


	//   ....[1]....
        /*0040*/ 	.word	0xffffffff


	//   ....[2]....
        /*0044*/ 	.word	0xffffffff


	//   ....[3]....
        /*0048*/ 	.word	0xffffffff


	//   ....[4]....
        /*004c*/ 	.word	0xffffffff


	//   ....[5]....
        /*0050*/ 	.word	0xffffffff


	//   ....[6]....
        /*0054*/ 	.word	0xffffffff


	//   ....[7]....
        /*0058*/ 	.word	0xffffffff


	//   ....[8]....
        /*005c*/ 	.word	0xffffffff


	//   ....[9]....
        /*0060*/ 	.word	0xffffffff


	//   ....[10]....
        /*0064*/ 	.word	0xffffffff


	//   ....[11]....
        /*0068*/ 	.word	0xffffffff


	//   ....[12]....
        /*006c*/ 	.word	0xffffffff


	//   ....[13]....
        /*0070*/ 	.word	0xffffffff


	//   ....[14]....
        /*0074*/ 	.word	0xffffffff


	//   ....[15]....
        /*0078*/ 	.word	0xffffffff


	//   ....[16]....
        /*007c*/ 	.word	0xffffffff


	//   ....[17]....
        /*0080*/ 	.word	0xffffffff


	//   ....[18]....
        /*0084*/ 	.word	0xffffffff


	//   ....[19]....
        /*0088*/ 	.word	0xffffffff


	//   ....[20]....
        /*008c*/ 	.word	0xffffffff


	//   ....[21]....
        /*0090*/ 	.word	0xffffffff


	//----- nvinfo : EIATTR_COOP_GROUP_INSTR_OFFSETS
	.align		4
.L_2295:
        /*0094*/ 	.byte	0x04, 0x28
        /*0096*/ 	.short	(.L_2297 - .L_2296)


	//   ....[0]....
.L_2296:
        /*0098*/ 	.word	0x00000ca0


	//   ....[1]....
        /*009c*/ 	.word	0x00000cc0


	//   ....[2]....
        /*00a0*/ 	.word	0x00000dd0


	//   ....[3]....
        /*00a4*/ 	.word	0x00000de0


	//   ....[4]....
        /*00a8*/ 	.word	0x00000e60


	//   ....[5]....
        /*00ac*/ 	.word	0x00000e80


	//   ....[6]....
        /*00b0*/ 	.word	0x00000f90


	//   ....[7]....
        /*00b4*/ 	.word	0x00000fa0


	//   ....[8]....
        /*00b8*/ 	.word	0x00001020


	//   ....[9]....
        /*00bc*/ 	.word	0x00001040


	//   ....[10]....
        /*00c0*/ 	.word	0x00001150


	//   ....[11]....
        /*00c4*/ 	.word	0x00001160


	//   ....[12]....
        /*00c8*/ 	.word	0x000011e0


	//   ....[13]....
        /*00cc*/ 	.word	0x00001200


	//   ....[14]....
        /*00d0*/ 	.word	0x00001330


	//   ....[15]....
        /*00d4*/ 	.word	0x00001340


	//   ....[16]....
        /*00d8*/ 	.word	0x000013c0


	//   ....[17]....
        /*00dc*/ 	.word	0x000013e0


	//   ....[18]....
        /*00e0*/ 	.word	0x000014c0


	//   ....[19]....
        /*00e4*/ 	.word	0x000014d0


	//   ....[20]....
        /*00e8*/ 	.word	0x00001550


	//   ....[21]....
        /*00ec*/ 	.word	0x00001560


	//----- nvinfo : EIATTR_EXIT_INSTR_OFFSETS
	.align		4
.L_2297:
        /*00f0*/ 	.byte	0x04, 0x1c
        /*00f2*/ 	.short	(.L_2299 - .L_2298)


	//   ....[0]....
.L_2298:
        /*00f4*/ 	.word	0x00001920


	//   ....[1]....
        /*00f8*/ 	.word	0x000019d0


	//----- nvinfo : EIATTR_CTAIDZ_USED
	.align		4
.L_2299:
        /*00fc*/ 	.byte	0x01, 0x04
	.zero		2


	//----- nvinfo : EIATTR_CRS_STACK_SIZE
	.align		4
        /*0100*/ 	.byte	0x04, 0x1e
        /*0102*/ 	.short	(.L_2301 - .L_2300)
.L_2300:
        /*0104*/ 	.word	0x00000000
.L_2301:


//--------------------- .nv.info._Z30group_norm_nhwc_fwd_sum_kernelI11Fp32IOFp32WLi140EEv26Group_norm_nhwc_fwd_params --------------------------
	.section	.nv.info._Z30group_norm_nhwc_fwd_sum_kernelI11Fp32IOFp32WLi140EEv26Group_norm_nhwc_fwd_params,"",@"SHT_CUDA_INFO"
	.sectionflags	@""
	.align	4


	//----- nvinfo : EIATTR_CUDA_API_VERSION
	.align		4
        /*0000*/ 	.byte	0x04, 0x37
        /*0002*/ 	.short	(.L_2303 - .L_2302)
.L_2302:
        /*0004*/ 	.word	0x00000082


	//----- nvinfo : EIATTR_SW2861232_WAR
	.align		4
.L_2303:
        /*0008*/ 	.byte	0x01, 0x35
	.zero		2


	//----- nvinfo : EIATTR_PARAM_CBANK
	.align		4
        /*000c*/ 	.byte	0x04, 0x0a
        /*000e*/ 	.short	(.L_2305 - .L_2304)
	.align		4
.L_2304:
        /*0010*/ 	.word	index@(.nv.constant0._Z30group_norm_nhwc_fwd_sum_kernelI11Fp32IOFp32WLi140EEv26Group_norm_nhwc_fwd_params)
        /*0014*/ 	.short	0x0160
        /*0016*/ 	.short	0x00a0


	//----- nvinfo : EIATTR_CBANK_PARAM_SIZE
	.align		4
.L_2305:
        /*0018*/ 	.byte	0x03, 0x19
        /*001a*/ 	.short	0x00a0


	//----- nvinfo : EIATTR_KPARAM_INFO
	.align		4
        /*001c*/ 	.byte	0x04, 0x17
        /*001e*/ 	.short	(.L_2307 - .L_2306)
.L_2306:
        /*0020*/ 	.word	0x00000000
        /*0024*/ 	.short	0x0000
        /*0026*/ 	.short	0x0000
        /*0028*/ 	.byte	0x00, 0xf0, 0x81, 0x02


	//----- nvinfo : EIATTR_MAXREG_COUNT
	.align		4
.L_2307:
        /*002c*/ 	.byte	0x03, 0x1b
        /*002e*/ 	.short	0x00ff


	//----- nvinfo : EIATTR_NUM_BARRIERS
	.align		4
        /*0030*/ 	.byte	0x02, 0x4c
        /*0032*/ 	.byte	0x01
	.zero		1


	//----- nvinfo : EIATTR_MERCURY_ISA_VERSION
	.align		4
        /*0034*/ 	.byte	0x03, 0x5f
        /*0036*/ 	.short	0x0000


	//----- nvinfo : EIATTR_COOP_GROUP_MASK_REGIDS
	.align		4
        /*0038*/ 	.byte	0x04, 0x29
        /*003a*/ 	.short	(.L_2309 - .L_2308)


	//   ....[0]....
.L_2308:
        /*003c*/ 	.word	0xffffffff


	//   ....[1]....
        /*0040*/ 	.word	0xffffffff


	//   ....[2]....
        /*0044*/ 	.word	0xffffffff


	//   ....[3]....
        /*0048*/ 	.word	0xffffffff


	//   ....[4]....
        /*004c*/ 	.word	0xffffffff


	//   ....[5]....
        /*0050*/ 	.word	0xffffffff


	//   ....[6]....
        /*0054*/ 	.word	0xffffffff


	//   ....[7]....
        /*0058*/ 	.word	0xffffffff


	//   ....[8]....
        /*005c*/ 	.word	0xffffffff


	//   ....[9]....
        /*0060*/ 	.word	0xffffffff


	//   ....[10]....
        /*0064*/ 	.word	0xffffffff


	//   ....[11]....
        /*0068*/ 	.word	0xffffffff


	//   ....[12]....
        /*006c*/ 	.word	0xffffffff


	//   ....[13]....
        /*0070*/ 	.word	0xffffffff


	//   ....[14]....
        /*0074*/ 	.word	0xffffffff


	//   ....[15]....
        /*0078*/ 	.word	0xffffffff


	//   ....[16]....
        /*007c*/ 	.word	0xffffffff


	//   ....[17]....
        /*0080*/ 	.word	0xffffffff


	//   ....[18]....
        /*0084*/ 	.word	0xffffffff


	//   ....[19]....
        /*0088*/ 	.word	0xffffffff


	//   ....[20]....
        /*008c*/ 	.word	0xffffffff


	//   ....[21]....
        /*0090*/ 	.word	0xffffffff


	//----- nvinfo : EIATTR_COOP_GROUP_INSTR_OFFSETS
	.align		4
.L_2309:
        /*0094*/ 	.byte	0x04, 0x28
        /*0096*/ 	.short	(.L_2311 - .L_2310)


	//   ....[0]....
.L_2310:
        /*0098*/ 	.word	0x00000cf0


	//   ....[1]....
        /*009c*/ 	.word	0x00000d10


	//   ....[2]....
        /*00a0*/ 	.word	0x00000e20


	//   ....[3]....
        /*00a4*/ 	.word	0x00000e30


	//   ....[4]....
        /*00a8*/ 	.word	0x00000eb0


	//   ....[5]....
        /*00ac*/ 	.word	0x00000ed0


	//   ....[6]....
        /*00b0*/ 	.word	0x00000fe0


	//   ....[7]....
        /*00b4*/ 	.word	0x00000ff0


	//   ....[8]....
        /*00b8*/ 	.word	0x00001070


	//   ....[9]....
        /*00bc*/ 	.word	0x00001090


	//   ....[10]....
        /*00c0*/ 	.word	0x000011a0


	//   ....[11]....
        /*00c4*/ 	.word	0x000011b0


	//   ....[12]....
        /*00c8*/ 	.word	0x00001230


	//   ....[13]....
        /*00cc*/ 	.word	0x00001250


	//   ....[14]....
        /*00d0*/ 	.word	0x00001380


	//   ....[15]....
        /*00d4*/ 	.word	0x00001390


	//   ....[16]....
        /*00d8*/ 	.word	0x00001410


	//   ....[17]....
        /*00dc*/ 	.word	0x00001430


	//   ....[18]....
        /*00e0*/ 	.word	0x00001510


	//   ....[19]....
        /*00e4*/ 	.word	0x00001520


	//   ....[20]....
        /*00e8*/ 	.word	0x000015a0


	//   ....[21]....
        /*00ec*/ 	.word	0x000015b0


	//----- nvinfo : EIATTR_EXIT_INSTR_OFFSETS
	.align		4
.L_2311:
        /*00f0*/ 	.byte	0x04, 0x1c
        /*00f2*/ 	.short	(.L_2313 - .L_2312)


	//   ....[0]....
.L_2312:
        /*00f4*/ 	.word	0x00001a10


	//   ....[1]....
        /*00f8*/ 	.word	0x00001ac0


	//----- nvinfo : EIATTR_CTAIDZ_USED
	.align		4
.L_2313:
        /*00fc*/ 	.byte	0x01, 0x04
	.zero		2


	//----- nvinfo : EIATTR_CRS_STACK_SIZE
	.align		4
        /*0100*/ 	.byte	0x04, 0x1e
        /*0102*/ 	.short	(.L_2315 - .L_2314)
.L_2314:
        /*0104*/ 	.word	0x00000000
.L_2315:


//--------------------- .nv.info._Z30group_norm_nhwc_fwd_sum_kernelI11Fp32IOFp32WLi160EEv26Group_norm_nhwc_fwd_params --------------------------
	.section	.nv.info._Z30group_norm_nhwc_fwd_sum_kernelI11Fp32IOFp32WLi160EEv26Group_norm_nhwc_fwd_params,"",@"SHT_CUDA_INFO"
	.sectionflags	@""
	.align	4


	//----- nvinfo : EIATTR_CUDA_API_VERSION
	.align		4
        /*0000*/ 	.byte	0x04, 0x37
        /*0002*/ 	.short	(.L_2317 - .L_2316)
.L_2316:
        /*0004*/ 	.word	0x00000082


	//----- nvinfo : EIATTR_SW2861232_WAR
	.align		4
.L_2317:
        /*0008*/ 	.byte	0x01, 0x35
	.zero		2


	//----- nvinfo : EIATTR_PARAM_CBANK
	.align		4
        /*000c*/ 	.byte	0x04, 0x0a
        /*000e*/ 	.short	(.L_2319 - .L_2318)
	.align		4
.L_2318:
        /*0010*/ 	.word	index@(.nv.constant0._Z30group_norm_nhwc_fwd_sum_kernelI11Fp32IOFp32WLi160EEv26Group_norm_nhwc_fwd_params)
        /*0014*/ 	.short	0x0160
        /*0016*/ 	.short	0x00a0


	//----- nvinfo : EIATTR_CBANK_PARAM_SIZE
	.align		4
.L_2319:
        /*0018*/ 	.byte	0x03, 0x19
        /*001a*/ 	.short	0x00a0


	//----- nvinfo : EIATTR_KPARAM_INFO
	.align		4
        /*001c*/ 	.byte	0x04, 0x17
        /*001e*/ 	.short	(.L_2321 - .L_2320)
.L_2320:
        /*0020*/ 	.word	0x00000000
        /*0024*/ 	.short	0x0000
        /*0026*/ 	.short	0x0000
        /*0028*/ 	.byte	0x00, 0xf0, 0x81, 0x02


	//----- nvinfo : EIATTR_MAXREG_COUNT
	.align		4
.L_2321:
        /*002c*/ 	.byte	0x03, 0x1b
        /*002e*/ 	.short	0x00ff


	//----- nvinfo : EIATTR_NUM_BARRIERS
	.align		4
        /*0030*/ 	.byte	0x02, 0x4c
        /*0032*/ 	.byte	0x01
	.zero		1


	//----- nvinfo : EIATTR_MERCURY_ISA_VERSION
	.align		4
        /*0034*/ 	.byte	0x03, 0x5f
        /*0036*/ 	.short	0x0000


	//----- nvinfo : EIATTR_COOP_GROUP_MASK_REGIDS
	.align		4
        /*0038*/ 	.byte	0x04, 0x29
        /*003a*/ 	.short	(.L_2323 - .L_2322)


	//   ....[0]....
.L_2322:
        /*003c*/ 	.word	0xffffffff


	//   ....[1]....
        /*0040*/ 	.word	0xffffffff


	//   ....[2]....
        /*0044*/ 	.word	0xffffffff


	//   ....[3]....
        /*0048*/ 	.word	0xffffffff


	//   ....[4]....
        /*004c*/ 	.word	0xffffffff


	//   ....[5]....
        /*0050*/ 	.word	0xffffffff


	//   ....[6]....
        /*0054*/ 	.word	0xffffffff


	//   ....[7]....
        /*0058*/ 	.word	0xffffffff


	//   ....[8]....
        /*005c*/ 	.word	0xffffffff


	//   ....[9]....
        /*0060*/ 	.word	0xffffffff


	//   ....[10]....
        /*0064*/ 	.word	0xffffffff


	//   ....[11]....
        /*0068*/ 	.word	0xffffffff


	//   ....[12]....
        /*006c*/ 	.word	0xffffffff


	//   ....[13]....
        /*0070*/ 	.word	0xffffffff


	//   ....[14]....
        /*0074*/ 	.word	0xffffffff


	//   ....[15]....
        /*0078*/ 	.word	0xffffffff


	//   ....[16]....
        /*007c*/ 	.word	0xffffffff


	//   ....[17]....
        /*0080*/ 	.word	0xffffffff


	//   ....[18]....
        /*0084*/ 	.word	0xffffffff


	//   ....[19]....
        /*0088*/ 	.word	0xffffffff


	//   ....[20]....
        /*008c*/ 	.word	0xffffffff


	//   ....[21]....
        /*0090*/ 	.word	0xffffffff


	//   ....[22]....
        /*0094*/ 	.word	0xffffffff


	//   ....[23]....
        /*0098*/ 	.word	0xffffffff


	//   ....[24]....
        /*009c*/ 	.word	0xffffffff


	//   ....[25]....
        /*00a0*/ 	.word	0xffffffff


	//   ....[26]....
        /*00a4*/ 	.word	0xffffffff


	//   ....[27]....
        /*00a8*/ 	.word	0xffffffff


	//   ....[28]....
        /*00ac*/ 	.word	0xffffffff


	//   ....[29]....
        /*00b0*/ 	.word	0xffffffff


	//   ....[30]....
        /*00b4*/ 	.word	0xffffffff


	//   ....[31]....
        /*00b8*/ 	.word	0xffffffff


	//   ....[32]....
        /*00bc*/ 	.word	0xffffffff


	//   ....[33]....
        /*00c0*/ 	.word	0xffffffff


	//   ....[34]....
        /*00c4*/ 	.word	0xffffffff


	//   ....[35]....
        /*00c8*/ 	.word	0xffffffff


	//----- nvinfo : EIATTR_COOP_GROUP_INSTR_OFFSETS
	.align		4
.L_2323:
        /*00cc*/ 	.byte	0x04, 0x28
        /*00ce*/ 	.short	(.L_2325 - .L_2324)


	//   ....[0]....
.L_2324:
        /*00d0*/ 	.word	0x00000ca0


	//   ....[1]....
        /*00d4*/ 	.word	0x00000cd0


	//   ....[2]....
        /*00d8*/ 	.word	0x00000d00


	//   ....[3]....
        /*00dc*/ 	.word	0x00000d80


	//   ....[4]....
        /*00e0*/ 	.word	0x00000db0


	//   ....[5]....
        /*00e4*/ 	.word	0x00000dc0


	//   ....[6]....
        /*00e8*/ 	.word	0x00000df0


	//   ....[7]....
        /*00ec*/ 	.word	0x00000e30


	//   ....[8]....
        /*00f0*/ 	.word	0x00000e60


	//   ....[9]....
        /*00f4*/ 	.word	0x00000e80


	//   ....[10]....
        /*00f8*/ 	.word	0x00000ed0


	//   ....[11]....
        /*00fc*/ 	.word	0x00000f00


	//   ....[12]....
        /*0100*/ 	.word	0x00000f20


	//   ....[13]....
        /*0104*/ 	.word	0x00000f70


	//   ....[14]....
        /*0108*/ 	.word	0x00000fa0


	//   ....[15]....
        /*010c*/ 	.word	0x00001000


	//   ....[16]....
        /*0110*/ 	.word	0x00001010


	//   ....[17]....
        /*0114*/ 	.word	0x00001020


	//   ....[18]....
        /*0118*/ 	.word	0x000015c0


	//   ....[19]....
        /*011c*/ 	.word	0x00001640


	//   ....[20]....
        /*0120*/ 	.word	0x000016b0


	//   ....[21]....
        /*0124*/ 	.word	0x000017b0


	//   ....[22]....
        /*0128*/ 	.word	0x00001820


	//   ....[23]....
        /*012c*/ 	.word	0x00001890


	//   ....[24]....
        /*0130*/ 	.word	0x00001960


	//   ....[25]....
        /*0134*/ 	.word	0x000019d0


	//   ....[26]....
        /*0138*/ 	.word	0x00001a40


	//   ....[27]....
        /*013c*/ 	.word	0x00001b10


	//   ....[28]....
        /*0140*/ 	.word	0x00001b80


	//   ....[29]....
        /*0144*/ 	.word	0x00001bf0


	//   ....[30]....
        /*0148*/ 	.word	0x00001cc0


	//   ....[31]....
        /*014c*/ 	.word	0x00001d30


	//   ....[32]....
        /*0150*/ 	.word	0x00001da0


	//   ....[33]....
        /*0154*/ 	.word	0x00001e70


	//   ....[34]....
        /*0158*/ 	.word	0x00001ee0


	//   ....[35]....
        /*015c*/ 	.word	0x00001f50


	//----- nvinfo : EIATTR_EXIT_INSTR_OFFSETS
	.align		4
.L_2325:
        /*0160*/ 	.byte	0x04, 0x1c
        /*0162*/ 	.short	(.L_2327 - .L_2326)


	//   ....[0]....
.L_2326:
        /*0164*/ 	.word	0x000014a0


	//   ....[1]....
        /*0168*/ 	.word	0x00001560


	//----- nvinfo : EIATTR_CTAIDZ_USED
	.align		4
.L_2327:
        /*016c*/ 	.byte	0x01, 0x04
	.zero		2


	//----- nvinfo : EIATTR_CRS_STACK_SIZE
	.align		4
        /*0170*/ 	.byte	0x04, 0x1e
        /*0172*/ 	.short	(.L_2329 - .L_2328)
.L_2328:
        /*0174*/ 	.word	0x00000000
.L_2329:


//--------------------- .nv.info._Z30group_norm_nhwc_fwd_sum_kernelI11Fp32IOBf16WLi196EEv26Group_norm_nhwc_fwd_params --------------------------
	.section	.nv.info._Z30group_norm_nhwc_fwd_sum_kernelI11Fp32IOBf16WLi196EEv26Group_norm_nhwc_fwd_params,"",@"SHT_CUDA_INFO"
	.sectionflags	@""
	.align	4


	//----- nvinfo : EIATTR_CUDA_API_VERSION
	.align		4
        /*0000*/ 	.byte	0x04, 0x37
        /*0002*/ 	.short	(.L_2331 - .L_2330)
.L_2330:
        /*0004*/ 	.word	0x00000082


	//----- nvinfo : EIATTR_SW2861232_WAR
	.align		4
.L_2331:
        /*0008*/ 	.byte	0x01, 0x35
	.zero		2


	//----- nvinfo : EIATTR_PARAM_CBANK
	.align		4
        /*000c*/ 	.byte	0x04, 0x0a
        /*000e*/ 	.short	(.L_2333 - .L_2332)
	.align		4
.L_2332:
        /*0010*/ 	.word	index@(.nv.constant0._Z30group_norm_nhwc_fwd_sum_kernelI11Fp32IOBf16WLi196EEv26Group_norm_nhwc_fwd_params)
        /*0014*/ 	.short	0x0160
        /*0016*/ 	.short	0x00a0


	//----- nvinfo : EIATTR_CBANK_PARAM_SIZE
	.align		4
.L_2333:
        /*0018*/ 	.byte	0x03, 0x19
        /*001a*/ 	.short	0x00a0


	//----- nvinfo : EIATTR_KPARAM_INFO
	.align		4
        /*001c*/ 	.byte	0x04, 0x17
        /*001e*/ 	.short	(.L_2335 - .L_2334)
.L_2334:
        /*0020*/ 	.word	0x00000000
        /*0024*/ 	.short	0x0000
        /*0026*/ 	.short	0x0000
        /*0028*/ 	.byte	0x00, 0xf0, 0x81, 0x02


	//----- nvinfo : EIATTR_MAXREG_COUNT
	.align		4
.L_2335:
        /*002c*/ 	.byte	0x03, 0x1b
        /*002e*/ 	.short	0x00ff


	//----- nvinfo : EIATTR_NUM_BARRIERS
	.align		4
        /*0030*/ 	.byte	0x02, 0x4c
        /*0032*/ 	.byte	0x01
	.zero		1


	//----- nvinfo : EIATTR_MERCURY_ISA_VERSION
	.align		4
        /*0034*/ 	.byte	0x03, 0x5f
        /*0036*/ 	.short	0x0000


	//----- nvinfo : EIATTR_COOP_GROUP_MASK_REGIDS
	.align		4
        /*0038*/ 	.byte	0x04, 0x29
        /*003a*/ 	.short	(.L_2337 - .L_2336)


	//   ....[0]....
.L_2336:
        /*003c*/ 	.word	0xffffffff


	//   ....[1]....
        /*0040*/ 	.word	0xffffffff


	//   ....[2]....
        /*0044*/ 	.word	0xffffffff


	//   ....[3]....
        /*0048*/ 	.word	0xffffffff


	//   ....[4]....
        /*004c*/ 	.word	0xffffffff


	//   ....[5]....
        /*0050*/ 	.word	0xffffffff


	//   ....[6]....
        /*0054*/ 	.word	0xffffffff


	//   ....[7]....
        /*0058*/ 	.word	0xffffffff


	//   ....[8]....
        /*005c*/ 	.word	0xffffffff


	//   ....[9]....
        /*0060*/ 	.word	0xffffffff


	//   ....[10]....
        /*0064*/ 	.word	0xffffffff


	//   ....[11]....
        /*0068*/ 	.word	0xffffffff


	//   ....[12]....
        /*006c*/ 	.word	0xffffffff


	//   ....[13]....
        /*0070*/ 	.word	0xffffffff


	//   ....[14]....
        /*0074*/ 	.word	0xffffffff


	//   ....[15]....
        /*0078*/ 	.word	0xffffffff


	//   ....[16]....
        /*007c*/ 	.word	0xffffffff


	//   ....[17]....
        /*0080*/ 	.word	0xffffffff


	//   ....[18]....
        /*0084*/ 	.word	0xffffffff


	//   ....[19]....
        /*0088*/ 	.word	0xffffffff


	//   ....[20]....
        /*008c*/ 	.word	0xffffffff


	//   ....[21]....
        /*0090*/ 	.word	0xffffffff


	//----- nvinfo : EIATTR_COOP_GROUP_INSTR_OFFSETS
	.align		4
.L_2337:
        /*0094*/ 	.byte	0x04, 0x28
        /*0096*/ 	.short	(.L_2339 - .L_2338)


	//   ....[0]....
.L_2338:
        /*0098*/ 	.word	0x00000dc0


	//   ....[1]....
        /*009c*/ 	.word	0x00000de0


	//   ....[2]....
        /*00a0*/ 	.word	0x00000ef0


	//   ....[3]....
        /*00a4*/ 	.word	0x00000f00


	//   ....[4]....
        /*00a8*/ 	.word	0x00000f80


	//   ....[5]....
        /*00ac*/ 	.word	0x00000fa0


	//   ....[6]....
        /*00b0*/ 	.word	0x000010b0


	//   ....[7]....
        /*00b4*/ 	.word	0x000010c0


	//   ....[8]....
        /*00b8*/ 	.word	0x00001140


	//   ....[9]....
        /*00bc*/ 	.word	0x00001160


	//   ....[10]....
        /*00c0*/ 	.word	0x00001270


	//   ....[11]....
        /*00c4*/ 	.word	0x00001280


	//   ....[12]....
        /*00c8*/ 	.word	0x00001300


	//   ....[13]....
        /*00cc*/ 	.word	0x00001320


	//   ....[14]....
        /*00d0*/ 	.word	0x00001450


	//   ....[15]....
        /*00d4*/ 	.word	0x00001460


	//   ....[16]....
        /*00d8*/ 	.word	0x000014e0


	//   ....[17]....
        /*00dc*/ 	.word	0x00001500


	//   ....[18]....
        /*00e0*/ 	.word	0x000015e0


	//   ....[19]....
        /*00e4*/ 	.word	0x000015f0


	//   ....[20]....
        /*00e8*/ 	.word	0x00001670


	//   ....[21]....
        /*00ec*/ 	.word	0x00001680


	//----- nvinfo : EIATTR_EXIT_INSTR_OFFSETS
	.align		4
.L_2339:
        /*00f0*/ 	.byte	0x04, 0x1c
        /*00f2*/ 	.short	(.L_2341 - .L_2340)


	//   ....[0]....
.L_2340:
        /*00f4*/ 	.word	0x00001c20


	//   ....[1]....
        /*00f8*/ 	.word	0x00001cd0


	//----- nvinfo : EIATTR_CTAIDZ_USED
	.align		4
.L_2341:
        /*00fc*/ 	.byte	0x01, 0x04
	.zero		2


	//----- nvinfo : EIATTR_CRS_STACK_SIZE
	.align		4
        /*0100*/ 	.byte	0x04, 0x1e
        /*0102*/ 	.short	(.L_2343 - .L_2342)
.L_2342:
        /*0104*/ 	.word	0x00000000
.L_2343:


//--------------------- .nv.info._Z30group_norm_nhwc_fwd_sum_kernelI11Fp32IOBf16WLi168EEv26Group_norm_nhwc_fwd_params --------------------------
	.section	.nv.info._Z30group_norm_nhwc_fwd_sum_kernelI11Fp32IOBf16WLi168EEv26Group_norm_nhwc_fwd_params,"",@"SHT_CUDA_INFO"
	.sectionflags	@""
	.align	4


	//----- nvinfo : EIATTR_CUDA_API_VERSION
	.align		4
        /*0000*/ 	.byte	0x04, 0x37
        /*0002*/ 	.short	(.L_2345 - .L_2344)
.L_2344:
        /*0004*/ 	.word	0x00000082


	//----- nvinfo : EIATTR_SW2861232_WAR
	.align		4
.L_2345:
        /*0008*/ 	.byte	0x01, 0x35
	.zero		2


	//----- nvinfo : EIATTR_PARAM_CBANK
	.align		4
        /*000c*/ 	.byte	0x04, 0x0a
        /*000e*/ 	.short	(.L_2347 - .L_2346)
	.align		4
.L_2346:
        /*0010*/ 	.word	index@(.nv.constant0._Z30group_norm_nhwc_fwd_sum_kernelI11Fp32IOBf16WLi168EEv26Group_norm_nhwc_fwd_params)
        /*0014*/ 	.short	0x0160
        /*0016*/ 	.short	0x00a0


	//----- nvinfo : EIATTR_CBANK_PARAM_SIZE
	.align		4
.L_2347:
        /*0018*/ 	.byte	0x03, 0x19
        /*001a*/ 	.short	0x00a0


	//----- nvinfo : EIATTR_KPARAM_INFO
	.align		4
        /*001c*/ 	.byte	0x04, 0x17
        /*001e*/ 	.short	(.L_2349 - .L_2348)
.L_2348:
        /*0020*/ 	.word	0x00000000
        /*0024*/ 	.short	0x0000
        /*0026*/ 	.short	0x0000
        /*0028*/ 	.byte	0x00, 0xf0, 0x81, 0x02


	//----- nvinfo : EIATTR_MAXREG_COUNT
	.align		4
.L_2349:
        /*002c*/ 	.byte	0x03, 0x1b
        /*002e*/ 	.short	0x00ff


	//----- nvinfo : EIATTR_NUM_BARRIERS
	.align		4
        /*0030*/ 	.byte	0x02, 0x4c
        /*0032*/ 	.byte	0x01
	.zero		1


	//----- nvinfo : EIATTR_MERCURY_ISA_VERSION
	.align		4
        /*0034*/ 	.byte	0x03, 0x5f
        /*0036*/ 	.short	0x0000


	//----- nvinfo : EIATTR_COOP_GROUP_MASK_REGIDS
	.align		4
        /*0038*/ 	.byte	0x04, 0x29
        /*003a*/ 	.short	(.L_2351 - .L_2350)


	//   ....[0]....
.L_2350:
        /*003c*/ 	.word	0xffffffff


	//   ....[1]....
        /*0040*/ 	.word	0xffffffff


	//   ....[2]....
        /*0044*/ 	.word	0xffffffff


	//   ....[3]....
        /*0048*/ 	.word	0xffffffff


	//   ....[4]....
        /*004c*/ 	.word	0xffffffff


	//   ....[5]....
        /*0050*/ 	.word	0xffffffff


	//   ....[6]....
        /*0054*/ 	.word	0xffffffff


	//   ....[7]....
        /*0058*/ 	.word	0xffffffff


	//   ....[8]....
        /*005c*/ 	.word	0xffffffff


	//   ....[9]....
        /*0060*/ 	.word	0xffffffff


	//   ....[10]....
        /*0064*/ 	.word	0xffffffff


	//   ....[11]....
        /*0068*/ 	.word	0xffffffff


	//   ....[12]....
        /*006c*/ 	.word	0xffffffff


	//   ....[13]....
        /*0070*/ 	.word	0xffffffff


	//   ....[14]....
        /*0074*/ 	.word	0xffffffff


	//   ....[15]....
        /*0078*/ 	.word	0xffffffff


	//   ....[16]....
        /*007c*/ 	.word	0xffffffff


	//   ....[17]....
        /*0080*/ 	.word	0xffffffff


	//   ....[18]....
        /*0084*/ 	.word	0xffffffff


	//   ....[19]....
        /*0088*/ 	.word	0xffffffff


	//   ....[20]....
        /*008c*/ 	.word	0xffffffff


	//   ....[21]....
        /*0090*/ 	.word	0xffffffff


	//----- nvinfo : EIATTR_COOP_GROUP_INSTR_OFFSETS
	.align		4
.L_2351:
        /*0094*/ 	.byte	0x04, 0x28
        /*0096*/ 	.short	(.L_2353 - .L_2352)


	//   ....[0]....
.L_2352:
        /*0098*/ 	.word	0x00000d80


	//   ....[1]....
        /*009c*/ 	.word	0x00000da0


	//   ....[2]....
        /*00a0*/ 	.word	0x00000eb0


	//   ....[3]....
        /*00a4*/ 	.word	0x00000ec0


	//   ....[4]....
        /*00a8*/ 	.word	0x00000f40


	//   ....[5]....
        /*00ac*/ 	.word	0x00000f60


	//   ....[6]....
        /*00b0*/ 	.word	0x00001070


	//   ....[7]....
        /*00b4*/ 	.word	0x00001080


	//   ....[8]....
        /*00b8*/ 	.word	0x00001100


	//   ....[9]....
        /*00bc*/ 	.word	0x00001120


	//   ....[10]....
        /*00c0*/ 	.word	0x00001230


	//   ....[11]....
        /*00c4*/ 	.word	0x00001240


	//   ....[12]....
        /*00c8*/ 	.word	0x000012c0


	//   ....[13]....
        /*00cc*/ 	.word	0x000012e0


	//   ....[14]....
        /*00d0*/ 	.word	0x00001410


	//   ....[15]....
        /*00d4*/ 	.word	0x00001420


	//   ....[16]....
        /*00d8*/ 	.word	0x000014a0


	//   ....[17]....
        /*00dc*/ 	.word	0x000014c0


	//   ....[18]....
        /*00e0*/ 	.word	0x000015a0


	//   ....[19]....
        /*00e4*/ 	.word	0x000015b0


	//   ....[20]....
        /*00e8*/ 	.word	0x00001630


	//   ....[21]....
        /*00ec*/ 	.word	0x00001640


	//----- nvinfo : EIATTR_EXIT_INSTR_OFFSETS
	.align		4
.L_2353:
        /*00f0*/ 	.byte	0x04, 0x1c
        /*00f2*/ 	.short	(.L_2355 - .L_2354)


	//   ....[0]....
.L_2354:
        /*00f4*/ 	.word	0x00001b40


	//   ....[1]....
        /*00f8*/ 	.word	0x00001bf0


	//----- nvinfo : EIATTR_CTAIDZ_USED
	.align		4
.L_2355:
        /*00fc*/ 	.byte	0x01, 0x04
	.zero		2


	//----- nvinfo : EIATTR_CRS_STACK_SIZE
	.align		4
        /*0100*/ 	.byte	0x04, 0x1e
        /*0102*/ 	.short	(.L_2357 - .L_2356)
.L_2356:
        /*0104*/ 	.word	0x00000000
.L_2357:


//--------------------- .nv.info._Z30group_norm_nhwc_fwd_sum_kernelI11Fp32IOBf16WLi64EEv26Group_norm_nhwc_fwd_params --------------------------
	.section	.nv.info._Z30group_norm_nhwc_fwd_sum_kernelI11Fp32IOBf16WLi64EEv26Group_norm_nhwc_fwd_params,"",@"SHT_CUDA_INFO"
	.sectionflags	@""
	.align	4


	//----- nvinfo : EIATTR_CUDA_API_VERSION
	.align		4
        /*0000*/ 	.byte	0x04, 0x37
        /*0002*/ 	.short	(.L_2359 - .L_2358)
.L_2358:
        /*0004*/ 	.word	0x00000082


	//----- nvinfo : EIATTR_SW2861232_WAR
	.align		4
.L_2359:
        /*0008*/ 	.byte	0x01, 0x35
	.zero		2


	//----- nvinfo : EIATTR_PARAM_CBANK
	.align		4
        /*000c*/ 	.byte	0x04, 0x0a
        /*000e*/ 	.short	(.L_2361 - .L_2360)
	.align		4
.L_2360:
        /*0010*/ 	.word	index@(.nv.constant0._Z30group_norm_nhwc_fwd_sum_kernelI11Fp32IOBf16WLi64EEv26Group_norm_nhwc_fwd_params)
        /*0014*/ 	.short	0x0160
        /*0016*/ 	.short	0x00a0


	//----- nvinfo : EIATTR_CBANK_PARAM_SIZE
	.align		4
.L_2361:
        /*0018*/ 	.byte	0x03, 0x19
        /*001a*/ 	.short	0x00a0


	//----- nvinfo : EIATTR_KPARAM_INFO
	.align		4
        /*001c*/ 	.byte	0x04, 0x17
        /*001e*/ 	.short	(.L_2363 - .L_2362)
.L_2362:
        /*0020*/ 	.word	0x00000000
        /*0024*/ 	.short	0x0000
        /*0026*/ 	.short	0x0000
        /*0028*/ 	.byte	0x00, 0xf0, 0x81, 0x02


	//----- nvinfo : EIATTR_MAXREG_COUNT
	.align		4
.L_2363:
        /*002c*/ 	.byte	0x03, 0x1b
        /*002e*/ 	.short	0x00ff


	//----- nvinfo : EIATTR_NUM_BARRIERS
	.align		4
        /*0030*/ 	.byte	0x02, 0x4c
        /*0032*/ 	.byte	0x01
	.zero		1


	//----- nvinfo : EIATTR_MERCURY_ISA_VERSION
	.align		4
        /*0034*/ 	.byte	0x03, 0x5f
        /*0036*/ 	.short	0x0000


	//----- nvinfo : EIATTR_COOP_GROUP_MASK_REGIDS
	.align		4
        /*0038*/ 	.byte	0x04, 0x29
        /*003a*/ 	.short	(.L_2365 - .L_2364)


	//   ....[0]....
.L_2364:
        /*003c*/ 	.word	0xffffffff


	//   ....[1]....
        /*0040*/ 	.word	0xffffffff


	//   ....[2]....
        /*0044*/ 	.word	0xffffffff


	//   ....[3]....
        /*0048*/ 	.word	0xffffffff


	//   ....[4]....
        /*004c*/ 	.word	0xffffffff


	//   ....[5]....
        /*0050*/ 	.word	0xffffffff


	//   ....[6]....
        /*0054*/ 	.word	0xffffffff


	//   ....[7]....
        /*0058*/ 	.word	0xffffffff


	//   ....[8]....
        /*005c*/ 	.word	0xffffffff


	//   ....[9]....
        /*0060*/ 	.word	0xffffffff


	//   ....[10]....
        /*0064*/ 	.word	0xffffffff


	//   ....[11]....
        /*0068*/ 	.word	0xffffffff


	//   ....[12]....
        /*006c*/ 	.word	0xffffffff


	//   ....[13]....
        /*0070*/ 	.word	0xffffffff


	//   ....[14]....
        /*0074*/ 	.word	0xffffffff


	//   ....[15]....
        /*0078*/ 	.word	0xffffffff


	//   ....[16]....
        /*007c*/ 	.word	0xffffffff


	//   ....[17]....
        /*0080*/ 	.word	0xffffffff


	//   ....[18]....
        /*0084*/ 	.word	0xffffffff


	//   ....[19]....
        /*0088*/ 	.word	0xffffffff


	//   ....[20]....
        /*008c*/ 	.word	0xffffffff


	//   ....[21]....
        /*0090*/ 	.word	0xffffffff


	//   ....[22]....
        /*0094*/ 	.word	0xffffffff


	//   ....[23]....
        /*0098*/ 	.word	0xffffffff


	//   ....[24]....
        /*009c*/ 	.word	0xffffffff


	//   ....[25]....
        /*00a0*/ 	.word	0xffffffff


	//   ....[26]....
        /*00a4*/ 	.word	0xffffffff


	//   ....[27]....
        /*00a8*/ 	.word	0xffffffff


	//   ....[28]....
        /*00ac*/ 	.word	0xffffffff


	//   ....[29]....
        /*00b0*/ 	.word	0xffffffff


	//   ....[30]....
        /*00b4*/ 	.word	0xffffffff


	//   ....[31]....
        /*00b8*/ 	.word	0xffffffff


	//   ....[32]....
        /*00bc*/ 	.word	0xffffffff


	//   ....[33]....
        /*00c0*/ 	.word	0xffffffff


	//   ....[34]....
        /*00c4*/ 	.word	0xffffffff


	//   ....[35]....
        /*00c8*/ 	.word	0xffffffff


	//----- nvinfo : EIATTR_COOP_GROUP_INSTR_OFFSETS
	.align		4
.L_2365:
        /*00cc*/ 	.byte	0x04, 0x28
        /*00ce*/ 	.short	(.L_2367 - .L_2366)


	//   ....[0]....
.L_2366:
        /*00d0*/ 	.word	0x00000b40


	//   ....[1]....
        /*00d4*/ 	.word	0x00000b70


	//   ....[2]....
        /*00d8*/ 	.word	0x00000ba0


	//   ....[3]....
        /*00dc*/ 	.word	0x00000c30


	//   ....[4]....
        /*00e0*/ 	.word	0x00000c50


	//   ....[5]....
        /*00e4*/ 	.word	0x00000c60


	//   ....[6]....
        /*00e8*/ 	.word	0x00000cc0


	//   ....[7]....
        /*00ec*/ 	.word	0x00000cf0


	//   ....[8]....
        /*00f0*/ 	.word	0x00000d00


	//   ....[9]....
        /*00f4*/ 	.word	0x00000d60


	//   ....[10]....
        /*00f8*/ 	.word	0x00000d90


	//   ....[11]....
        /*00fc*/ 	.word	0x00000da0


	//   ....[12]....
        /*0100*/ 	.word	0x00000e00


	//   ....[13]....
        /*0104*/ 	.word	0x00000e30


	//   ....[14]....
        /*0108*/ 	.word	0x00000e40


	//   ....[15]....
        /*010c*/ 	.word	0x00000ea0


	//   ....[16]....
        /*0110*/ 	.word	0x00000eb0


	//   ....[17]....
        /*0114*/ 	.word	0x00000ec0


	//   ....[18]....
        /*0118*/ 	.word	0x000011f0


	//   ....[19]....
        /*011c*/ 	.word	0x00001270


	//   ....[20]....
        /*0120*/ 	.word	0x000012e0


	//   ....[21]....
        /*0124*/ 	.word	0x000013e0


	//   ....[22]....
        /*0128*/ 	.word	0x00001450


	//   ....[23]....
        /*012c*/ 	.word	0x000014c0


	//   ....[24]....
        /*0130*/ 	.word	0x00001590


	//   ....[25]....
        /*0134*/ 	.word	0x00001600


	//   ....[26]....
        /*0138*/ 	.word	0x00001670


	//   ....[27]....
        /*013c*/ 	.word	0x00001740


	//   ....[28]....
        /*0140*/ 	.word	0x000017b0


	//   ....[29]....
        /*0144*/ 	.word	0x00001820


	//   ....[30]....
        /*0148*/ 	.word	0x000018f0


	//   ....[31]....
        /*014c*/ 	.word	0x00001960


	//   ....[32]....
        /*0150*/ 	.word	0x000019d0


	//   ....[33]....
        /*0154*/ 	.word	0x00001aa0


	//   ....[34]....
        /*0158*/ 	.word	0x00001b10


	//   ....[35]....
        /*015c*/ 	.word	0x00001b80


	//----- nvinfo : EIATTR_EXIT_INSTR_OFFSETS
	.align		4
.L_2367:
        /*0160*/ 	.byte	0x04, 0x1c
        /*0162*/ 	.short	(.L_2369 - .L_2368)


	//   ....[0]....
.L_2368:
        /*0164*/ 	.word	0x000010d0


	//   ....[1]....
        /*0168*/ 	.word	0x00001190


	//----- nvinfo : EIATTR_CTAIDZ_USED
	.align		4
.L_2369:
        /*016c*/ 	.byte	0x01, 0x04
	.zero		2


	//----- nvinfo : EIATTR_CRS_STACK_SIZE
	.align		4
        /*0170*/ 	.byte	0x04, 0x1e
        /*0172*/ 	.short	(.L_2371 - .L_2370)
.L_2370:
        /*0174*/ 	.word	0x00000000
.L_2371:


//--------------------- .nv.info._Z30group_norm_nhwc_fwd_sum_kernelI11Fp32IOBf16WLi128EEv26Group_norm_nhwc_fwd_params --------------------------
	.section	.nv.info._Z30group_norm_nhwc_fwd_sum_kernelI11Fp32IOBf16WLi128EEv26Group_norm_nhwc_fwd_params,"",@"SHT_CUDA_INFO"
	.sectionflags	@""
	.align	4


	//----- nvinfo : EIATTR_CUDA_API_VERSION
	.align		4
        /*0000*/ 	.byte	0x04, 0x37
        /*0002*/ 	.short	(.L_2373 - .L_2372)
.L_2372:
        /*0004*/ 	.word	0x00000082


	//----- nvinfo : EIATTR_SW2861232_WAR
	.align		4
.L_2373:
        /*0008*/ 	.byte	0x01, 0x35
	.zero		2


	//----- nvinfo : EIATTR_PARAM_CBANK
	.align		4
        /*000c*/ 	.byte	0x04, 0x0a
        /*000e*/ 	.short	(.L_2375 - .L_2374)
	.align		4
.L_2374:
        /*0010*/ 	.word	index@(.nv.constant0._Z30group_norm_nhwc_fwd_sum_kernelI11Fp32IOBf16WLi128EEv26Group_norm_nhwc_fwd_params)
        /*0014*/ 	.short	0x0160
        /*0016*/ 	.short	0x00a0


	//----- nvinfo : EIATTR_CBANK_PARAM_SIZE
	.align		4
.L_2375:
        /*0018*/ 	.byte	0x03, 0x19
        /*001a*/ 	.short	0x00a0


	//----- nvinfo : EIATTR_KPARAM_INFO
	.align		4
        /*001c*/ 	.byte	0x04, 0x17
        /*001e*/ 	.short	(.L_2377 - .L_2376)
.L_2376:
        /*0020*/ 	.word	0x00000000
        /*0024*/ 	.short	0x0000
        /*0026*/ 	.short	0x0000
        /*0028*/ 	.byte	0x00, 0xf0, 0x81, 0x02


	//----- nvinfo : EIATTR_MAXREG_COUNT
	.align		4
.L_2377:
        /*002c*/ 	.byte	0x03, 0x1b
        /*002e*/ 	.short	0x00ff


	//----- nvinfo : EIATTR_NUM_BARRIERS
	.align		4
        /*0030*/ 	.byte	0x02, 0x4c
        /*0032*/ 	.byte	0x01
	.zero		1


	//----- nvinfo : EIATTR_MERCURY_ISA_VERSION
	.align		4
        /*0034*/ 	.byte	0x03, 0x5f
        /*0036*/ 	.short	0x0000


	//----- nvinfo : EIATTR_COOP_GROUP_MASK_REGIDS
	.align		4
        /*0038*/ 	.byte	0x04, 0x29
        /*003a*/ 	.short	(.L_2379 - .L_2378)


	//   ....[0]....
.L_2378:
        /*003c*/ 	.word	0xffffffff


	//   ....[1]....
        /*0040*/ 	.word	0xffffffff


	//   ....[2]....
        /*0044*/ 	.word	0xffffffff


	//   ....[3]....
        /*0048*/ 	.word	0xffffffff


	//   ....[4]....
        /*004c*/ 	.word	0xffffffff


	//   ....[5]....
        /*0050*/ 	.word	0xffffffff


	//   ....[6]....
        /*0054*/ 	.word	0xffffffff


	//   ....[7]....
        /*0058*/ 	.word	0xffffffff


	//   ....[8]....
        /*005c*/ 	.word	0xffffffff


	//   ....[9]....
        /*0060*/ 	.word	0xffffffff


	//   ....[10]....
        /*0064*/ 	.word	0xffffffff


	//   ....[11]....
        /*0068*/ 	.word	0xffffffff


	//   ....[12]....
        /*006c*/ 	.word	0xffffffff


	//   ....[13]....
        /*0070*/ 	.word	0xffffffff


	//   ....[14]....
        /*0074*/ 	.word	0xffffffff


	//   ....[15]....
        /*0078*/ 	.word	0xffffffff


	//   ....[16]....
        /*007c*/ 	.word	0xffffffff


	//   ....[17]....
        /*0080*/ 	.word	0xffffffff


	//   ....[18]....
        /*0084*/ 	.word	0xffffffff


	//   ....[19]....
        /*0088*/ 	.word	0xffffffff


	//   ....[20]....
        /*008c*/ 	.word	0xffffffff


	//   ....[21]....
        /*0090*/ 	.word	0xffffffff


	//   ....[22]....
        /*0094*/ 	.word	0xffffffff


	//   ....[23]....
        /*0098*/ 	.word	0xffffffff


	//   ....[24]....
        /*009c*/ 	.word	0xffffffff


	//   ....[25]....
        /*00a0*/ 	.word	0xffffffff


	//   ....[26]....
        /*00a4*/ 	.word	0xffffffff


	//   ....[27]....
        /*00a8*/ 	.word	0xffffffff


	//   ....[28]....
        /*00ac*/ 	.word	0xffffffff


	//   ....[29]....
        /*00b0*/ 	.word	0xffffffff


	//   ....[30]....
        /*00b4*/ 	.word	0xffffffff


	//   ....[31]....
        /*00b8*/ 	.word	0xffffffff


	//   ....[32]....
        /*00bc*/ 	.word	0xffffffff


	//   ....[33]....
        /*00c0*/ 	.word	0xffffffff


	//   ....[34]....
        /*00c4*/ 	.word	0xffffffff


	//   ....[35]....
        /*00c8*/ 	.word	0xffffffff


	//----- nvinfo : EIATTR_COOP_GROUP_INSTR_OFFSETS
	.align		4
.L_2379:
        /*00cc*/ 	.byte	0x04, 0x28
        /*00ce*/ 	.short	(.L_2381 - .L_2380)


	//   ....[0]....
.L_2380:
        /*00d0*/ 	.word	0x00000c50


	//   ....[1]....
        /*00d4*/ 	.word	0x00000c80


	//   ....[2]....
        /*00d8*/ 	.word	0x00000cb0


	//   ....[3]....
        /*00dc*/ 	.word	0x00000d30


	//   ....[4]....
        /*00e0*/ 	.word	0x00000d60


	//   ....[5]....
        /*00e4*/ 	.word	0x00000d70


	//   ....[6]....
        /*00e8*/ 	.word	0x00000da0


	//   ....[7]....
        /*00ec*/ 	.word	0x00000de0


	//   ....[8]....
        /*00f0*/ 	.word	0x00000e10


	//   ....[9]....
        /*00f4*/ 	.word	0x00000e30


	//   ....[10]....
        /*00f8*/ 	.word	0x00000e80


	//   ....[11]....
        /*00fc*/ 	.word	0x00000eb0


	//   ....[12]....
        /*0100*/ 	.word	0x00000ed0


	//   ....[13]....
        /*0104*/ 	.word	0x00000f20


	//   ....[14]....
        /*0108*/ 	.word	0x00000f50


	//   ....[15]....
        /*010c*/ 	.word	0x00000fb0


	//   ....[16]....
        /*0110*/ 	.word	0x00000fc0


	//   ....[17]....
        /*0114*/ 	.word	0x00000fd0


	//   ....[18]....
        /*0118*/ 	.word	0x000014e0


	//   ....[19]....
        /*011c*/ 	.word	0x00001560


	//   ....[20]....
        /*0120*/ 	.word	0x000015d0


	//   ....[21]....
        /*0124*/ 	.word	0x000016d0


	//   ....[22]....
        /*0128*/ 	.word	0x00001740


	//   ....[23]....
        /*012c*/ 	.word	0x000017b0


	//   ....[24]....
        /*0130*/ 	.word	0x00001880


	//   ....[25]....
        /*0134*/ 	.word	0x000018f0


	//   ....[26]....
        /*0138*/ 	.word	0x00001960


	//   ....[27]....
        /*013c*/ 	.word	0x00001a30


	//   ....[28]....
        /*0140*/ 	.word	0x00001aa0


	//   ....[29]....
        /*0144*/ 	.word	0x00001b10


	//   ....[30]....
        /*0148*/ 	.word	0x00001be0


	//   ....[31]....
        /*014c*/ 	.word	0x00001c50


	//   ....[32]....
        /*0150*/ 	.word	0x00001cc0


	//   ....[33]....
        /*0154*/ 	.word	0x00001d90


	//   ....[34]....
        /*0158*/ 	.word	0x00001e00


	//   ....[35]....
        /*015c*/ 	.word	0x00001e70


	//----- nvinfo : EIATTR_EXIT_INSTR_OFFSETS
	.align		4
.L_2381:
        /*0160*/ 	.byte	0x04, 0x1c
        /*0162*/ 	.short	(.L_2383 - .L_2382)


	//   ....[0]....
.L_2382:
        /*0164*/ 	.word	0x000013c0


	//   ....[1]....
        /*0168*/ 	.word	0x00001480


	//----- nvinfo : EIATTR_CTAIDZ_USED
	.align		4
.L_2383:
        /*016c*/ 	.byte	0x01, 0x04
	.zero		2


	//----- nvinfo : EIATTR_CRS_STACK_SIZE
	.align		4
        /*0170*/ 	.byte	0x04, 0x1e
        /*0172*/ 	.short	(.L_2385 - .L_2384)
.L_2384:
        /*0174*/ 	.word	0x00000000
.L_2385:


//--------------------- .nv.info._Z30group_norm_nhwc_fwd_sum_kernelI11Fp32IOBf16WLi192EEv26Group_norm_nhwc_fwd_params --------------------------
	.section	.nv.info._Z30group_norm_nhwc_fwd_sum_kernelI11Fp32IOBf16WLi192EEv26Group_norm_nhwc_fwd_params,"",@"SHT_CUDA_INFO"
	.sectionflags	@""
	.align	4


	//----- nvinfo : EIATTR_CUDA_API_VERSION
	.align		4
        /*0000*/ 	.byte	0x04, 0x37
        /*0002*/ 	.short	(.L_2387 - .L_2386)
.L_2386:
        /*0004*/ 	.word	0x00000082


	//----- nvinfo : EIATTR_SW2861232_WAR
	.align		4
.L_2387:
        /*0008*/ 	.byte	0x01, 0x35
	.zero		2


	//----- nvinfo : EIATTR_PARAM_CBANK
	.align		4
        /*000c*/ 	.byte	0x04, 0x0a
        /*000e*/ 	.short	(.L_2389 - .L_2388)
	.align		4
.L_2388:
        /*0010*/ 	.word	index@(.nv.constant0._Z30group_norm_nhwc_fwd_sum_kernelI11Fp32IOBf16WLi192EEv26Group_norm_nhwc_fwd_params)
        /*0014*/ 	.short	0x0160
        /*0016*/ 	.short	0x00a0


	//----- nvinfo : EIATTR_CBANK_PARAM_SIZE
	.align		4
.L_2389:
        /*0018*/ 	.byte	0x03, 0x19
        /*001a*/ 	.short	0x00a0


	//----- nvinfo : EIATTR_KPARAM_INFO
	.align		4
        /*001c*/ 	.byte	0x04, 0x17
        /*001e*/ 	.short	(.L_2391 - .L_2390)
.L_2390:
        /*0020*/ 	.word	0x00000000
        /*0024*/ 	.short	0x0000
        /*0026*/ 	.short	0x0000
        /*0028*/ 	.byte	0x00, 0xf0, 0x81, 0x02


	//----- nvinfo : EIATTR_MAXREG_COUNT
	.align		4
.L_2391:
        /*002c*/ 	.byte	0x03, 0x1b
        /*002e*/ 	.short	0x00ff


	//----- nvinfo : EIATTR_NUM_BARRIERS
	.align		4
        /*0030*/ 	.byte	0x02, 0x4c
        /*0032*/ 	.byte	0x01
	.zero		1


	//----- nvinfo : EIATTR_MERCURY_ISA_VERSION
	.align		4
        /*0034*/ 	.byte	0x03, 0x5f
        /*0036*/ 	.short	0x0000


	//----- nvinfo : EIATTR_COOP_GROUP_MASK_REGIDS
	.align		4
        /*0038*/ 	.byte	0x04, 0x29
        /*003a*/ 	.short	(.L_2393 - .L_2392)


	//   ....[0]....
.L_2392:
        /*003c*/ 	.word	0xffffffff


	//   ....[1]....
        /*0040*/ 	.word	0xffffffff


	//   ....[2]....
        /*0044*/ 	.word	0xffffffff


	//   ....[3]....
        /*0048*/ 	.word	0xffffffff


	//   ....[4]....
        /*004c*/ 	.word	0xffffffff


	//   ....[5]....
        /*0050*/ 	.word	0xffffffff


	//   ....[6]....
        /*0054*/ 	.word	0xffffffff


	//   ....[7]....
        /*0058*/ 	.word	0xffffffff


	//   ....[8]....
        /*005c*/ 	.word	0xffffffff


	//   ....[9]....
        /*0060*/ 	.word	0xffffffff


	//   ....[10]....
        /*0064*/ 	.word	0xffffffff


	//   ....[11]....
        /*0068*/ 	.word	0xffffffff


	//   ....[12]....
        /*006c*/ 	.word	0xffffffff


	//   ....[13]....
        /*0070*/ 	.word	0xffffffff


	//   ....[14]....
        /*0074*/ 	.word	0xffffffff


	//   ....[15]....
        /*0078*/ 	.word	0xffffffff


	//   ....[16]....
        /*007c*/ 	.word	0xffffffff


	//   ....[17]....
        /*0080*/ 	.word	0xffffffff


	//   ....[18]....
        /*0084*/ 	.word	0xffffffff


	//   ....[19]....
        /*0088*/ 	.word	0xffffffff


	//   ....[20]....
        /*008c*/ 	.word	0xffffffff


	//   ....[21]....
        /*0090*/ 	.word	0xffffffff


	//   ....[22]....
        /*0094*/ 	.word	0xffffffff


	//   ....[23]....
        /*0098*/ 	.word	0xffffffff


	//   ....[24]....
        /*009c*/ 	.word	0xffffffff


	//   ....[25]....
        /*00a0*/ 	.word	0xffffffff


	//   ....[26]....
        /*00a4*/ 	.word	0xffffffff


	//   ....[27]....
        /*00a8*/ 	.word	0xffffffff


	//   ....[28]....
        /*00ac*/ 	.word	0xffffffff


	//   ....[29]....
        /*00b0*/ 	.word	0xffffffff


	//   ....[30]....
        /*00b4*/ 	.word	0xffffffff


	//   ....[31]....
        /*00b8*/ 	.word	0xffffffff


	//   ....[32]....
        /*00bc*/ 	.word	0xffffffff


	//   ....[33]....
        /*00c0*/ 	.word	0xffffffff


	//   ....[34]....
        /*00c4*/ 	.word	0xffffffff


	//   ....[35]....
        /*00c8*/ 	.word	0xffffffff


	//----- nvinfo : EIATTR_COOP_GROUP_INSTR_OFFSETS
	.align		4
.L_2393:
        /*00cc*/ 	.byte	0x04, 0x28
        /*00ce*/ 	.short	(.L_2395 - .L_2394)


	//   ....[0]....
.L_2394:
        /*00d0*/ 	.word	0x00000d30


	//   ....[1]....
        /*00d4*/ 	.word	0x00000d60


	//   ....[2]....
        /*00d8*/ 	.word	0x00000d90


	//   ....[3]....
        /*00dc*/ 	.word	0x00000e10


	//   ....[4]....
        /*00e0*/ 	.word	0x00000e40


	//   ....[5]....
        /*00e4*/ 	.word	0x00000e50


	//   ....[6]....
        /*00e8*/ 	.word	0x00000e80


	//   ....[7]....
        /*00ec*/ 	.word	0x00000ec0


	//   ....[8]....
        /*00f0*/ 	.word	0x00000ef0


	//   ....[9]....
        /*00f4*/ 	.word	0x00000f10


	//   ....[10]....
        /*00f8*/ 	.word	0x00000f60


	//   ....[11]....
        /*00fc*/ 	.word	0x00000f90


	//   ....[12]....
        /*0100*/ 	.word	0x00000fb0


	//   ....[13]....
        /*0104*/ 	.word	0x00001000


	//   ....[14]....
        /*0108*/ 	.word	0x00001030


	//   ....[15]....
        /*010c*/ 	.word	0x00001080


	//   ....[16]....
        /*0110*/ 	.word	0x000010a0


	//   ....[17]....
        /*0114*/ 	.word	0x000010b0


	//   ....[18]....
        /*0118*/ 	.word	0x000016e0


	//   ....[19]....
        /*011c*/ 	.word	0x00001760


	//   ....[20]....
        /*0120*/ 	.word	0x000017d0


	//   ....[21]....
        /*0124*/ 	.word	0x000018d0


	//   ....[22]....
        /*0128*/ 	.word	0x00001940


	//   ....[23]....
        /*012c*/ 	.word	0x000019b0


	//   ....[24]....
        /*0130*/ 	.word	0x00001a80


	//   ....[25]....
        /*0134*/ 	.word	0x00001af0


	//   ....[26]....
        /*0138*/ 	.word	0x00001b60


	//   ....[27]....
        /*013c*/ 	.word	0x00001c30


	//   ....[28]....
        /*0140*/ 	.word	0x00001ca0


	//   ....[29]....
        /*0144*/ 	.word	0x00001d10


	//   ....[30]....
        /*0148*/ 	.word	0x00001de0


	//   ....[31]....
        /*014c*/ 	.word	0x00001e50


	//   ....[32]....
        /*0150*/ 	.word	0x00001ec0


	//   ....[33]....
        /*0154*/ 	.word	0x00001f90


	//   ....[34]....
        /*0158*/ 	.word	0x00002000


	//   ....[35]....
        /*015c*/ 	.word	0x00002070


	//----- nvinfo : EIATTR_EXIT_INSTR_OFFSETS
	.align		4
.L_2395:
        /*0160*/ 	.byte	0x04, 0x1c
        /*0162*/ 	.short	(.L_2397 - .L_2396)


	//   ....[0]....
.L_2396:
        /*0164*/ 	.word	0x000015c0


	//   ....[1]....
        /*0168*/ 	.word	0x00001680


	//----- nvinfo : EIATTR_CTAIDZ_USED
	.align		4
.L_2397:
        /*016c*/ 	.byte	0x01, 0x04
	.zero		2


	//----- nvinfo : EIATTR_CRS_STACK_SIZE
	.align		4
        /*0170*/ 	.byte	0x04, 0x1e
        /*0172*/ 	.short	(.L_2399 - .L_2398)
.L_2398:
        /*0174*/ 	.word	0x00000000
.L_2399:


//--------------------- .nv.info._Z30group_norm_nhwc_fwd_sum_kernelI11Fp32IOBf16WLi448EEv26Group_norm_nhwc_fwd_params --------------------------
	.section	.nv.info._Z30group_norm_nhwc_fwd_sum_kernelI11Fp32IOBf16WLi448EEv26Group_norm_nhwc_fwd_params,"",@"SHT_CUDA_INFO"
	.sectionflags	@""
	.align	4


	//----- nvinfo : EIATTR_CUDA_API_VERSION
	.align		4
        /*0000*/ 	.byte	0x04, 0x37
        /*0002*/ 	.short	(.L_2401 - .L_2400)
.L_2400:
        /*0004*/ 	.word	0x00000082


	//----- nvinfo : EIATTR_SW2861232_WAR
	.align		4
.L_2401:
        /*0008*/ 	.byte	0x01, 0x35
	.zero		2


	//----- nvinfo : EIATTR_PARAM_CBANK
	.align		4
        /*000c*/ 	.byte	0x04, 0x0a
        /*000e*/ 	.short	(.L_2403 - .L_2402)
	.align		4
.L_2402:
        /*0010*/ 	.word	index@(.nv.constant0._Z30group_norm_nhwc_fwd_sum_kernelI11Fp32IOBf16WLi448EEv26Group_norm_nhwc_fwd_params)
        /*0014*/ 	.short	0x0160
        /*0016*/ 	.short	0x00a0


	//----- nvinfo : EIATTR_CBANK_PARAM_SIZE
	.align		4
.L_2403:
        /*0018*/ 	.byte	0x03, 0x19
        /*001a*/ 	.short	0x00a0


	//----- nvinfo : EIATTR_KPARAM_INFO
	.align		4
        /*001c*/ 	.byte	0x04, 0x17
        /*001e*/ 	.short	(.L_2405 - .L_2404)
.L_2404:
        /*0020*/ 	.word	0x00000000
        /*0024*/ 	.short	0x0000
        /*0026*/ 	.short	0x0000
        /*0028*/ 	.byte	0x00, 0xf0, 0x81, 0x02


	//----- nvinfo : EIATTR_MAXREG_COUNT
	.align		4
.L_2405:
        /*002c*/ 	.byte	0x03, 0x1b
        /*002e*/ 	.short	0x00ff


	//----- nvinfo : EIATTR_NUM_BARRIERS
	.align		4
        /*0030*/ 	.byte	0x02, 0x4c
        /*0032*/ 	.byte	0x01
	.zero		1


	//----- nvinfo : EIATTR_MERCURY_ISA_VERSION
	.align		4
        /*0034*/ 	.byte	0x03, 0x5f
        /*0036*/ 	.short	0x0000


	//----- nvinfo : EIATTR_COOP_GROUP_MASK_REGIDS
	.align		4
        /*0038*/ 	.byte	0x04, 0x29
        /*003a*/ 	.short	(.L_2407 - .L_2406)


	//   ....[0]....
.L_2406:
        /*003c*/ 	.word	0xffffffff


	//   ....[1]....
        /*0040*/ 	.word	0xffffffff


	//   ....[2]....
        /*0044*/ 	.word	0xffffffff


	//   ....[3]....
        /*0048*/ 	.word	0xffffffff


	//   ....[4]....
        /*004c*/ 	.word	0xffffffff


	//   ....[5]....
        /*0050*/ 	.word	0xffffffff


	//   ....[6]....
        /*0054*/ 	.word	0xffffffff


	//   ....[7]....
        /*0058*/ 	.word	0xffffffff


	//   ....[8]....
        /*005c*/ 	.word	0xffffffff


	//   ....[9]....
        /*0060*/ 	.word	0xffffffff


	//   ....[10]....
        /*0064*/ 	.word	0xffffffff


	//   ....[11]....
        /*0068*/ 	.word	0xffffffff


	//   ....[12]....
        /*006c*/ 	.word	0xffffffff


	//   ....[13]....
        /*0070*/ 	.word	0xffffffff


	//   ....[14]....
        /*0074*/ 	.word	0xffffffff


	//   ....[15]....
        /*0078*/ 	.word	0xffffffff


	//   ....[16]....
        /*007c*/ 	.word	0xffffffff


	//   ....[17]....
        /*0080*/ 	.word	0xffffffff


	//   ....[18]....
        /*0084*/ 	.word	0xffffffff


	//   ....[19]....
        /*0088*/ 	.word	0xffffffff


	//   ....[20]....
        /*008c*/ 	.word	0xffffffff


	//   ....[21]....
        /*0090*/ 	.word	0xffffffff


	//   ....[22]....
        /*0094*/ 	.word	0xffffffff


	//   ....[23]....
        /*0098*/ 	.word	0xffffffff


	//   ....[24]....
        /*009c*/ 	.word	0xffffffff


	//   ....[25]....
        /*00a0*/ 	.word	0xffffffff


	//   ....[26]....
        /*00a4*/ 	.word	0xffffffff


	//   ....[27]....
        /*00a8*/ 	.word	0xffffffff


	//   ....[28]....
        /*00ac*/ 	.word	0xffffffff


	//   ....[29]....
        /*00b0*/ 	.word	0xffffffff


	//   ....[30]....
        /*00b4*/ 	.word	0xffffffff


	//   ....[31]....
        /*00b8*/ 	.word	0xffffffff


	//   ....[32]....
        /*00bc*/ 	.word	0xffffffff


	//   ....[33]....
        /*00c0*/ 	.word	0xffffffff


	//   ....[34]....
        /*00c4*/ 	.word	0xffffffff


	//   ....[35]....
        /*00c8*/ 	.word	0xffffffff


	//----- nvinfo : EIATTR_COOP_GROUP_INSTR_OFFSETS
	.align		4
.L_2407:
        /*00cc*/ 	.byte	0x04, 0x28
        /*00ce*/ 	.short	(.L_2409 - .L_2408)


	//   ....[0]....
.L_2408:
        /*00d0*/ 	.word	0x00001080


	//   ....[1]....
        /*00d4*/ 	.word	0x000010b0


	//   ....[2]....
        /*00d8*/ 	.word	0x000010e0


	//   ....[3]....
        /*00dc*/ 	.word	0x00001100


	//   ....[4]....
        /*00e0*/ 	.word	0x00001180


	//   ....[5]....
        /*00e4*/ 	.word	0x000011a0


	//   ....[6]....
        /*00e8*/ 	.word	0x000011c0


	//   ....[7]....
        /*00ec*/ 	.word	0x00001210


	//   ....[8]....
        /*00f0*/ 	.word	0x00001240


	//   ....[9]....
        /*00f4*/ 	.word	0x00001260


	//   ....[10]....
        /*00f8*/ 	.word	0x000012b0


	//   ....[11]....
        /*00fc*/ 	.word	0x000012e0


	//   ....[12]....
        /*0100*/ 	.word	0x00001300


	//   ....[13]....
        /*0104*/ 	.word	0x00001350


	//   ....[14]....
        /*0108*/ 	.word	0x00001380


	//   ....[15]....
        /*010c*/ 	.word	0x000013a0


	//   ....[16]....
        /*0110*/ 	.word	0x000013f0


	//   ....[17]....
        /*0114*/ 	.word	0x00001400


	//   ....[18]....
        /*0118*/ 	.word	0x00001f30


	//   ....[19]....
        /*011c*/ 	.word	0x00001fb0


	//   ....[20]....
        /*0120*/ 	.word	0x00002020


	//   ....[21]....
        /*0124*/ 	.word	0x00002120


	//   ....[22]....
        /*0128*/ 	.word	0x00002190


	//   ....[23]....
        /*012c*/ 	.word	0x00002200


	//   ....[24]....
        /*0130*/ 	.word	0x000022d0


	//   ....[25]....
        /*0134*/ 	.word	0x00002340


	//   ....[26]....
        /*0138*/ 	.word	0x000023b0


	//   ....[27]....
        /*013c*/ 	.word	0x00002480


	//   ....[28]....
        /*0140*/ 	.word	0x000024f0


	//   ....[29]....
        /*0144*/ 	.word	0x00002560


	//   ....[30]....
        /*0148*/ 	.word	0x00002630


	//   ....[31]....
        /*014c*/ 	.word	0x000026a0


	//   ....[32]....
        /*0150*/ 	.word	0x00002710


	//   ....[33]....
        /*0154*/ 	.word	0x000027e0


	//   ....[34]....
        /*0158*/ 	.word	0x00002850


	//   ....[35]....
        /*015c*/ 	.word	0x000028c0


	//----- nvinfo : EIATTR_EXIT_INSTR_OFFSETS
	.align		4
.L_2409:
        /*0160*/ 	.byte	0x04, 0x1c
        /*0162*/ 	.short	(.L_2411 - .L_2410)


	//   ....[0]....
.L_2410:
        /*0164*/ 	.word	0x00001e10


	//   ....[1]....
        /*0168*/ 	.word	0x00001ed0


	//----- nvinfo : EIATTR_CTAIDZ_USED
	.align		4
.L_2411:
        /*016c*/ 	.byte	0x01, 0x04
	.zero		2


	//----- nvinfo : EIATTR_CRS_STACK_SIZE
	.align		4
        /*0170*/ 	.byte	0x04, 0x1e
        /*0172*/ 	.short	(.L_2413 - .L_2412)
.L_2412:
        /*0174*/ 	.word	0x00000000
.L_2413:


//--------------------- .nv.info._Z30group_norm_nhwc_fwd_sum_kernelI11Fp32IOBf16WLi256EEv26Group_norm_nhwc_fwd_params --------------------------
	.section	.nv.info._Z30group_norm_nhwc_fwd_sum_kernelI11Fp32IOBf16WLi256EEv26Group_norm_nhwc_fwd_params,"",@"SHT_CUDA_INFO"
	.sectionflags	@""
	.align	4


	//----- nvinfo : EIATTR_CUDA_API_VERSION
	.align		4
        /*0000*/ 	.byte	0x04, 0x37
        /*0002*/ 	.short	(.L_2415 - .L_2414)
.L_2414:
        /*0004*/ 	.word	0x00000082


	//----- nvinfo : EIATTR_SW2861232_WAR
	.align		4
.L_2415:
        /*0008*/ 	.byte	0x01, 0x35
	.zero		2


	//----- nvinfo : EIATTR_PARAM_CBANK
	.align		4
        /*000c*/ 	.byte	0x04, 0x0a
        /*000e*/ 	.short	(.L_2417 - .L_2416)
	.align		4
.L_2416:
        /*0010*/ 	.word	index@(.nv.constant0._Z30group_norm_nhwc_fwd_sum_kernelI11Fp32IOBf16WLi256EEv26Group_norm_nhwc_fwd_params)
        /*0014*/ 	.short	0x0160
        /*0016*/ 	.short	0x00a0


	//----- nvinfo : EIATTR_CBANK_PARAM_SIZE
	.align		4
.L_2417:
        /*0018*/ 	.byte	0x03, 0x19
        /*001a*/ 	.short	0x00a0


	//----- nvinfo : EIATTR_KPARAM_INFO
	.align		4
        /*001c*/ 	.byte	0x04, 0x17
        /*001e*/ 	.short	(.L_2419 - .L_2418)
.L_2418:
        /*0020*/ 	.word	0x00000000
        /*0024*/ 	.short	0x0000
        /*0026*/ 	.short	0x0000
        /*0028*/ 	.byte	0x00, 0xf0, 0x81, 0x02


	//----- nvinfo : EIATTR_MAXREG_COUNT
	.align		4
.L_2419:
        /*002c*/ 	.byte	0x03, 0x1b
        /*002e*/ 	.short	0x00ff


	//----- nvinfo : EIATTR_NUM_BARRIERS
	.align		4
        /*0030*/ 	.byte	0x02, 0x4c
        /*0032*/ 	.byte	0x01
	.zero		1


	//----- nvinfo : EIATTR_MERCURY_ISA_VERSION
	.align		4
        /*0034*/ 	.byte	0x03, 0x5f
        /*0036*/ 	.short	0x0000


	//----- nvinfo : EIATTR_COOP_GROUP_MASK_REGIDS
	.align		4
        /*0038*/ 	.byte	0x04, 0x29
        /*003a*/ 	.short	(.L_2421 - .L_2420)


	//   ....[0]....
.L_2420:
        /*003c*/ 	.word	0xffffffff


	//   ....[1]....
        /*0040*/ 	.word	0xffffffff


	//   ....[2]....
        /*0044*/ 	.word	0xffffffff


	//   ....[3]....
        /*0048*/ 	.word	0xffffffff


	//   ....[4]....
        /*004c*/ 	.word	0xffffffff


	//   ....[5]....
        /*0050*/ 	.word	0xffffffff


	//   ....[6]....
        /*0054*/ 	.word	0xffffffff


	//   ....[7]....
        /*0058*/ 	.word	0xffffffff


	//   ....[8]....
        /*005c*/ 	.word	0xffffffff


	//   ....[9]....
        /*0060*/ 	.word	0xffffffff


	//   ....[10]....
        /*0064*/ 	.word	0xffffffff


	//   ....[11]....
        /*0068*/ 	.word	0xffffffff


	//   ....[12]....
        /*006c*/ 	.word	0xffffffff


	//   ....[13]....
        /*0070*/ 	.word	0xffffffff


	//   ....[14]....
        /*0074*/ 	.word	0xffffffff


	//   ....[15]....
        /*0078*/ 	.word	0xffffffff


	//   ....[16]....
        /*007c*/ 	.word	0xffffffff


	//   ....[17]....
        /*0080*/ 	.word	0xffffffff


	//   ....[18]....
        /*0084*/ 	.word	0xffffffff


	//   ....[19]....
        /*0088*/ 	.word	0xffffffff


	//   ....[20]....
        /*008c*/ 	.word	0xffffffff


	//   ....[21]....
        /*0090*/ 	.word	0xffffffff


	//   ....[22]....
        /*0094*/ 	.word	0xffffffff


	//   ....[23]....
        /*0098*/ 	.word	0xffffffff


	//   ....[24]....
        /*009c*/ 	.word	0xffffffff


	//   ....[25]....
        /*00a0*/ 	.word	0xffffffff


	//   ....[26]....
        /*00a4*/ 	.word	0xffffffff


	//   ....[27]....
        /*00a8*/ 	.word	0xffffffff


	//   ....[28]....
        /*00ac*/ 	.word	0xffffffff


	//   ....[29]....
        /*00b0*/ 	.word	0xffffffff


	//   ....[30]....
        /*00b4*/ 	.word	0xffffffff


	//   ....[31]....
        /*00b8*/ 	.word	0xffffffff


	//   ....[32]....
        /*00bc*/ 	.word	0xffffffff


	//   ....[33]....
        /*00c0*/ 	.word	0xffffffff


	//   ....[34]....
        /*00c4*/ 	.word	0xffffffff


	//   ....[35]....
        /*00c8*/ 	.word	0xffffffff


	//----- nvinfo : EIATTR_COOP_GROUP_INSTR_OFFSETS
	.align		4
.L_2421:
        /*00cc*/ 	.byte	0x04, 0x28
        /*00ce*/ 	.short	(.L_2423 - .L_2422)


	//   ....[0]....
.L_2422:
        /*00d0*/ 	.word	0x00000df0


	//   ....[1]....
        /*00d4*/ 	.word	0x00000e20


	//   ....[2]....
        /*00d8*/ 	.word	0x00000e50


	//   ....[3]....
        /*00dc*/ 	.word	0x00000ed0


	//   ....[4]....
        /*00e0*/ 	.word	0x00000f00


	//   ....[5]....
        /*00e4*/ 	.word	0x00000f10


	//   ....[6]....
        /*00e8*/ 	.word	0x00000f40


	//   ....[7]....
        /*00ec*/ 	.word	0x00000f80


	//   ....[8]....
        /*00f0*/ 	.word	0x00000fb0


	//   ....[9]....
        /*00f4*/ 	.word	0x00000fd0


	//   ....[10]....
        /*00f8*/ 	.word	0x00001020


	//   ....[11]....
        /*00fc*/ 	.word	0x00001050


	//   ....[12]....
        /*0100*/ 	.word	0x00001070


	//   ....[13]....
        /*0104*/ 	.word	0x000010c0


	//   ....[14]....
        /*0108*/ 	.word	0x000010f0


	//   ....[15]....
        /*010c*/ 	.word	0x00001110


	//   ....[16]....
        /*0110*/ 	.word	0x00001160


	//   ....[17]....
        /*0114*/ 	.word	0x00001170


	//   ....[18]....
        /*0118*/ 	.word	0x00001900


	//   ....[19]....
        /*011c*/ 	.word	0x00001980


	//   ....[20]....
        /*0120*/ 	.word	0x000019f0


	//   ....[21]....
        /*0124*/ 	.word	0x00001af0


	//   ....[22]....
        /*0128*/ 	.word	0x00001b60


	//   ....[23]....
        /*012c*/ 	.word	0x00001bd0


	//   ....[24]....
        /*0130*/ 	.word	0x00001ca0


	//   ....[25]....
        /*0134*/ 	.word	0x00001d10


	//   ....[26]....
        /*0138*/ 	.word	0x00001d80


	//   ....[27]....
        /*013c*/ 	.word	0x00001e50


	//   ....[28]....
        /*0140*/ 	.word	0x00001ec0


	//   ....[29]....
        /*0144*/ 	.word	0x00001f30


	//   ....[30]....
        /*0148*/ 	.word	0x00002000


	//   ....[31]....
        /*014c*/ 	.word	0x00002070


	//   ....[32]....
        /*0150*/ 	.word	0x000020e0


	//   ....[33]....
        /*0154*/ 	.word	0x000021b0


	//   ....[34]....
        /*0158*/ 	.word	0x00002220


	//   ....[35]....
        /*015c*/ 	.word	0x00002290


	//----- nvinfo : EIATTR_EXIT_INSTR_OFFSETS
	.align		4
.L_2423:
        /*0160*/ 	.byte	0x04, 0x1c
        /*0162*/ 	.short	(.L_2425 - .L_2424)


	//   ....[0]....
.L_2424:
        /*0164*/ 	.word	0x000017e0


	//   ....[1]....
        /*0168*/ 	.word	0x000018a0


	//----- nvinfo : EIATTR_CTAIDZ_USED
	.align		4
.L_2425:
        /*016c*/ 	.byte	0x01, 0x04
	.zero		2


	//----- nvinfo : EIATTR_CRS_STACK_SIZE
	.align		4
        /*0170*/ 	.byte	0x04, 0x1e
        /*0172*/ 	.short	(.L_2427 - .L_2426)
.L_2426:
        /*0174*/ 	.word	0x00000000
.L_2427:


//--------------------- .nv.info._Z30group_norm_nhwc_fwd_sum_kernelI11Fp32IOBf16WLi120EEv26Group_norm_nhwc_fwd_params --------------------------
	.section	.nv.info._Z30group_norm_nhwc_fwd_sum_kernelI11Fp32IOBf16WLi120EEv26Group_norm_nhwc_fwd_params,"",@"SHT_CUDA_INFO"
	.sectionflags	@""
	.align	4


	//----- nvinfo : EIATTR_CUDA_API_VERSION
	.align		4
        /*0000*/ 	.byte	0x04, 0x37
        /*0002*/ 	.short	(.L_2429 - .L_2428)
.L_2428:
        /*0004*/ 	.word	0x00000082


	//----- nvinfo : EIATTR_SW2861232_WAR
	.align		4
.L_2429:
        /*0008*/ 	.byte	0x01, 0x35
	.zero		2


	//----- nvinfo : EIATTR_PARAM_CBANK
	.align		4
        /*000c*/ 	.byte	0x04, 0x0a
        /*000e*/ 	.short	(.L_2431 - .L_2430)
	.align		4
.L_2430:
        /*0010*/ 	.word	index@(.nv.constant0._Z30group_norm_nhwc_fwd_sum_kernelI11Fp32IOBf16WLi120EEv26Group_norm_nhwc_fwd_params)
        /*0014*/ 	.short	0x0160
        /*0016*/ 	.short	0x00a0


	//----- nvinfo : EIATTR_CBANK_PARAM_SIZE
	.align		4
.L_2431:
        /*0018*/ 	.byte	0x03, 0x19
        /*001a*/ 	.short	0x00a0


	//----- nvinfo : EIATTR_KPARAM_INFO
	.align		4
        /*001c*/ 	.byte	0x04, 0x17
        /*001e*/ 	.short	(.L_2433 - .L_2432)
.L_2432:
        /*0020*/ 	.word	0x00000000
        /*0024*/ 	.short	0x0000
        /*0026*/ 	.short	0x0000
        /*0028*/ 	.byte	0x00, 0xf0, 0x81, 0x02


	//----- nvinfo : EIATTR_MAXREG_COUNT
	.align		4
.L_2433:
        /*002c*/ 	.byte	0x03, 0x1b
        /*002e*/ 	.short	0x00ff


	//----- nvinfo : EIATTR_NUM_BARRIERS
	.align		4
        /*0030*/ 	.byte	0x02, 0x4c
        /*0032*/ 	.byte	0x01
	.zero		1


	//----- nvinfo : EIATTR_MERCURY_ISA_VERSION
	.align		4
        /*0034*/ 	.byte	0x03, 0x5f
        /*0036*/ 	.short	0x0000


	//----- nvinfo : EIATTR_COOP_GROUP_MASK_REGIDS
	.align		4
        /*0038*/ 	.byte	0x04, 0x29
        /*003a*/ 	.short	(.L_2435 - .L_2434)


	//   ....[0]....
.L_2434:
        /*003c*/ 	.word	0xffffffff


	//   ....[1]....
        /*0040*/ 	.word	0xffffffff


	//   ....[2]....
        /*0044*/ 	.word	0xffffffff


	//   ....[3]....
        /*0048*/ 	.word	0xffffffff


	//   ....[4]....
        /*004c*/ 	.word	0xffffffff


	//   ....[5]....
        /*0050*/ 	.word	0xffffffff


	//   ....[6]....
        /*0054*/ 	.word	0xffffffff


	//   ....[7]....
        /*0058*/ 	.word	0xffffffff


	//   ....[8]....
        /*005c*/ 	.word	0xffffffff


	//   ....[9]....
        /*0060*/ 	.word	0xffffffff


	//   ....[10]....
        /*0064*/ 	.word	0xffffffff


	//   ....[11]....
        /*0068*/ 	.word	0xffffffff


	//   ....[12]....
        /*006c*/ 	.word	0xffffffff


	//   ....[13]....
        /*0070*/ 	.word	0xffffffff


	//   ....[14]....
        /*0074*/ 	.word	0xffffffff


	//   ....[15]....
        /*0078*/ 	.word	0xffffffff


	//   ....[16]....
        /*007c*/ 	.word	0xffffffff


	//   ....[17]....
        /*0080*/ 	.word	0xffffffff


	//   ....[18]....
        /*0084*/ 	.word	0xffffffff


	//   ....[19]....
        /*0088*/ 	.word	0xffffffff


	//   ....[20]....
        /*008c*/ 	.word	0xffffffff


	//   ....[21]....
        /*0090*/ 	.word	0xffffffff


	//----- nvinfo : EIATTR_COOP_GROUP_INSTR_OFFSETS
	.align		4
.L_2435:
        /*0094*/ 	.byte	0x04, 0x28
        /*0096*/ 	.short	(.L_2437 - .L_2436)


	//   ....[0]....
.L_2436:
        /*0098*/ 	.word	0x00000ca0


	//   ....[1]....
        /*009c*/ 	.word	0x00000cc0


	//   ....[2]....
        /*00a0*/ 	.word	0x00000dd0


	//   ....[3]....
        /*00a4*/ 	.word	0x00000de0


	//   ....[4]....
        /*00a8*/ 	.word	0x00000e60


	//   ....[5]....
        /*00ac*/ 	.word	0x00000e80


	//   ....[6]....
        /*00b0*/ 	.word	0x00000f90


	//   ....[7]....
        /*00b4*/ 	.word	0x00000fa0


	//   ....[8]....
        /*00b8*/ 	.word	0x00001020


	//   ....[9]....
        /*00bc*/ 	.word	0x00001040


	//   ....[10]....
        /*00c0*/ 	.word	0x00001150


	//   ....[11]....
        /*00c4*/ 	.word	0x00001160


	//   ....[12]....
        /*00c8*/ 	.word	0x000011e0


	//   ....[13]....
        /*00cc*/ 	.word	0x00001200


	//   ....[14]....
        /*00d0*/ 	.word	0x00001330


	//   ....[15]....
        /*00d4*/ 	.word	0x00001340


	//   ....[16]....
        /*00d8*/ 	.word	0x000013c0


	//   ....[17]....
        /*00dc*/ 	.word	0x000013e0


	//   ....[18]....
        /*00e0*/ 	.word	0x000014c0


	//   ....[19]....
        /*00e4*/ 	.word	0x000014d0


	//   ....[20]....
        /*00e8*/ 	.word	0x00001550


	//   ....[21]....
        /*00ec*/ 	.word	0x00001560


	//----- nvinfo : EIATTR_EXIT_INSTR_OFFSETS
	.align		4
.L_2437:
        /*00f0*/ 	.byte	0x04, 0x1c
        /*00f2*/ 	.short	(.L_2439 - .L_2438)


	//   ....[0]....
.L_2438:
        /*00f4*/ 	.word	0x00001920


	//   ....[1]....
        /*00f8*/ 	.word	0x000019d0


	//----- nvinfo : EIATTR_CTAIDZ_USED
	.align		4
.L_2439:
        /*00fc*/ 	.byte	0x01, 0x04
	.zero		2


	//----- nvinfo : EIATTR_CRS_STACK_SIZE
	.align		4
        /*0100*/ 	.byte	0x04, 0x1e
        /*0102*/ 	.short	(.L_2441 - .L_2440)
.L_2440:
        /*0104*/ 	.word	0x00000000
.L_2441:


//--------------------- .nv.info._Z30group_norm_nhwc_fwd_sum_kernelI11Fp32IOBf16WLi140EEv26Group_norm_nhwc_fwd_params --------------------------
	.section	.nv.info._Z30group_norm_nhwc_fwd_sum_kernelI11Fp32IOBf16WLi140EEv26Group_norm_nhwc_fwd_params,"",@"SHT_CUDA_INFO"
	.sectionflags	@""
	.align	4


	//----- nvinfo : EIATTR_CUDA_API_VERSION
	.align		4
        /*0000*/ 	.byte	0x04, 0x37
        /*0002*/ 	.short	(.L_2443 - .L_2442)
.L_2442:
        /*0004*/ 	.word	0x00000082


	//----- nvinfo : EIATTR_SW2861232_WAR
	.align		4
.L_2443:
        /*0008*/ 	.byte	0x01, 0x35
	.zero		2


	//----- nvinfo : EIATTR_PARAM_CBANK
	.align		4
        /*000c*/ 	.byte	0x04, 0x0a
        /*000e*/ 	.short	(.L_2445 - .L_2444)
	.align		4
.L_2444:
        /*0010*/ 	.word	index@(.nv.constant0._Z30group_norm_nhwc_fwd_sum_kernelI11Fp32IOBf16WLi140EEv26Group_norm_nhwc_fwd_params)
        /*0014*/ 	.short	0x0160
        /*0016*/ 	.short	0x00a0


	//----- nvinfo : EIATTR_CBANK_PARAM_SIZE
	.align		4
.L_2445:
        /*0018*/ 	.byte	0x03, 0x19
        /*001a*/ 	.short	0x00a0


	//----- nvinfo : EIATTR_KPARAM_INFO
	.align		4
        /*001c*/ 	.byte	0x04, 0x17
        /*001e*/ 	.short	(.L_2447 - .L_2446)
.L_2446:
        /*0020*/ 	.word	0x00000000
        /*0024*/ 	.short	0x0000
        /*0026*/ 	.short	0x0000
        /*0028*/ 	.byte	0x00, 0xf0, 0x81, 0x02


	//----- nvinfo : EIATTR_MAXREG_COUNT
	.align		4
.L_2447:
        /*002c*/ 	.byte	0x03, 0x1b
        /*002e*/ 	.short	0x00ff


	//----- nvinfo : EIATTR_NUM_BARRIERS
	.align		4
        /*0030*/ 	.byte	0x02, 0x4c
        /*0032*/ 	.byte	0x01
	.zero		1


	//----- nvinfo : EIATTR_MERCURY_ISA_VERSION
	.align		4
        /*0034*/ 	.byte	0x03, 0x5f
        /*0036*/ 	.short	0x0000


	//----- nvinfo : EIATTR_COOP_GROUP_MASK_REGIDS
	.align		4
        /*0038*/ 	.byte	0x04, 0x29
        /*003a*/ 	.short	(.L_2449 - .L_2448)


	//   ....[0]....
.L_2448:
        /*003c*/ 	.word	0xffffffff


	//   ....[1]....
        /*0040*/ 	.word	0xffffffff


	//   ....[2]....
        /*0044*/ 	.word	0xffffffff


	//   ....[3]....
        /*0048*/ 	.word	0xffffffff


	//   ....[4]....
        /*004c*/ 	.word	0xffffffff


	//   ....[5]....
        /*0050*/ 	.word	0xffffffff


	//   ....[6]....
        /*0054*/ 	.word	0xffffffff


	//   ....[7]....
        /*0058*/ 	.word	0xffffffff


	//   ....[8]....
        /*005c*/ 	.word	0xffffffff


	//   ....[9]....
        /*0060*/ 	.word	0xffffffff


	//   ....[10]....
        /*0064*/ 	.word	0xffffffff


	//   ....[11]....
        /*0068*/ 	.word	0xffffffff


	//   ....[12]....
        /*006c*/ 	.word	0xffffffff


	//   ....[13]....
        /*0070*/ 	.word	0xffffffff


	//   ....[14]....
        /*0074*/ 	.word	0xffffffff


	//   ....[15]....
        /*0078*/ 	.word	0xffffffff


	//   ....[16]....
        /*007c*/ 	.word	0xffffffff


	//   ....[17]....
        /*0080*/ 	.word	0xffffffff


	//   ....[18]....
        /*0084*/ 	.word	0xffffffff


	//   ....[19]....
        /*0088*/ 	.word	0xffffffff


	//   ....[20]....
        /*008c*/ 	.word	0xffffffff


	//   ....[21]....
        /*0090*/ 	.word	0xffffffff


	//----- nvinfo : EIATTR_COOP_GROUP_INSTR_OFFSETS
	.align		4
.L_2449:
        /*0094*/ 	.byte	0x04, 0x28
        /*0096*/ 	.short	(.L_2451 - .L_2450)


	//   ....[0]....
.L_2450:
        /*0098*/ 	.word	0x00000cf0


	//   ....[1]....
        /*009c*/ 	.word	0x00000d10


	//   ....[2]....
        /*00a0*/ 	.word	0x00000e20


	//   ....[3]....
        /*00a4*/ 	.word	0x00000e30


	//   ....[4]....
        /*00a8*/ 	.word	0x00000eb0


	//   ....[5]....
        /*00ac*/ 	.word	0x00000ed0


	//   ....[6]....
        /*00b0*/ 	.word	0x00000fe0


	//   ....[7]....
        /*00b4*/ 	.word	0x00000ff0


	//   ....[8]....
        /*00b8*/ 	.word	0x00001070


	//   ....[9]....
        /*00bc*/ 	.word	0x00001090


	//   ....[10]....
        /*00c0*/ 	.word	0x000011a0


	//   ....[11]....
        /*00c4*/ 	.word	0x000011b0


	//   ....[12]....
        /*00c8*/ 	.word	0x00001230


	//   ....[13]....
        /*00cc*/ 	.word	0x00001250


	//   ....[14]....
        /*00d0*/ 	.word	0x00001380


	//   ....[15]....
        /*00d4*/ 	.word	0x00001390


	//   ....[16]....
        /*00d8*/ 	.word	0x00001410


	//   ....[17]....
        /*00dc*/ 	.word	0x00001430


	//   ....[18]....
        /*00e0*/ 	.word	0x00001510


	//   ....[19]....
        /*00e4*/ 	.word	0x00001520


	//   ....[20]....
        /*00e8*/ 	.word	0x000015a0


	//   ....[21]....
        /*00ec*/ 	.word	0x000015b0


	//----- nvinfo : EIATTR_EXIT_INSTR_OFFSETS
	.align		4
.L_2451:
        /*00f0*/ 	.byte	0x04, 0x1c
        /*00f2*/ 	.short	(.L_2453 - .L_2452)


	//   ....[0]....
.L_2452:
        /*00f4*/ 	.word	0x00001a10


	//   ....[1]....
        /*00f8*/ 	.word	0x00001ac0


	//----- nvinfo : EIATTR_CTAIDZ_USED
	.align		4
.L_2453:
        /*00fc*/ 	.byte	0x01, 0x04
	.zero		2


	//----- nvinfo : EIATTR_CRS_STACK_SIZE
	.align		4
        /*0100*/ 	.byte	0x04, 0x1e
        /*0102*/ 	.short	(.L_2455 - .L_2454)
.L_2454:
        /*0104*/ 	.word	0x00000000
.L_2455:


//--------------------- .nv.info._Z30group_norm_nhwc_fwd_sum_kernelI11Fp32IOBf16WLi160EEv26Group_norm_nhwc_fwd_params --------------------------
	.section	.nv.info._Z30group_norm_nhwc_fwd_sum_kernelI11Fp32IOBf16WLi160EEv26Group_norm_nhwc_fwd_params,"",@"SHT_CUDA_INFO"
	.sectionflags	@""
	.align	4


	//----- nvinfo : EIATTR_CUDA_API_VERSION
	.align		4
        /*0000*/ 	.byte	0x04, 0x37
        /*0002*/ 	.short	(.L_2457 - .L_2456)
.L_2456:
        /*0004*/ 	.word	0x00000082


	//----- nvinfo : EIATTR_SW2861232_WAR
	.align		4
.L_2457:
        /*0008*/ 	.byte	0x01, 0x35
	.zero		2


	//----- nvinfo : EIATTR_PARAM_CBANK
	.align		4
        /*000c*/ 	.byte	0x04, 0x0a
        /*000e*/ 	.short	(.L_2459 - .L_2458)
	.align		4
.L_2458:
        /*0010*/ 	.word	index@(.nv.constant0._Z30group_norm_nhwc_fwd_sum_kernelI11Fp32IOBf16WLi160EEv26Group_norm_nhwc_fwd_params)
        /*0014*/ 	.short	0x0160
        /*0016*/ 	.short	0x00a0


	//----- nvinfo : EIATTR_CBANK_PARAM_SIZE
	.align		4
.L_2459:
        /*0018*/ 	.byte	0x03, 0x19
        /*001a*/ 	.short	0x00a0


	//----- nvinfo : EIATTR_KPARAM_INFO
	.align		4
        /*001c*/ 	.byte	0x04, 0x17
        /*001e*/ 	.short	(.L_2461 - .L_2460)
.L_2460:
        /*0020*/ 	.word	0x00000000
        /*0024*/ 	.short	0x0000
        /*0026*/ 	.short	0x0000
        /*0028*/ 	.byte	0x00, 0xf0, 0x81, 0x02


	//----- nvinfo : EIATTR_MAXREG_COUNT
	.align		4
.L_2461:
        /*002c*/ 	.byte	0x03, 0x1b
        /*002e*/ 	.short	0x00ff


	//----- nvinfo : EIATTR_NUM_BARRIERS
	.align		4
        /*0030*/ 	.byte	0x02, 0x4c
        /*0032*/ 	.byte	0x01
	.zero		1


	//----- nvinfo : EIATTR_MERCURY_ISA_VERSION
	.align		4
        /*0034*/ 	.byte	0x03, 0x5f
        /*0036*/ 	.short	0x0000


	//----- nvinfo : EIATTR_COOP_GROUP_MASK_REGIDS
	.align		4
        /*0038*/ 	.byte	0x04, 0x29
        /*003a*/ 	.short	(.L_2463 - .L_2462)


	//   ....[0]....
.L_2462:
        /*003c*/ 	.word	0xffffffff


	//   ....[1]....
        /*0040*/ 	.word	0xffffffff


	//   ....[2]....
        /*0044*/ 	.word	0xffffffff


	//   ....[3]....
        /*0048*/ 	.word	0xffffffff


	//   ....[4]....
        /*004c*/ 	.word	0xffffffff


	//   ....[5]....
        /*0050*/ 	.word	0xffffffff


	//   ....[6]....
        /*0054*/ 	.word	0xffffffff


	//   ....[7]....
        /*0058*/ 	.word	0xffffffff


	//   ....[8]....
        /*005c*/ 	.word	0xffffffff


	//   ....[9]....
        /*0060*/ 	.word	0xffffffff


	//   ....[10]....
        /*0064*/ 	.word	0xffffffff


	//   ....[11]....
        /*0068*/ 	.word	0xffffffff


	//   ....[12]....
        /*006c*/ 	.word	0xffffffff


	//   ....[13]....
        /*0070*/ 	.word	0xffffffff


	//   ....[14]....
        /*0074*/ 	.word	0xffffffff


	//   ....[15]....
        /*0078*/ 	.word	0xffffffff


	//   ....[16]....
        /*007c*/ 	.word	0xffffffff


	//   ....[17]....
        /*0080*/ 	.word	0xffffffff


	//   ....[18]....
        /*0084*/ 	.word	0xffffffff


	//   ....[19]....
        /*0088*/ 	.word	0xffffffff


	//   ....[20]....
        /*008c*/ 	.word	0xffffffff


	//   ....[21]....
        /*0090*/ 	.word	0xffffffff


	//   ....[22]....
        /*0094*/ 	.word	0xffffffff


	//   ....[23]....
        /*0098*/ 	.word	0xffffffff


	//   ....[24]....
        /*009c*/ 	.word	0xffffffff


	//   ....[25]....
        /*00a0*/ 	.word	0xffffffff


	//   ....[26]....
        /*00a4*/ 	.word	0xffffffff


	//   ....[27]....
        /*00a8*/ 	.word	0xffffffff


	//   ....[28]....
        /*00ac*/ 	.word	0xffffffff


	//   ....[29]....
        /*00b0*/ 	.word	0xffffffff


	//   ....[30]....
        /*00b4*/ 	.word	0xffffffff


	//   ....[31]....
        /*00b8*/ 	.word	0xffffffff


	//   ....[32]....
        /*00bc*/ 	.word	0xffffffff


	//   ....[33]....
        /*00c0*/ 	.word	0xffffffff


	//   ....[34]....
        /*00c4*/ 	.word	0xffffffff


	//   ....[35]....
        /*00c8*/ 	.word	0xffffffff


	//----- nvinfo : EIATTR_COOP_GROUP_INSTR_OFFSETS
	.align		4
.L_2463:
        /*00cc*/ 	.byte	0x04, 0x28
        /*00ce*/ 	.short	(.L_2465 - .L_2464)


	//   ....[0]....
.L_2464:
        /*00d0*/ 	.word	0x00000ca0


	//   ....[1]....
        /*00d4*/ 	.word	0x00000cd0


	//   ....[2]....
        /*00d8*/ 	.word	0x00000d00


	//   ....[3]....
        /*00dc*/ 	.word	0x00000d80


	//   ....[4]....
        /*00e0*/ 	.word	0x00000db0


	//   ....[5]....
        /*00e4*/ 	.word	0x00000dc0


	//   ....[6]....
        /*00e8*/ 	.word	0x00000df0


	//   ....[7]....
        /*00ec*/ 	.word	0x00000e30


	//   ....[8]....
        /*00f0*/ 	.word	0x00000e60


	//   ....[9]....
        /*00f4*/ 	.word	0x00000e80


	//   ....[10]....
        /*00f8*/ 	.word	0x00000ed0


	//   ....[11]....
        /*00fc*/ 	.word	0x00000f00


	//   ....[12]....
        /*0100*/ 	.word	0x00000f20


	//   ....[13]....
        /*0104*/ 	.word	0x00000f70


	//   ....[14]....
        /*0108*/ 	.word	0x00000fa0


	//   ....[15]....
        /*010c*/ 	.word	0x00001000


	//   ....[16]....
        /*0110*/ 	.word	0x00001010


	//   ....[17]....
        /*0114*/ 	.word	0x00001020


	//   ....[18]....
        /*0118*/ 	.word	0x000015c0


	//   ....[19]....
        /*011c*/ 	.word	0x00001640


	//   ....[20]....
        /*0120*/ 	.word	0x000016b0


	//   ....[21]....
        /*0124*/ 	.word	0x000017b0


	//   ....[22]....
        /*0128*/ 	.word	0x00001820


	//   ....[23]....
        /*012c*/ 	.word	0x00001890


	//   ....[24]....
        /*0130*/ 	.word	0x00001960


	//   ....[25]....
        /*0134*/ 	.word	0x000019d0


	//   ....[26]....
        /*0138*/ 	.word	0x00001a40


	//   ....[27]....
        /*013c*/ 	.word	0x00001b10


	//   ....[28]....
        /*0140*/ 	.word	0x00001b80


	//   ....[29]....
        /*0144*/ 	.word	0x00001bf0


	//   ....[30]....
        /*0148*/ 	.word	0x00001cc0


	//   ....[31]....
        /*014c*/ 	.word	0x00001d30


	//   ....[32]....
        /*0150*/ 	.word	0x00001da0


	//   ....[33]....
        /*0154*/ 	.word	0x00001e70


	//   ....[34]....
        /*0158*/ 	.word	0x00001ee0


	//   ....[35]....
        /*015c*/ 	.word	0x00001f50


	//----- nvinfo : EIATTR_EXIT_INSTR_OFFSETS
	.align		4
.L_2465:
        /*0160*/ 	.byte	0x04, 0x1c
        /*0162*/ 	.short	(.L_2467 - .L_2466)


	//   ....[0]....
.L_2466:
        /*0164*/ 	.word	0x000014a0


	//   ....[1]....
        /*0168*/ 	.word	0x00001560


	//----- nvinfo : EIATTR_CTAIDZ_USED
	.align		4
.L_2467:
        /*016c*/ 	.byte	0x01, 0x04
	.zero		2


	//----- nvinfo : EIATTR_CRS_STACK_SIZE
	.align		4
        /*0170*/ 	.byte	0x04, 0x1e
        /*0172*/ 	.short	(.L_2469 - .L_2468)
.L_2468:
        /*0174*/ 	.word	0x00000000
.L_2469:


//--------------------- .nv.info._Z30group_norm_nhwc_fwd_sum_kernelI11Fp32IOFp16WLi196EEv26Group_norm_nhwc_fwd_params --------------------------
	.section	.nv.info._Z30group_norm_nhwc_fwd_sum_kernelI11Fp32IOFp16WLi196EEv26Group_norm_nhwc_fwd_params,"",@"SHT_CUDA_INFO"
	.sectionflags	@""
	.align	4


	//----- nvinfo : EIATTR_CUDA_API_VERSION
	.align		4
        /*0000*/ 	.byte	0x04, 0x37
        /*0002*/ 	.short	(.L_2471 - .L_2470)
.L_2470:
        /*0004*/ 	.word	0x00000082


	//----- nvinfo : EIATTR_SW2861232_WAR
	.align		4
.L_2471:
        /*0008*/ 	.byte	0x01, 0x35
	.zero		2


	//----- nvinfo : EIATTR_PARAM_CBANK
	.align		4
        /*000c*/ 	.byte	0x04, 0x0a
        /*000e*/ 	.short	(.L_2473 - .L_2472)
	.align		4
.L_2472:
        /*0010*/ 	.word	index@(.nv.constant0._Z30group_norm_nhwc_fwd_sum_kernelI11Fp32IOFp16WLi196EEv26Group_norm_nhwc_fwd_params)
        /*0014*/ 	.short	0x0160
        /*0016*/ 	.short	0x00a0


	//----- nvinfo : EIATTR_CBANK_PARAM_SIZE
	.align		4
.L_2473:
        /*0018*/ 	.byte	0x03, 0x19
        /*001a*/ 	.short	0x00a0


	//----- nvinfo : EIATTR_KPARAM_INFO
	.align		4
        /*001c*/ 	.byte	0x04, 0x17
        /*001e*/ 	.short	(.L_2475 - .L_2474)
.L_2474:
        /*0020*/ 	.word	0x00000000
        /*0024*/ 	.short	0x0000
        /*0026*/ 	.short	0x0000
        /*0028*/ 	.byte	0x00, 0xf0, 0x81, 0x02


	//----- nvinfo : EIATTR_MAXREG_COUNT
	.align		4
.L_2475:
        /*002c*/ 	.byte	0x03, 0x1b
        /*002e*/ 	.short	0x00ff


	//----- nvinfo : EIATTR_NUM_BARRIERS
	.align		4
        /*0030*/ 	.byte	0x02, 0x4c
        /*0032*/ 	.byte	0x01
	.zero		1


	//----- nvinfo : EIATTR_MERCURY_ISA_VERSION
	.align		4
        /*0034*/ 	.byte	0x03, 0x5f
        /*0036*/ 	.short	0x0000


	//----- nvinfo : EIATTR_COOP_GROUP_MASK_REGIDS
	.align		4
        /*0038*/ 	.byte	0x04, 0x29
        /*003a*/ 	.short	(.L_2477 - .L_2476)


	//   ....[0]....
.L_2476:
        /*003c*/ 	.word	0xffffffff


	//   ....[1]....
        /*0040*/ 	.word	0xffffffff


	//   ....[2]....
        /*0044*/ 	.word	0xffffffff


	//   ....[3]....
        /*0048*/ 	.word	0xffffffff


	//   ....[4]....
        /*004c*/ 	.word	0xffffffff


	//   ....[5]....
        /*0050*/ 	.word	0xffffffff


	//   ....[6]....
        /*0054*/ 	.word	0xffffffff


	//   ....[7]....
        /*0058*/ 	.word	0xffffffff


	//   ....[8]....
        /*005c*/ 	.word	0xffffffff


	//   ....[9]....
        /*0060*/ 	.word	0xffffffff


	//   ....[10]....
        /*0064*/ 	.word	0xffffffff


	//   ....[11]....
        /*0068*/ 	.word	0xffffffff


	//   ....[12]....
        /*006c*/ 	.word	0xffffffff


	//   ....[13]....
        /*0070*/ 	.word	0xffffffff


	//   ....[14]....
        /*0074*/ 	.word	0xffffffff


	//   ....[15]....
        /*0078*/ 	.word	0xffffffff


	//   ....[16]....
        /*007c*/ 	.word	0xffffffff


	//   ....[17]....
        /*0080*/ 	.word	0xffffffff


	//   ....[18]....
        /*0084*/ 	.word	0xffffffff


	//   ....[19]....
        /*0088*/ 	.word	0xffffffff


	//   ....[20]....
        /*008c*/ 	.word	0xffffffff


	//   ....[21]....
        /*0090*/ 	.word	0xffffffff


	//----- nvinfo : EIATTR_COOP_GROUP_INSTR_OFFSETS
	.align		4
.L_2477:
        /*0094*/ 	.byte	0x04, 0x28
        /*0096*/ 	.short	(.L_2479 - .L_2478)


	//   ....[0]....
.L_2478:
        /*0098*/ 	.word	0x00000dc0


	//   ....[1]....
        /*009c*/ 	.word	0x00000de0


	//   ....[2]....
        /*00a0*/ 	.word	0x00000ef0


	//   ....[3]....
        /*00a4*/ 	.word	0x00000f00


	//   ....[4]....
        /*00a8*/ 	.word	0x00000f80


	//   ....[5]....
        /*00ac*/ 	.word	0x00000fa0


	//   ....[6]....
        /*00b0*/ 	.word	0x000010b0


	//   ....[7]....
        /*00b4*/ 	.word	0x000010c0


	//   ....[8]....
        /*00b8*/ 	.word	0x00001140


	//   ....[9]....
        /*00bc*/ 	.word	0x00001160


	//   ....[10]....
        /*00c0*/ 	.word	0x00001270


	//   ....[11]....
        /*00c4*/ 	.word	0x00001280


	//   ....[12]....
        /*00c8*/ 	.word	0x00001300


	//   ....[13]....
        /*00cc*/ 	.word	0x00001320


	//   ....[14]....
        /*00d0*/ 	.word	0x00001450


	//   ....[15]....
        /*00d4*/ 	.word	0x00001460


	//   ....[16]....
        /*00d8*/ 	.word	0x000014e0


	//   ....[17]....
        /*00dc*/ 	.word	0x00001500


	//   ....[18]....
        /*00e0*/ 	.word	0x000015e0


	//   ....[19]....
        /*00e4*/ 	.word	0x000015f0


	//   ....[20]....
        /*00e8*/ 	.word	0x00001670


	//   ....[21]....
        /*00ec*/ 	.word	0x00001680


	//----- nvinfo : EIATTR_EXIT_INSTR_OFFSETS
	.align		4
.L_2479:
        /*00f0*/ 	.byte	0x04, 0x1c
        /*00f2*/ 	.short	(.L_2481 - .L_2480)


	//   ....[0]....
.L_2480:
        /*00f4*/ 	.word	0x00001c20


	//   ....[1]....
        /*00f8*/ 	.word	0x00001cd0


	//----- nvinfo : EIATTR_CTAIDZ_USED
	.align		4
.L_2481:
        /*00fc*/ 	.byte	0x01, 0x04
	.zero		2


	//----- nvinfo : EIATTR_CRS_STACK_SIZE
	.align		4
        /*0100*/ 	.byte	0x04, 0x1e
        /*0102*/ 	.short	(.L_2483 - .L_2482)
.L_2482:
        /*0104*/ 	.word	0x00000000
.L_2483:


//--------------------- .nv.info._Z30group_norm_nhwc_fwd_sum_kernelI11Fp32IOFp16WLi168EEv26Group_norm_nhwc_fwd_params --------------------------
	.section	.nv.info._Z30group_norm_nhwc_fwd_sum_kernelI11Fp32IOFp16WLi168EEv26Group_norm_nhwc_fwd_params,"",@"SHT_CUDA_INFO"
	.sectionflags	@""
	.align	4


	//----- nvinfo : EIATTR_CUDA_API_VERSION
	.align		4
        /*0000*/ 	.byte	0x04, 0x37
        /*0002*/ 	.short	(.L_2485 - .L_2484)
.L_2484:
        /*0004*/ 	.word	0x00000082


	//----- nvinfo : EIATTR_SW2861232_WAR
	.align		4
.L_2485:
        /*0008*/ 	.byte	0x01, 0x35
	.zero		2


	//----- nvinfo : EIATTR_PARAM_CBANK
	.align		4
        /*000c*/ 	.byte	0x04, 0x0a
        /*000e*/ 	.short	(.L_2487 - .L_2486)
	.align		4
.L_2486:
        /*0010*/ 	.word	index@(.nv.constant0._Z30group_norm_nhwc_fwd_sum_kernelI11Fp32IOFp16WLi168EEv26Group_norm_nhwc_fwd_params)
        /*0014*/ 	.short	0x0160
        /*0016*/ 	.short	0x00a0


	//----- nvinfo : EIATTR_CBANK_PARAM_SIZE
	.align		4
.L_2487:
        /*0018*/ 	.byte	0x03, 0x19
        /*001a*/ 	.short	0x00a0


	//----- nvinfo : EIATTR_KPARAM_INFO
	.align		4
        /*001c*/ 	.byte	0x04, 0x17
        /*001e*/ 	.short	(.L_2489 - .L_2488)
.L_2488:
        /*0020*/ 	.word	0x00000000
        /*0024*/ 	.short	0x0000
        /*0026*/ 	.short	0x0000
        /*0028*/ 	.byte	0x00, 0xf0, 0x81, 0x02


	//----- nvinfo : EIATTR_MAXREG_COUNT
	.align		4
.L_2489:
        /*002c*/ 	.byte	0x03, 0x1b
        /*002e*/ 	.short	0x00ff


	//----- nvinfo : EIATTR_NUM_BARRIERS
	.align		4
        /*0030*/ 	.byte	0x02, 0x4c
        /*0032*/ 	.byte	0x01
	.zero		1


	//----- nvinfo : EIATTR_MERCURY_ISA_VERSION
	.align		4
        /*0034*/ 	.byte	0x03, 0x5f
        /*0036*/ 	.short	0x0000


	//----- nvinfo : EIATTR_COOP_GROUP_MASK_REGIDS
	.align		4
        /*0038*/ 	.byte	0x04, 0x29
        /*003a*/ 	.short	(.L_2491 - .L_2490)


	//   ....[0]....
.L_2490:
        /*003c*/ 	.word	0xffffffff


	//   ....[1]....
        /*0040*/ 	.word	0xffffffff


	//   ....[2]....
        /*0044*/ 	.word	0xffffffff


	//   ....[3]....
        /*0048*/ 	.word	0xffffffff


	//   ....[4]....
        /*004c*/ 	.word	0xffffffff


	//   ....[5]....
        /*0050*/ 	.word	0xffffffff


	//   ....[6]....
        /*0054*/ 	.word	0xffffffff


	//   ....[7]....
        /*0058*/ 	.word	0xffffffff


	//   ....[8]....
        /*005c*/ 	.word	0xffffffff


	//   ....[9]....
        /*0060*/ 	.word	0xffffffff


	//   ....[10]....
        /*0064*/ 	.word	0xffffffff


	//   ....[11]....
        /*0068*/ 	.word	0xffffffff


	//   ....[12]....
        /*006c*/ 	.word	0xffffffff


	//   ....[13]....
        /*0070*/ 	.word	0xffffffff


	//   ....[14]....
        /*0074*/ 	.word	0xffffffff


	//   ....[15]....
        /*0078*/ 	.word	0xffffffff


	//   ....[16]....
        /*007c*/ 	.word	0xffffffff


	//   ....[17]....
        /*0080*/ 	.word	0xffffffff


	//   ....[18]....
        /*0084*/ 	.word	0xffffffff


	//   ....[19]....
        /*0088*/ 	.word	0xffffffff


	//   ....[20]....
        /*008c*/ 	.word	0xffffffff


	//   ....[21]....
        /*0090*/ 	.word	0xffffffff


	//----- nvinfo : EIATTR_COOP_GROUP_INSTR_OFFSETS
	.align		4
.L_2491:
        /*0094*/ 	.byte	0x04, 0x28
        /*0096*/ 	.short	(.L_2493 - .L_2492)


	//   ....[0]....
.L_2492:
        /*0098*/ 	.word	0x00000d80


	//   ....[1]....
        /*009c*/ 	.word	0x00000da0


	//   ....[2]....
        /*00a0*/ 	.word	0x00000eb0


	//   ....[3]....
        /*00a4*/ 	.word	0x00000ec0


	//   ....[4]....
        /*00a8*/ 	.word	0x00000f40


	//   ....[5]....
        /*00ac*/ 	.word	0x00000f60


	//   ....[6]....
        /*00b0*/ 	.word	0x00001070


	//   ....[7]....
        /*00b4*/ 	.word	0x00001080


	//   ....[8]....
        /*00b8*/ 	.word	0x00001100


	//   ....[9]....
        /*00bc*/ 	.word	0x00001120


	//   ....[10]....
        /*00c0*/ 	.word	0x00001230


	//   ....[11]....
        /*00c4*/ 	.word	0x00001240


	//   ....[12]....
        /*00c8*/ 	.word	0x000012c0


	//   ....[13]....
        /*00cc*/ 	.word	0x000012e0


	//   ....[14]....
        /*00d0*/ 	.word	0x00001410


	//   ....[15]....
        /*00d4*/ 	.word	0x00001420


	//   ....[16]....
        /*00d8*/ 	.word	0x000014a0


	//   ....[17]....
        /*00dc*/ 	.word	0x000014c0


	//   ....[18]....
        /*00e0*/ 	.word	0x000015a0


	//   ....[19]....
        /*00e4*/ 	.word	0x000015b0


	//   ....[20]....
        /*00e8*/ 	.word	0x00001630


	//   ....[21]....
        /*00ec*/ 	.word	0x00001640


	//----- nvinfo : EIATTR_EXIT_INSTR_OFFSETS
	.align		4
.L_2493:
        /*00f0*/ 	.byte	0x04, 0x1c
        /*00f2*/ 	.short	(.L_2495 - .L_2494)


	//   ....[0]....
.L_2494:
        /*00f4*/ 	.word	0x00001b40


	//   ....[1]....
        /*00f8*/ 	.word	0x00001bf0


	//----- nvinfo : EIATTR_CTAIDZ_USED
	.align		4
.L_2495:
        /*00fc*/ 	.byte	0x01, 0x04
	.zero		2


	//----- nvinfo : EIATTR_CRS_STACK_SIZE
	.align		4
        /*0100*/ 	.byte	0x04, 0x1e
        /*0102*/ 	.short	(.L_2497 - .L_2496)
.L_2496:
        /*0104*/ 	.word	0x00000000
.L_2497:


//--------------------- .nv.info._Z30group_norm_nhwc_fwd_sum_kernelI11Fp32IOFp16WLi64EEv26Group_norm_nhwc_fwd_params --------------------------
	.section	.nv.info._Z30group_norm_nhwc_fwd_sum_kernelI11Fp32IOFp16WLi64EEv26Group_norm_nhwc_fwd_params,"",@"SHT_CUDA_INFO"
	.sectionflags	@""
	.align	4


	//----- nvinfo : EIATTR_CUDA_API_VERSION
	.align		4
        /*0000*/ 	.byte	0x04, 0x37
        /*0002*/ 	.short	(.L_2499 - .L_2498)
.L_2498:
        /*0004*/ 	.word	0x00000082


	//----- nvinfo : EIATTR_SW2861232_WAR
	.align		4
.L_2499:
        /*0008*/ 	.byte	0x01, 0x35
	.zero		2


	//----- nvinfo : EIATTR_PARAM_CBANK
	.align		4
        /*000c*/ 	.byte	0x04, 0x0a
        /*000e*/ 	.short	(.L_2501 - .L_2500)
	.align		4
.L_2500:
        /*0010*/ 	.word	index@(.nv.constant0._Z30group_norm_nhwc_fwd_sum_kernelI11Fp32IOFp16WLi64EEv26Group_norm_nhwc_fwd_params)
        /*0014*/ 	.short	0x0160
        /*0016*/ 	.short	0x00a0


	//----- nvinfo : EIATTR_CBANK_PARAM_SIZE
	.align		4
.L_2501:
        /*0018*/ 	.byte	0x03, 0x19
        /*001a*/ 	.short	0x00a0


	//----- nvinfo : EIATTR_KPARAM_INFO
	.align		4
        /*001c*/ 	.byte	0x04, 0x17
        /*001e*/ 	.short	(.L_2503 - .L_2502)
.L_2502:
        /*0020*/ 	.word	0x00000000
        /*0024*/ 	.short	0x0000
        /*0026*/ 	.short	0x0000
        /*0028*/ 	.byte	0x00, 0xf0, 0x81, 0x02


	//----- nvinfo : EIATTR_MAXREG_COUNT
	.align		4
.L_2503:
        /*002c*/ 	.byte	0x03, 0x1b
        /*002e*/ 	.short	0x00ff


	//----- nvinfo : EIATTR_NUM_BARRIERS
	.align		4
        /*0030*/ 	.byte	0x02, 0x4c
        /*0032*/ 	.byte	0x01
	.zero		1


	//----- nvinfo : EIATTR_MERCURY_ISA_VERSION
	.align		4
        /*0034*/ 	.byte	0x03, 0x5f
        /*0036*/ 	.short	0x0000


	//----- nvinfo : EIATTR_COOP_GROUP_MASK_REGIDS
	.align		4
        /*0038*/ 	.byte	0x04, 0x29
        /*003a*/ 	.short	(.L_2505 - .L_2504)


	//   ....[0]....
.L_2504:
        /*003c*/ 	.word	0xffffffff


	//   ....[1]....
        /*0040*/ 	.word	0xffffffff


	//   ....[2]....
        /*0044*/ 	.word	0xffffffff


	//   ....[3]....
        /*0048*/ 	.word	0xffffffff


	//   ....[4]....
        /*004c*/ 	.word	0xffffffff


	//   ....[5]....
        /*0050*/ 	.word	0xffffffff


	//   ....[6]....
        /*0054*/ 	.word	0xffffffff


	//   ....[7]....
        /*0058*/ 	.word	0xffffffff


	//   ....[8]....
        /*005c*/ 	.word	0xffffffff


	//   ....[9]....
        /*0060*/ 	.word	0xffffffff


	//   ....[10]....
        /*0064*/ 	.word	0xffffffff


	//   ....[11]....
        /*0068*/ 	.word	0xffffffff


	//   ....[12]....
        /*006c*/ 	.word	0xffffffff


	//   ....[13]....
        /*0070*/ 	.word	0xffffffff


	//   ....[14]....
        /*0074*/ 	.word	0xffffffff


	//   ....[15]....
        /*0078*/ 	.word	0xffffffff


	//   ....[16]....
        /*007c*/ 	.word	0xffffffff


	//   ....[17]....
        /*0080*/ 	.word	0xffffffff


	//   ....[18]....
        /*0084*/ 	.word	0xffffffff


	//   ....[19]....
        /*0088*/ 	.word	0xffffffff


	//   ....[20]....
        /*008c*/ 	.word	0xffffffff


	//   ....[21]....
        /*0090*/ 	.word	0xffffffff


	//   ....[22]....
        /*0094*/ 	.word	0xffffffff


	//   ....[23]....
        /*0098*/ 	.word	0xffffffff


	//   ....[24]....
        /*009c*/ 	.word	0xffffffff


	//   ....[25]....
        /*00a0*/ 	.word	0xffffffff


	//   ....[26]....
        /*00a4*/ 	.word	0xffffffff


	//   ....[27]....
        /*00a8*/ 	.word	0xffffffff


	//   ....[28]....
        /*00ac*/ 	.word	0xffffffff


	//   ....[29]....
        /*00b0*/ 	.word	0xffffffff


	//   ....[30]....
        /*00b4*/ 	.word	0xffffffff


	//   ....[31]....
        /*00b8*/ 	.word	0xffffffff


	//   ....[32]....
        /*00bc*/ 	.word	0xffffffff


	//   ....[33]....
        /*00c0*/ 	.word	0xffffffff


	//   ....[34]....
        /*00c4*/ 	.word	0xffffffff


	//   ....[35]....
        /*00c8*/ 	.word	0xffffffff


	//----- nvinfo : EIATTR_COOP_GROUP_INSTR_OFFSETS
	.align		4
.L_2505:
        /*00cc*/ 	.byte	0x04, 0x28
        /*00ce*/ 	.short	(.L_2507 - .L_2506)


	//   ....[0]....
.L_2506:
        /*00d0*/ 	.word	0x00000b40


	//   ....[1]....
        /*00d4*/ 	.word	0x00000b70


	//   ....[2]....
        /*00d8*/ 	.word	0x00000ba0


	//   ....[3]....
        /*00dc*/ 	.word	0x00000c30


	//   ....[4]....
        /*00e0*/ 	.word	0x00000c50


	//   ....[5]....
        /*00e4*/ 	.word	0x00000c60


	//   ....[6]....
        /*00e8*/ 	.word	0x00000cc0


	//   ....[7]....
        /*00ec*/ 	.word	0x00000cf0


	//   ....[8]....
        /*00f0*/ 	.word	0x00000d00


	//   ....[9]....
        /*00f4*/ 	.word	0x00000d60


	//   ....[10]....
        /*00f8*/ 	.word	0x00000d90


	//   ....[11]....
        /*00fc*/ 	.word	0x00000da0


	//   ....[12]....
        /*0100*/ 	.word	0x00000e00


	//   ....[13]....
        /*0104*/ 	.word	0x00000e30


	//   ....[14]....
        /*0108*/ 	.word	0x00000e40


	//   ....[15]....
        /*010c*/ 	.word	0x00000ea0


	//   ....[16]....
        /*0110*/ 	.word	0x00000eb0


	//   ....[17]....
        /*0114*/ 	.word	0x00000ec0


	//   ....[18]....
        /*0118*/ 	.word	0x000011f0


	//   ....[19]....
        /*011c*/ 	.word	0x00001270


	//   ....[20]....
        /*0120*/ 	.word	0x000012e0


	//   ....[21]....
        /*0124*/ 	.word	0x000013e0


	//   ....[22]....
        /*0128*/ 	.word	0x00001450


	//   ....[23]....
        /*012c*/ 	.word	0x000014c0


	//   ....[24]....
        /*0130*/ 	.word	0x00001590


	//   ....[25]....
        /*0134*/ 	.word	0x00001600


	//   ....[26]....
        /*0138*/ 	.word	0x00001670


	//   ....[27]....
        /*013c*/ 	.word	0x00001740


	//   ....[28]....
        /*0140*/ 	.word	0x000017b0


	//   ....[29]....
        /*0144*/ 	.word	0x00001820


	//   ....[30]....
        /*0148*/ 	.word	0x000018f0


	//   ....[31]....
        /*014c*/ 	.word	0x00001960


	//   ....[32]....
        /*0150*/ 	.word	0x000019d0


	//   ....[33]....
        /*0154*/ 	.word	0x00001aa0


	//   ....[34]....
        /*0158*/ 	.word	0x00001b10


	//   ....[35]....
        /*015c*/ 	.word	0x00001b80


	//----- nvinfo : EIATTR_EXIT_INSTR_OFFSETS
	.align		4
.L_2507:
        /*0160*/ 	.byte	0x04, 0x1c
        /*0162*/ 	.short	(.L_2509 - .L_2508)


	//   ....[0]....
.L_2508:
        /*0164*/ 	.word	0x000010d0


	//   ....[1]....
        /*0168*/ 	.word	0x00001190


	//----- nvinfo : EIATTR_CTAIDZ_USED
	.align		4
.L_2509:
        /*016c*/ 	.byte	0x01, 0x04
	.zero		2


	//----- nvinfo : EIATTR_CRS_STACK_SIZE
	.align		4
        /*0170*/ 	.byte	0x04, 0x1e
        /*0172*/ 	.short	(.L_2511 - .L_2510)
.L_2510:
        /*0174*/ 	.word	0x00000000
.L_2511:


//--------------------- .nv.info._Z30group_norm_nhwc_fwd_sum_kernelI11Fp32IOFp16WLi128EEv26Group_norm_nhwc_fwd_params --------------------------
	.section	.nv.info._Z30group_norm_nhwc_fwd_sum_kernelI11Fp32IOFp16WLi128EEv26Group_norm_nhwc_fwd_params,"",@"SHT_CUDA_INFO"
	.sectionflags	@""
	.align	4


	//----- nvinfo : EIATTR_CUDA_API_VERSION
	.align		4
        /*0000*/ 	.byte	0x04, 0x37
        /*0002*/ 	.short	(.L_2513 - .L_2512)
.L_2512:
        /*0004*/ 	.word	0x00000082


	//----- nvinfo : EIATTR_SW2861232_WAR
	.align		4
.L_2513:
        /*0008*/ 	.byte	0x01, 0x35
	.zero		2


	//----- nvinfo : EIATTR_PARAM_CBANK
	.align		4
        /*000c*/ 	.byte	0x04, 0x0a
        /*000e*/ 	.short	(.L_2515 - .L_2514)
	.align		4
.L_2514:
        /*0010*/ 	.word	index@(.nv.constant0._Z30group_norm_nhwc_fwd_sum_kernelI11Fp32IOFp16WLi128EEv26Group_norm_nhwc_fwd_params)
        /*0014*/ 	.short	0x0160
        /*0016*/ 	.short	0x00a0


	//----- nvinfo : EIATTR_CBANK_PARAM_SIZE
	.align		4
.L_2515:
        /*0018*/ 	.byte	0x03, 0x19
        /*001a*/ 	.short	0x00a0


	//----- nvinfo : EIATTR_KPARAM_INFO
	.align		4
        /*001c*/ 	.byte	0x04, 0x17
        /*001e*/ 	.short	(.L_2517 - .L_2516)
.L_2516:
        /*0020*/ 	.word	0x00000000
        /*0024*/ 	.short	0x0000
        /*0026*/ 	.short	0x0000
        /*0028*/ 	.byte	0x00, 0xf0, 0x81, 0x02


	//----- nvinfo : EIATTR_MAXREG_COUNT
	.align		4
.L_2517:
        /*002c*/ 	.byte	0x03, 0x1b
        /*002e*/ 	.short	0x00ff


	//----- nvinfo : EIATTR_NUM_BARRIERS
	.align		4
        /*0030*/ 	.byte	0x02, 0x4c
        /*0032*/ 	.byte	0x01
	.zero		1


	//----- nvinfo : EIATTR_MERCURY_ISA_VERSION
	.align		4
        /*0034*/ 	.byte	0x03, 0x5f
        /*0036*/ 	.short	0x0000


	//----- nvinfo : EIATTR_COOP_GROUP_MASK_REGIDS
	.align		4
        /*0038*/ 	.byte	0x04, 0x29
        /*003a*/ 	.short	(.L_2519 - .L_2518)


	//   ....[0]....
.L_2518:
        /*003c*/ 	.word	0xffffffff


	//   ....[1]....
        /*0040*/ 	.word	0xffffffff


	//   ....[2]....
        /*0044*/ 	.word	0xffffffff


	//   ....[3]....
        /*0048*/ 	.word	0xffffffff


	//   ....[4]....
        /*004c*/ 	.word	0xffffffff


	//   ....[5]....
        /*0050*/ 	.word	0xffffffff


	//   ....[6]....
        /*0054*/ 	.word	0xffffffff


	//   ....[7]....
        /*0058*/ 	.word	0xffffffff


	//   ....[8]....
        /*005c*/ 	.word	0xffffffff


	//   ....[9]....
        /*0060*/ 	.word	0xffffffff


	//   ....[10]....
        /*0064*/ 	.word	0xffffffff


	//   ....[11]....
        /*0068*/ 	.word	0xffffffff


	//   ....[12]....
        /*006c*/ 	.word	0xffffffff


	//   ....[13]....
        /*0070*/ 	.word	0xffffffff


	//   ....[14]....
        /*0074*/ 	.word	0xffffffff


	//   ....[15]....
        /*0078*/ 	.word	0xffffffff


	//   ....[16]....
        /*007c*/ 	.word	0xffffffff


	//   ....[17]....
        /*0080*/ 	.word	0xffffffff


	//   ....[18]....
        /*0084*/ 	.word	0xffffffff


	//   ....[19]....
        /*0088*/ 	.word	0xffffffff


	//   ....[20]....
        /*008c*/ 	.word	0xffffffff


	//   ....[21]....
        /*0090*/ 	.word	0xffffffff


	//   ....[22]....
        /*0094*/ 	.word	0xffffffff


	//   ....[23]....
        /*0098*/ 	.word	0xffffffff


	//   ....[24]....
        /*009c*/ 	.word	0xffffffff


	//   ....[25]....
        /*00a0*/ 	.word	0xffffffff


	//   ....[26]....
        /*00a4*/ 	.word	0xffffffff


	//   ....[27]....
        /*00a8*/ 	.word	0xffffffff


	//   ....[28]....
        /*00ac*/ 	.word	0xffffffff


	//   ....[29]....
        /*00b0*/ 	.word	0xffffffff


	//   ....[30]....
        /*00b4*/ 	.word	0xffffffff


	//   ....[31]....
        /*00b8*/ 	.word	0xffffffff


	//   ....[32]....
        /*00bc*/ 	.word	0xffffffff


	//   ....[33]....
        /*00c0*/ 	.word	0xffffffff


	//   ....[34]....
        /*00c4*/ 	.word	0xffffffff


	//   ....[35]....
        /*00c8*/ 	.word	0xffffffff


	//----- nvinfo : EIATTR_COOP_GROUP_INSTR_OFFSETS
	.align		4
.L_2519:
        /*00cc*/ 	.byte	0x04, 0x28
        /*00ce*/ 	.short	(.L_2521 - .L_2520)


	//   ....[0]....
.L_2520:
        /*00d0*/ 	.word	0x00000c50


	//   ....[1]....
        /*00d4*/ 	.word	0x00000c80


	//   ....[2]....
        /*00d8*/ 	.word	0x00000cb0


	//   ....[3]....
        /*00dc*/ 	.word	0x00000d30


	//   ....[4]....
        /*00e0*/ 	.word	0x00000d60


	//   ....[5]....
        /*00e4*/ 	.word	0x00000d70


	//   ....[6]....
        /*00e8*/ 	.word	0x00000da0


	//   ....[7]....
        /*00ec*/ 	.word	0x00000de0


	//   ....[8]....
        /*00f0*/ 	.word	0x00000e10


	//   ....[9]....
        /*00f4*/ 	.word	0x00000e30


	//   ....[10]....
        /*00f8*/ 	.word	0x00000e80


	//   ....[11]....
        /*00fc*/ 	.word	0x00000eb0


	//   ....[12]....
        /*0100*/ 	.word	0x00000ed0


	//   ....[13]....
        /*0104*/ 	.word	0x00000f20


	//   ....[14]....
        /*0108*/ 	.word	0x00000f50


	//   ....[15]....
        /*010c*/ 	.word	0x00000fb0


	//   ....[16]....
        /*0110*/ 	.word	0x00000fc0


	//   ....[17]....
        /*0114*/ 	.word	0x00000fd0


	//   ....[18]....
        /*0118*/ 	.word	0x000014e0


	//   ....[19]....
        /*011c*/ 	.word	0x00001560


	//   ....[20]....
        /*0120*/ 	.word	0x000015d0


	//   ....[21]....
        /*0124*/ 	.word	0x000016d0


	//   ....[22]....
        /*0128*/ 	.word	0x00001740


	//   ....[23]....
        /*012c*/ 	.word	0x000017b0


	//   ....[24]....
        /*0130*/ 	.word	0x00001880


	//   ....[25]....
        /*0134*/ 	.word	0x000018f0


	//   ....[26]....
        /*0138*/ 	.word	0x00001960


	//   ....[27]....
        /*013c*/ 	.word	0x00001a30


	//   ....[28]....
        /*0140*/ 	.word	0x00001aa0


	//   ....[29]....
        /*0144*/ 	.word	0x00001b10


	//   ....[30]....
        /*0148*/ 	.word	0x00001be0


	//   ....[31]....
        /*014c*/ 	.word	0x00001c50


	//   ....[32]....
        /*0150*/ 	.word	0x00001cc0


	//   ....[33]....
        /*0154*/ 	.word	0x00001d90


	//   ....[34]....
        /*0158*/ 	.word	0x00001e00


	//   ....[35]....
        /*015c*/ 	.word	0x00001e70


	//----- nvinfo : EIATTR_EXIT_INSTR_OFFSETS
	.align		4
.L_2521:
        /*0160*/ 	.byte	0x04, 0x1c
        /*0162*/ 	.short	(.L_2523 - .L_2522)


	//   ....[0]....
.L_2522:
        /*0164*/ 	.word	0x000013c0


	//   ....[1]....
        /*0168*/ 	.word	0x00001480


	//----- nvinfo : EIATTR_CTAIDZ_USED
	.align		4
.L_2523:
        /*016c*/ 	.byte	0x01, 0x04
	.zero		2


	//----- nvinfo : EIATTR_CRS_STACK_SIZE
	.align		4
        /*0170*/ 	.byte	0x04, 0x1e
        /*0172*/ 	.short	(.L_2525 - .L_2524)
.L_2524:
        /*0174*/ 	.word	0x00000000
.L_2525:


//--------------------- .nv.info._Z30group_norm_nhwc_fwd_sum_kernelI11Fp32IOFp16WLi192EEv26Group_norm_nhwc_fwd_params --------------------------
	.section	.nv.info._Z30group_norm_nhwc_fwd_sum_kernelI11Fp32IOFp16WLi192EEv26Group_norm_nhwc_fwd_params,"",@"SHT_CUDA_INFO"
	.sectionflags	@""
	.align	4


	//----- nvinfo : EIATTR_CUDA_API_VERSION
	.align		4
        /*0000*/ 	.byte	0x04, 0x37
        /*0002*/ 	.short	(.L_2527 - .L_2526)
.L_2526:
        /*0004*/ 	.word	0x00000082


	//----- nvinfo : EIATTR_SW2861232_WAR
	.align		4
.L_2527:
        /*0008*/ 	.byte	0x01, 0x35
	.zero		2


	//----- nvinfo : EIATTR_PARAM_CBANK
	.align		4
        /*000c*/ 	.byte	0x04, 0x0a
        /*000e*/ 	.short	(.L_2529 - .L_2528)
	.align		4
.L_2528:
        /*0010*/ 	.word	index@(.nv.constant0._Z30group_norm_nhwc_fwd_sum_kernelI11Fp32IOFp16WLi192EEv26Group_norm_nhwc_fwd_params)
        /*0014*/ 	.short	0x0160
        /*0016*/ 	.short	0x00a0


	//----- nvinfo : EIATTR_CBANK_PARAM_SIZE
	.align		4
.L_2529:
        /*0018*/ 	.byte	0x03, 0x19
        /*001a*/ 	.short	0x00a0


	//----- nvinfo : EIATTR_KPARAM_INFO
	.align		4
        /*001c*/ 	.byte	0x04, 0x17
        /*001e*/ 	.short	(.L_2531 - .L_2530)
.L_2530:
        /*0020*/ 	.word	0x00000000
        /*0024*/ 	.short	0x0000
        /*0026*/ 	.short	0x0000
        /*0028*/ 	.byte	0x00, 0xf0, 0x81, 0x02


	//----- nvinfo : EIATTR_MAXREG_COUNT
	.align		4
.L_2531:
        /*002c*/ 	.byte	0x03, 0x1b
        /*002e*/ 	.short	0x00ff


	//----- nvinfo : EIATTR_NUM_BARRIERS
	.align		4
        /*0030*/ 	.byte	0x02, 0x4c
        /*0032*/ 	.byte	0x01
	.zero		1


	//----- nvinfo : EIATTR_MERCURY_ISA_VERSION
	.align		4
        /*0034*/ 	.byte	0x03, 0x5f
        /*0036*/ 	.short	0x0000


	//----- nvinfo : EIATTR_COOP_GROUP_MASK_REGIDS
	.align		4
        /*0038*/ 	.byte	0x04, 0x29
        /*003a*/ 	.short	(.L_2533 - .L_2532)


	//   ....[0]....
.L_2532:
        /*003c*/ 	.word	0xffffffff


	//   ....[1]....
        /*0040*/ 	.word	0xffffffff


	//   ....[2]....
        /*0044*/ 	.word	0xffffffff


	//   ....[3]....
        /*0048*/ 	.word	0xffffffff


	//   ....[4]....
        /*004c*/ 	.word	0xffffffff


	//   ....[5]....
        /*0050*/ 	.word	0xffffffff


	//   ....[6]....
        /*0054*/ 	.word	0xffffffff


	//   ....[7]....
        /*0058*/ 	.word	0xffffffff


	//   ....[8]....
        /*005c*/ 	.word	0xffffffff


	//   ....[9]....
        /*0060*/ 	.word	0xffffffff


	//   ....[10]....
        /*0064*/ 	.word	0xffffffff


	//   ....[11]....
        /*0068*/ 	.word	0xffffffff


	//   ....[12]....
        /*006c*/ 	.word	0xffffffff


	//   ....[13]....
        /*0070*/ 	.word	0xffffffff


	//   ....[14]....
        /*0074*/ 	.word	0xffffffff


	//   ....[15]....
        /*0078*/ 	.word	0xffffffff


	//   ....[16]....
        /*007c*/ 	.word	0xffffffff


	//   ....[17]....
        /*0080*/ 	.word	0xffffffff


	//   ....[18]....
        /*0084*/ 	.word	0xffffffff


	//   ....[19]....
        /*0088*/ 	.word	0xffffffff


	//   ....[20]....
        /*008c*/ 	.word	0xffffffff


	//   ....[21]....
        /*0090*/ 	.word	0xffffffff


	//   ....[22]....
        /*0094*/ 	.word	0xffffffff


	//   ....[23]....
        /*0098*/ 	.word	0xffffffff


	//   ....[24]....
        /*009c*/ 	.word	0xffffffff


	//   ....[25]....
        /*00a0*/ 	.word	0xffffffff


	//   ....[26]....
        /*00a4*/ 	.word	0xffffffff


	//   ....[27]....
        /*00a8*/ 	.word	0xffffffff


	//   ....[28]....
        /*00ac*/ 	.word	0xffffffff


	//   ....[29]....
        /*00b0*/ 	.word	0xffffffff


	//   ....[30]....
        /*00b4*/ 	.word	0xffffffff


	//   ....[31]....
        /*00b8*/ 	.word	0xffffffff


	//   ....[32]....
        /*00bc*/ 	.word	0xffffffff


	//   ....[33]....
        /*00c0*/ 	.word	0xffffffff


	//   ....[34]....
        /*00c4*/ 	.word	0xffffffff


	//   ....[35]....
        /*00c8*/ 	.word	0xffffffff


	//----- nvinfo : EIATTR_COOP_GROUP_INSTR_OFFSETS
	.align		4
.L_2533:
        /*00cc*/ 	.byte	0x04, 0x28
        /*00ce*/ 	.short	(.L_2535 - .L_2534)


	//   ....[0]....
.L_2534:
        /*00d0*/ 	.word	0x00000d30


	//   ....[1]....
        /*00d4*/ 	.word	0x00000d60


	//   ....[2]....
        /*00d8*/ 	.word	0x00000d90


	//   ....[3]....
        /*00dc*/ 	.word	0x00000e10


	//   ....[4]....
        /*00e0*/ 	.word	0x00000e40


	//   ....[5]....
        /*00e4*/ 	.word	0x00000e50


	//   ....[6]....
        /*00e8*/ 	.word	0x00000e80


	//   ....[7]....
        /*00ec*/ 	.word	0x00000ec0


	//   ....[8]....
        /*00f0*/ 	.word	0x00000ef0


	//   ....[9]....
        /*00f4*/ 	.word	0x00000f10


	//   ....[10]....
        /*00f8*/ 	.word	0x00000f60


	//   ....[11]....
        /*00fc*/ 	.word	0x00000f90


	//   ....[12]....
        /*0100*/ 	.word	0x00000fb0


	//   ....[13]....
        /*0104*/ 	.word	0x00001000


	//   ....[14]....
        /*0108*/ 	.word	0x00001030


	//   ....[15]....
        /*010c*/ 	.word	0x00001080


	//   ....[16]....
        /*0110*/ 	.word	0x000010a0


	//   ....[17]....
        /*0114*/ 	.word	0x000010b0


	//   ....[18]....
        /*0118*/ 	.word	0x000016e0


	//   ....[19]....
        /*011c*/ 	.word	0x00001760


	//   ....[20]....
        /*0120*/ 	.word	0x000017d0


	//   ....[21]....
        /*0124*/ 	.word	0x000018d0


	//   ....[22]....
        /*0128*/ 	.word	0x00001940


	//   ....[23]....
        /*012c*/ 	.word	0x000019b0


	//   ....[24]....
        /*0130*/ 	.word	0x00001a80


	//   ....[25]....
        /*0134*/ 	.word	0x00001af0


	//   ....[26]....
        /*0138*/ 	.word	0x00001b60


	//   ....[27]....
        /*013c*/ 	.word	0x00001c30


	//   ....[28]....
        /*0140*/ 	.word	0x00001ca0


	//   ....[29]....
        /*0144*/ 	.word	0x00001d10


	//   ....[30]....
        /*0148*/ 	.word	0x00001de0


	//   ....[31]....
        /*014c*/ 	.word	0x00001e50


	//   ....[32]....
        /*0150*/ 	.word	0x00001ec0


	//   ....[33]....
        /*0154*/ 	.word	0x00001f90


	//   ....[34]....
        /*0158*/ 	.word	0x00002000


	//   ....[35]....
        /*015c*/ 	.word	0x00002070


	//----- nvinfo : EIATTR_EXIT_INSTR_OFFSETS
	.align		4
.L_2535:
        /*0160*/ 	.byte	0x04, 0x1c
        /*0162*/ 	.short	(.L_2537 - .L_2536)


	//   ....[0]....
.L_2536:
        /*0164*/ 	.word	0x000015c0


	//   ....[1]....
        /*0168*/ 	.word	0x00001680


	//----- nvinfo : EIATTR_CTAIDZ_USED
	.align		4
.L_2537:
        /*016c*/ 	.byte	0x01, 0x04
	.zero		2


	//----- nvinfo : EIATTR_CRS_STACK_SIZE
	.align		4
        /*0170*/ 	.byte	0x04, 0x1e
        /*0172*/ 	.short	(.L_2539 - .L_2538)
.L_2538:
        /*0174*/ 	.word	0x00000000
.L_2539:


//--------------------- .nv.info._Z30group_norm_nhwc_fwd_sum_kernelI11Fp32IOFp16WLi448EEv26Group_norm_nhwc_fwd_params --------------------------
	.section	.nv.info._Z30group_norm_nhwc_fwd_sum_kernelI11Fp32IOFp16WLi448EEv26Group_norm_nhwc_fwd_params,"",@"SHT_CUDA_INFO"
	.sectionflags	@""
	.align	4


	//----- nvinfo : EIATTR_CUDA_API_VERSION
	.align		4
        /*0000*/ 	.byte	0x04, 0x37
        /*0002*/ 	.short	(.L_2541 - .L_2540)
.L_2540:
        /*0004*/ 	.word	0x00000082


	//----- nvinfo : EIATTR_SW2861232_WAR
	.align		4
.L_2541:
        /*0008*/ 	.byte	0x01, 0x35
	.zero		2


	//----- nvinfo : EIATTR_PARAM_CBANK
	.align		4
        /*000c*/ 	.byte	0x04, 0x0a
        /*000e*/ 	.short	(.L_2543 - .L_2542)
	.align		4
.L_2542:
        /*0010*/ 	.word	index@(.nv.constant0._Z30group_norm_nhwc_fwd_sum_kernelI11Fp32IOFp16WLi448EEv26Group_norm_nhwc_fwd_params)
        /*0014*/ 	.short	0x0160
        /*0016*/ 	.short	0x00a0


	//----- nvinfo : EIATTR_CBANK_PARAM_SIZE
	.align		4
.L_2543:
        /*0018*/ 	.byte	0x03, 0x19
        /*001a*/ 	.short	0x00a0


	//----- nvinfo : EIATTR_KPARAM_INFO
	.align		4
        /*001c*/ 	.byte	0x04, 0x17
        /*001e*/ 	.short	(.L_2545 - .L_2544)
.L_2544:
        /*0020*/ 	.word	0x00000000
        /*0024*/ 	.short	0x0000
        /*0026*/ 	.short	0x0000
        /*0028*/ 	.byte	0x00, 0xf0, 0x81, 0x02


	//----- nvinfo : EIATTR_MAXREG_COUNT
	.align		4
.L_2545:
        /*002c*/ 	.byte	0x03, 0x1b
        /*002e*/ 	.short	0x00ff


	//----- nvinfo : EIATTR_NUM_BARRIERS
	.align		4
        /*0030*/ 	.byte	0x02, 0x4c
        /*0032*/ 	.byte	0x01
	.zero		1


	//----- nvinfo : EIATTR_MERCURY_ISA_VERSION
	.align		4
        /*0034*/ 	.byte	0x03, 0x5f
        /*0036*/ 	.short	0x0000


	//----- nvinfo : EIATTR_COOP_GROUP_MASK_REGIDS
	.align		4
        /*0038*/ 	.byte	0x04, 0x29
        /*003a*/ 	.short	(.L_2547 - .L_2546)


	//   ....[0]....
.L_2546:
        /*003c*/ 	.word	0xffffffff


	//   ....[1]....
        /*0040*/ 	.word	0xffffffff


	//   ....[2]....
        /*0044*/ 	.word	0xffffffff


	//   ....[3]....
        /*0048*/ 	.word	0xffffffff


	//   ....[4]....
        /*004c*/ 	.word	0xffffffff


	//   ....[5]....
        /*0050*/ 	.word	0xffffffff


	//   ....[6]....
        /*0054*/ 	.word	0xffffffff


	//   ....[7]....
        /*0058*/ 	.word	0xffffffff


	//   ....[8]....
        /*005c*/ 	.word	0xffffffff


	//   ....[9]....
        /*0060*/ 	.word	0xffffffff


	//   ....[10]....
        /*0064*/ 	.word	0xffffffff


	//   ....[11]....
        /*0068*/ 	.word	0xffffffff


	//   ....[12]....
        /*006c*/ 	.word	0xffffffff


	//   ....[13]....
        /*0070*/ 	.word	0xffffffff


	//   ....[14]....
        /*0074*/ 	.word	0xffffffff


	//   ....[15]....
        /*0078*/ 	.word	0xffffffff


	//   ....[16]....
        /*007c*/ 	.word	0xffffffff


	//   ....[17]....
        /*0080*/ 	.word	0xffffffff


	//   ....[18]....
        /*0084*/ 	.word	0xffffffff


	//   ....[19]....
        /*0088*/ 	.word	0xffffffff


	//   ....[20]....
        /*008c*/ 	.word	0xffffffff


	//   ....[21]....
        /*0090*/ 	.word	0xffffffff


	//   ....[22]....
        /*0094*/ 	.word	0xffffffff


	//   ....[23]....
        /*0098*/ 	.word	0xffffffff


	//   ....[24]....
        /*009c*/ 	.word	0xffffffff


	//   ....[25]....
        /*00a0*/ 	.word	0xffffffff


	//   ....[26]....
        /*00a4*/ 	.word	0xffffffff


	//   ....[27]....
        /*00a8*/ 	.word	0xffffffff


	//   ....[28]....
        /*00ac*/ 	.word	0xffffffff


	//   ....[29]....
        /*00b0*/ 	.word	0xffffffff


	//   ....[30]....
        /*00b4*/ 	.word	0xffffffff


	//   ....[31]....
        /*00b8*/ 	.word	0xffffffff


	//   ....[32]....
        /*00bc*/ 	.word	0xffffffff


	//   ....[33]....
        /*00c0*/ 	.word	0xffffffff


	//   ....[34]....
        /*00c4*/ 	.word	0xffffffff


	//   ....[35]....
        /*00c8*/ 	.word	0xffffffff


	//----- nvinfo : EIATTR_COOP_GROUP_INSTR_OFFSETS
	.align		4
.L_2547:
        /*00cc*/ 	.byte	0x04, 0x28
        /*00ce*/ 	.short	(.L_2549 - .L_2548)


	//   ....[0]....
.L_2548:
        /*00d0*/ 	.word	0x00001080


	//   ....[1]....
        /*00d4*/ 	.word	0x000010b0


	//   ....[2]....
        /*00d8*/ 	.word	0x000010e0


	//   ....[3]....
        /*00dc*/ 	.word	0x00001100


	//   ....[4]....
        /*00e0*/ 	.word	0x00001180


	//   ....[5]....
        /*00e4*/ 	.word	0x000011a0


	//   ....[6]....
        /*00e8*/ 	.word	0x000011c0


	//   ....[7]....
        /*00ec*/ 	.word	0x00001210


	//   ....[8]....
        /*00f0*/ 	.word	0x00001240


	//   ....[9]....
        /*00f4*/ 	.word	0x00001260


	//   ....[10]....
        /*00f8*/ 	.word	0x000012b0


	//   ....[11]....
        /*00fc*/ 	.word	0x000012e0


	//   ....[12]....
        /*0100*/ 	.word	0x00001300


	//   ....[13]....
        /*0104*/ 	.word	0x00001350


	//   ....[14]....
        /*0108*/ 	.word	0x00001380


	//   ....[15]....
        /*010c*/ 	.word	0x000013a0


	//   ....[16]....
        /*0110*/ 	.word	0x000013f0


	//   ....[17]....
        /*0114*/ 	.word	0x00001400


	//   ....[18]....
        /*0118*/ 	.word	0x00001f30


	//   ....[19]....
        /*011c*/ 	.word	0x00001fb0


	//   ....[20]....
        /*0120*/ 	.word	0x00002020


	//   ....[21]....
        /*0124*/ 	.word	0x00002120


	//   ....[22]....
        /*0128*/ 	.word	0x00002190


	//   ....[23]....
        /*012c*/ 	.word	0x00002200


	//   ....[24]....
        /*0130*/ 	.word	0x000022d0


	//   ....[25]....
        /*0134*/ 	.word	0x00002340


	//   ....[26]....
        /*0138*/ 	.word	0x000023b0


	//   ....[27]....
        /*013c*/ 	.word	0x00002480


	//   ....[28]....
        /*0140*/ 	.word	0x000024f0


	//   ....[29]....
        /*0144*/ 	.word	0x00002560


	//   ....[30]....
        /*0148*/ 	.word	0x00002630


	//   ....[31]....
        /*014c*/ 	.word	0x000026a0


	//   ....[32]....
        /*0150*/ 	.word	0x00002710


	//   ....[33]....
        /*0154*/ 	.word	0x000027e0


	//   ....[34]....
        /*0158*/ 	.word	0x00002850


	//   ....[35]....
        /*015c*/ 	.word	0x000028c0


	//----- nvinfo : EIATTR_EXIT_INSTR_OFFSETS
	.align		4
.L_2549:
        /*0160*/ 	.byte	0x04, 0x1c
        /*0162*/ 	.short	(.L_2551 - .L_2550)


	//   ....[0]....
.L_2550:
        /*0164*/ 	.word	0x00001e10


	//   ....[1]....
        /*0168*/ 	.word	0x00001ed0


	//----- nvinfo : EIATTR_CTAIDZ_USED
	.align		4
.L_2551:
        /*016c*/ 	.byte	0x01, 0x04
	.zero		2


	//----- nvinfo : EIATTR_CRS_STACK_SIZE
	.align		4
        /*0170*/ 	.byte	0x04, 0x1e
        /*0172*/ 	.short	(.L_2553 - .L_2552)
.L_2552:
        /*0174*/ 	.word	0x00000000
.L_2553:


//--------------------- .nv.info._Z30group_norm_nhwc_fwd_sum_kernelI11Fp32IOFp16WLi256EEv26Group_norm_nhwc_fwd_params --------------------------
	.section	.nv.info._Z30group_norm_nhwc_fwd_sum_kernelI11Fp32IOFp16WLi256EEv26Group_norm_nhwc_fwd_params,"",@"SHT_CUDA_INFO"
	.sectionflags	@""
	.align	4


	//----- nvinfo : EIATTR_CUDA_API_VERSION
	.align		4
        /*0000*/ 	.byte	0x04, 0x37
        /*0002*/ 	.short	(.L_2555 - .L_2554)
.L_2554:
        /*0004*/ 	.word	0x00000082


	//----- nvinfo : EIATTR_SW2861232_WAR
	.align		4
.L_2555:
        /*0008*/ 	.byte	0x01, 0x35
	.zero		2


	//----- nvinfo : EIATTR_PARAM_CBANK
	.align		4
        /*000c*/ 	.byte	0x04, 0x0a
        /*000e*/ 	.short	(.L_2557 - .L_2556)
	.align		4
.L_2556:
        /*0010*/ 	.word	index@(.nv.constant0._Z30group_norm_nhwc_fwd_sum_kernelI11Fp32IOFp16WLi256EEv26Group_norm_nhwc_fwd_params)
        /*0014*/ 	.short	0x0160
        /*0016*/ 	.short	0x00a0


	//----- nvinfo : EIATTR_CBANK_PARAM_SIZE
	.align		4
.L_2557:
        /*0018*/ 	.byte	0x03, 0x19
        /*001a*/ 	.short	0x00a0


	//----- nvinfo : EIATTR_KPARAM_INFO
	.align		4
        /*001c*/ 	.byte	0x04, 0x17
        /*001e*/ 	.short	(.L_2559 - .L_2558)
.L_2558:
        /*0020*/ 	.word	0x00000000
        /*0024*/ 	.short	0x0000
        /*0026*/ 	.short	0x0000
        /*0028*/ 	.byte	0x00, 0xf0, 0x81, 0x02


	//----- nvinfo : EIATTR_MAXREG_COUNT
	.align		4
.L_2559:
        /*002c*/ 	.byte	0x03, 0x1b
        /*002e*/ 	.short	0x00ff


	//----- nvinfo : EIATTR_NUM_BARRIERS
	.align		4
        /*0030*/ 	.byte	0x02, 0x4c
        /*0032*/ 	.byte	0x01
	.zero		1


	//----- nvinfo : EIATTR_MERCURY_ISA_VERSION
	.align		4
        /*0034*/ 	.byte	0x03, 0x5f
        /*0036*/ 	.short	0x0000


	//----- nvinfo : EIATTR_COOP_GROUP_MASK_REGIDS
	.align		4
        /*0038*/ 	.byte	0x04, 0x29
        /*003a*/ 	.short	(.L_2561 - .L_2560)


	//   ....[0]....
.L_2560:
        /*003c*/ 	.word	0xffffffff


	//   ....[1]....
        /*0040*/ 	.word	0xffffffff


	//   ....[2]....
        /*0044*/ 	.word	0xffffffff


	//   ....[3]....
        /*0048*/ 	.word	0xffffffff


	//   ....[4]....
        /*004c*/ 	.word	0xffffffff


	//   ....[5]....
        /*0050*/ 	.word	0xffffffff


	//   ....[6]....
        /*0054*/ 	.word	0xffffffff


	//   ....[7]....
        /*0058*/ 	.word	0xffffffff


	//   ....[8]....
        /*005c*/ 	.word	0xffffffff


	//   ....[9]....
        /*0060*/ 	.word	0xffffffff


	//   ....[10]....
        /*0064*/ 	.word	0xffffffff


	//   ....[11]....
        /*0068*/ 	.word	0xffffffff


	//   ....[12]....
        /*006c*/ 	.word	0xffffffff


	//   ....[13]....
        /*0070*/ 	.word	0xffffffff


	//   ....[14]....
        /*0074*/ 	.word	0xffffffff


	//   ....[15]....
        /*0078*/ 	.word	0xffffffff


	//   ....[16]....
        /*007c*/ 	.word	0xffffffff


	//   ....[17]....
        /*0080*/ 	.word	0xffffffff


	//   ....[18]....
        /*0084*/ 	.word	0xffffffff


	//   ....[19]....
        /*0088*/ 	.word	0xffffffff


	//   ....[20]....
        /*008c*/ 	.word	0xffffffff


	//   ....[21]....
        /*0090*/ 	.word	0xffffffff


	//   ....[22]....
        /*0094*/ 	.word	0xffffffff


	//   ....[23]....
        /*0098*/ 	.word	0xffffffff


	//   ....[24]....
        /*009c*/ 	.word	0xffffffff


	//   ....[25]....
        /*00a0*/ 	.word	0xffffffff


	//   ....[26]....
        /*00a4*/ 	.word	0xffffffff


	//   ....[27]....
        /*00a8*/ 	.word	0xffffffff


	//   ....[28]....
        /*00ac*/ 	.word	0xffffffff


	//   ....[29]....
        /*00b0*/ 	.word	0xffffffff


	//   ....[30]....
        /*00b4*/ 	.word	0xffffffff


	//   ....[31]....
        /*00b8*/ 	.word	0xffffffff


	//   ....[32]....
        /*00bc*/ 	.word	0xffffffff


	//   ....[33]....
        /*00c0*/ 	.word	0xffffffff


	//   ....[34]....
        /*00c4*/ 	.word	0xffffffff


	//   ....[35]....
        /*00c8*/ 	.word	0xffffffff


	//----- nvinfo : EIATTR_COOP_GROUP_INSTR_OFFSETS
	.align		4
.L_2561:
        /*00cc*/ 	.byte	0x04, 0x28
        /*00ce*/ 	.short	(.L_2563 - .L_2562)


	//   ....[0]....
.L_2562:
        /*00d0*/ 	.word	0x00000df0


	//   ....[1]....
        /*00d4*/ 	.word	0x00000e20


	//   ....[2]....
        /*00d8*/ 	.word	0x00000e50


	//   ....[3]....
        /*00dc*/ 	.word	0x00000ed0


	//   ....[4]....
        /*00e0*/ 	.word	0x00000f00


	//   ....[5]....
        /*00e4*/ 	.word	0x00000f10


	//   ....[6]....
        /*00e8*/ 	.word	0x00000f40


	//   ....[7]....
        /*00ec*/ 	.word	0x00000f80


	//   ....[8]....
        /*00f0*/ 	.word	0x00000fb0


	//   ....[9]....
        /*00f4*/ 	.word	0x00000fd0


	//   ....[10]....
        /*00f8*/ 	.word	0x00001020


	//   ....[11]....
        /*00fc*/ 	.word	0x00001050


	//   ....[12]....
        /*0100*/ 	.word	0x00001070


	//   ....[13]....
        /*0104*/ 	.word	0x000010c0


	//   ....[14]....
        /*0108*/ 	.word	0x000010f0


	//   ....[15]....
        /*010c*/ 	.word	0x00001110


	//   ....[16]....
        /*0110*/ 	.word	0x00001160


	//   ....[17]....
        /*0114*/ 	.word	0x00001170


	//   ....[18]....
        /*0118*/ 	.word	0x00001900


	//   ....[19]....
        /*011c*/ 	.word	0x00001980


	//   ....[20]....
        /*0120*/ 	.word	0x000019f0


	//   ....[21]....
        /*0124*/ 	.word	0x00001af0


	//   ....[22]....
        /*0128*/ 	.word	0x00001b60


	//   ....[23]....
        /*012c*/ 	.word	0x00001bd0


	//   ....[24]....
        /*0130*/ 	.word	0x00001ca0


	//   ....[25]....
        /*0134*/ 	.word	0x00001d10


	//   ....[26]....
        /*0138*/ 	.word	0x00001d80


	//   ....[27]....
        /*013c*/ 	.word	0x00001e50


	//   ....[28]....
        /*0140*/ 	.word	0x00001ec0


	//   ....[29]....
        /*0144*/ 	.word	0x00001f30


	//   ....[30]....
        /*0148*/ 	.word	0x00002000


	//   ....[31]....
        /*014c*/ 	.word	0x00002070


	//   ....[32]....
        /*0150*/ 	.word	0x000020e0


	//   ....[33]....
        /*0154*/ 	.word	0x000021b0


	//   ....[34]....
        /*0158*/ 	.word	0x00002220


	//   ....[35]....
        /*015c*/ 	.word	0x00002290


	//----- nvinfo : EIATTR_EXIT_INSTR_OFFSETS
	.align		4
.L_2563:
        /*0160*/ 	.byte	0x04, 0x1c
        /*0162*/ 	.short	(.L_2565 - .L_2564)


	//   ....[0]....
.L_2564:
        /*0164*/ 	.word	0x000017e0


	//   ....[1]....
        /*0168*/ 	.word	0x000018a0


	//----- nvinfo : EIATTR_CTAIDZ_USED
	.align		4
.L_2565:
        /*016c*/ 	.byte	0x01, 0x04
	.zero		2


	//----- nvinfo : EIATTR_CRS_STACK_SIZE
	.align		4
        /*0170*/ 	.byte	0x04, 0x1e
        /*0172*/ 	.short	(.L_2567 - .L_2566)
.L_2566:
        /*0174*/ 	.word	0x00000000
.L_2567:


//--------------------- .nv.info._Z30group_norm_nhwc_fwd_sum_kernelI11Fp32IOFp16WLi120EEv26Group_norm_nhwc_fwd_params --------------------------
	.section	.nv.info._Z30group_norm_nhwc_fwd_sum_kernelI11Fp32IOFp16WLi120EEv26Group_norm_nhwc_fwd_params,"",@"SHT_CUDA_INFO"
	.sectionflags	@""
	.align	4


	//----- nvinfo : EIATTR_CUDA_API_VERSION
	.align		4
        /*0000*/ 	.byte	0x04, 0x37
        /*0002*/ 	.short	(.L_2569 - .L_2568)
.L_2568:
        /*0004*/ 	.word	0x00000082


	//----- nvinfo : EIATTR_SW2861232_WAR
	.align		4
.L_2569:
        /*0008*/ 	.byte	0x01, 0x35
	.zero		2


	//----- nvinfo : EIATTR_PARAM_CBANK
	.align		4
        /*000c*/ 	.byte	0x04, 0x0a
        /*000e*/ 	.short	(.L_2571 - .L_2570)
	.align		4
.L_2570:
        /*0010*/ 	.word	index@(.nv.constant0._Z30group_norm_nhwc_fwd_sum_kernelI11Fp32IOFp16WLi120EEv26Group_norm_nhwc_fwd_params)
        /*0014*/ 	.short	0x0160
        /*0016*/ 	.short	0x00a0


	//----- nvinfo : EIATTR_CBANK_PARAM_SIZE
	.align		4
.L_2571:
        /*0018*/ 	.byte	0x03, 0x19
        /*001a*/ 	.short	0x00a0


	//----- nvinfo : EIATTR_KPARAM_INFO
	.align		4
        /*001c*/ 	.byte	0x04, 0x17
        /*001e*/ 	.short	(.L_2573 - .L_2572)
.L_2572:
        /*0020*/ 	.word	0x00000000
        /*0024*/ 	.short	0x0000
        /*0026*/ 	.short	0x0000
        /*0028*/ 	.byte	0x00, 0xf0, 0x81, 0x02


	//----- nvinfo : EIATTR_MAXREG_COUNT
	.align		4
.L_2573:
        /*002c*/ 	.byte	0x03, 0x1b
        /*002e*/ 	.short	0x00ff


	//----- nvinfo : EIATTR_NUM_BARRIERS
	.align		4
        /*0030*/ 	.byte	0x02, 0x4c
        /*0032*/ 	.byte	0x01
	.zero		1


	//----- nvinfo : EIATTR_MERCURY_ISA_VERSION
	.align		4
        /*0034*/ 	.byte	0x03, 0x5f
        /*0036*/ 	.short	0x0000


	//----- nvinfo : EIATTR_COOP_GROUP_MASK_REGIDS
	.align		4
        /*0038*/ 	.byte	0x04, 0x29
        /*003a*/ 	.short	(.L_2575 - .L_2574)


	//   ....[0]....
.L_2574:
        /*003c*/ 	.word	0xffffffff


	//   ....[1]....
        /*0040*/ 	.word	0xffffffff


	//   ....[2]....
        /*0044*/ 	.word	0xffffffff


	//   ....[3]....
        /*0048*/ 	.word	0xffffffff


	//   ....[4]....
        /*004c*/ 	.word	0xffffffff


	//   ....[5]....
        /*0050*/ 	.word	0xffffffff


	//   ....[6]....
        /*0054*/ 	.word	0xffffffff


	//   ....[7]....
        /*0058*/ 	.word	0xffffffff


	//   ....[8]....
        /*005c*/ 	.word	0xffffffff


	//   ....[9]....
        /*0060*/ 	.word	0xffffffff


	//   ....[10]....
        /*0064*/ 	.word	0xffffffff


	//   ....[11]....
        /*0068*/ 	.word	0xffffffff


	//   ....[12]....
        /*006c*/ 	.word	0xffffffff


	//   ....[13]....
        /*0070*/ 	.word	0xffffffff


	//   ....[14]....
        /*0074*/ 	.word	0xffffffff


	//   ....[15]....
        /*0078*/ 	.word	0xffffffff


	//   ....[16]....
        /*007c*/ 	.word	0xffffffff


	//   ....[17]....
        /*0080*/ 	.word	0xffffffff


	//   ....[18]....
        /*0084*/ 	.word	0xffffffff


	//   ....[19]....
        /*0088*/ 	.word	0xffffffff


	//   ....[20]....
        /*008c*/ 	.word	0xffffffff


	//   ....[21]....
        /*0090*/ 	.word	0xffffffff


	//----- nvinfo : EIATTR_COOP_GROUP_INSTR_OFFSETS
	.align		4
.L_2575:
        /*0094*/ 	.byte	0x04, 0x28
        /*0096*/ 	.short	(.L_2577 - .L_2576)


	//   ....[0]....
.L_2576:
        /*0098*/ 	.word	0x00000ca0


	//   ....[1]....
        /*009c*/ 	.word	0x00000cc0


	//   ....[2]....
        /*00a0*/ 	.word	0x00000dd0


	//   ....[3]....
        /*00a4*/ 	.word	0x00000de0


	//   ....[4]....
        /*00a8*/ 	.word	0x00000e60


	//   ....[5]....
        /*00ac*/ 	.word	0x00000e80


	//   ....[6]....
        /*00b0*/ 	.word	0x00000f90


	//   ....[7]....
        /*00b4*/ 	.word	0x00000fa0


	//   ....[8]....
        /*00b8*/ 	.word	0x00001020


	//   ....[9]....
        /*00bc*/ 	.word	0x00001040


	//   ....[10]....
        /*00c0*/ 	.word	0x00001150


	//   ....[11]....
        /*00c4*/ 	.word	0x00001160


	//   ....[12]....
        /*00c8*/ 	.word	0x000011e0


	//   ....[13]....
        /*00cc*/ 	.word	0x00001200


	//   ....[14]....
        /*00d0*/ 	.word	0x00001330


	//   ....[15]....
        /*00d4*/ 	.word	0x00001340


	//   ....[16]....
        /*00d8*/ 	.word	0x000013c0


	//   ....[17]....
        /*00dc*/ 	.word	0x000013e0


	//   ....[18]....
        /*00e0*/ 	.word	0x000014c0


	//   ....[19]....
        /*00e4*/ 	.word	0x000014d0


	//   ....[20]....
        /*00e8*/ 	.word	0x00001550


	//   ....[21]....
        /*00ec*/ 	.word	0x00001560


	//----- nvinfo : EIATTR_EXIT_INSTR_OFFSETS
	.align		4
.L_2577:
        /*00f0*/ 	.byte	0x04, 0x1c
        /*00f2*/ 	.short	(.L_2579 - .L_2578)


	//   ....[0]....
.L_2578:
        /*00f4*/ 	.word	0x00001920


	//   ....[1]....
        /*00f8*/ 	.word	0x000019d0


	//----- nvinfo : EIATTR_CTAIDZ_USED
	.align		4
.L_2579:
        /*00fc*/ 	.byte	0x01, 0x04
	.zero		2


	//----- nvinfo : EIATTR_CRS_STACK_SIZE
	.align		4
        /*0100*/ 	.byte	0x04, 0x1e
        /*0102*/ 	.short	(.L_2581 - .L_2580)
.L_2580:
        /*0104*/ 	.word	0x00000000
.L_2581:


//--------------------- .nv.info._Z30group_norm_nhwc_fwd_sum_kernelI11Fp32IOFp16WLi140EEv26Group_norm_nhwc_fwd_params --------------------------
	.section	.nv.info._Z30group_norm_nhwc_fwd_sum_kernelI11Fp32IOFp16WLi140EEv26Group_norm_nhwc_fwd_params,"",@"SHT_CUDA_INFO"
	.sectionflags	@""
	.align	4


	//----- nvinfo : EIATTR_CUDA_API_VERSION
	.align		4
        /*0000*/ 	.byte	0x04, 0x37
        /*0002*/ 	.short	(.L_2583 - .L_2582)
.L_2582:
        /*0004*/ 	.word	0x00000082


	//----- nvinfo : EIATTR_SW2861232_WAR
	.align		4
.L_2583:
        /*0008*/ 	.byte	0x01, 0x35
	.zero		2


	//----- nvinfo : EIATTR_PARAM_CBANK
	.align		4
        /*000c*/ 	.byte	0x04, 0x0a
        /*000e*/ 	.short	(.L_2585 - .L_2584)
	.align		4
.L_2584:
        /*0010*/ 	.word	index@(.nv.constant0._Z30group_norm_nhwc_fwd_sum_kernelI11Fp32IOFp16WLi140EEv26Group_norm_nhwc_fwd_params)
        /*0014*/ 	.short	0x0160
        /*0016*/ 	.short	0x00a0


	//----- nvinfo : EIATTR_CBANK_PARAM_SIZE
	.align		4
.L_2585:
        /*0018*/ 	.byte	0x03, 0x19
        /*001a*/ 	.short	0x00a0


	//----- nvinfo : EIATTR_KPARAM_INFO
	.align		4
        /*001c*/ 	.byte	0x04, 0x17
        /*001e*/ 	.short	(.L_2587 - .L_2586)
.L_2586:
        /*0020*/ 	.word	0x00000000
        /*0024*/ 	.short	0x0000
        /*0026*/ 	.short	0x0000
        /*0028*/ 	.byte	0x00, 0xf0, 0x81, 0x02


	//----- nvinfo : EIATTR_MAXREG_COUNT
	.align		4
.L_2587:
        /*002c*/ 	.byte	0x03, 0x1b
        /*002e*/ 	.short	0x00ff


	//----- nvinfo : EIATTR_NUM_BARRIERS
	.align		4
        /*0030*/ 	.byte	0x02, 0x4c
        /*0032*/ 	.byte	0x01
	.zero		1


	//----- nvinfo : EIATTR_MERCURY_ISA_VERSION
	.align		4
        /*0034*/ 	.byte	0x03, 0x5f
        /*0036*/ 	.short	0x0000


	//----- nvinfo : EIATTR_COOP_GROUP_MASK_REGIDS
	.align		4
        /*0038*/ 	.byte	0x04, 0x29
        /*003a*/ 	.short	(.L_2589 - .L_2588)


	//   ....[0]....
.L_2588:
        /*003c*/ 	.word	0xffffffff


	//   ....[1]....
        /*0040*/ 	.word	0xffffffff


	//   ....[2]....
        /*0044*/ 	.word	0xffffffff


	//   ....[3]....
        /*0048*/ 	.word	0xffffffff


	//   ....[4]....
        /*004c*/ 	.word	0xffffffff


	//   ....[5]....
        /*0050*/ 	.word	0xffffffff


	//   ....[6]....
        /*0054*/ 	.word	0xffffffff


	//   ....[7]....
        /*0058*/ 	.word	0xffffffff


	//   ....[8]....
        /*005c*/ 	.word	0xffffffff


	//   ....[9]....
        /*0060*/ 	.word	0xffffffff


	//   ....[10]....
        /*0064*/ 	.word	0xffffffff


	//   ....[11]....
        /*0068*/ 	.word	0xffffffff


	//   ....[12]....
        /*006c*/ 	.word	0xffffffff


	//   ....[13]....
        /*0070*/ 	.word	0xffffffff


	//   ....[14]....
        /*0074*/ 	.word	0xffffffff


	//   ....[15]....
        /*0078*/ 	.word	0xffffffff


	//   ....[16]....
        /*007c*/ 	.word	0xffffffff


	//   ....[17]....
        /*0080*/ 	.word	0xffffffff


	//   ....[18]....
        /*0084*/ 	.word	0xffffffff


	//   ....[19]....
        /*0088*/ 	.word	0xffffffff


	//   ....[20]....
        /*008c*/ 	.word	0xffffffff


	//   ....[21]....
        /*0090*/ 	.word	0xffffffff


	//----- nvinfo : EIATTR_COOP_GROUP_INSTR_OFFSETS
	.align		4
.L_2589:
        /*0094*/ 	.byte	0x04, 0x28
        /*0096*/ 	.short	(.L_2591 - .L_2590)


	//   ....[0]....
.L_2590:
        /*0098*/ 	.word	0x00000cf0


	//   ....[1]....
        /*009c*/ 	.word	0x00000d10


	//   ....[2]....
        /*00a0*/ 	.word	0x00000e20


	//   ....[3]....
        /*00a4*/ 	.word	0x00000e30


	//   ....[4]....
        /*00a8*/ 	.word	0x00000eb0


	//   ....[5]....
        /*00ac*/ 	.word	0x00000ed0


	//   ....[6]....
        /*00b0*/ 	.word	0x00000fe0


	//   ....[7]....
        /*00b4*/ 	.word	0x00000ff0


	//   ....[8]....
        /*00b8*/ 	.word	0x00001070


	//   ....[9]....
        /*00bc*/ 	.word	0x00001090


	//   ....[10]....
        /*00c0*/ 	.word	0x000011a0


	//   ....[11]....
        /*00c4*/ 	.word	0x000011b0


	//   ....[12]....
        /*00c8*/ 	.word	0x00001230


	//   ....[13]....
        /*00cc*/ 	.word	0x00001250


	//   ....[14]....
        /*00d0*/ 	.word	0x00001380


	//   ....[15]....
        /*00d4*/ 	.word	0x00001390


	//   ....[16]....
        /*00d8*/ 	.word	0x00001410


	//   ....[17]....
        /*00dc*/ 	.word	0x00001430


	//   ....[18]....
        /*00e0*/ 	.word	0x00001510


	//   ....[19]....
        /*00e4*/ 	.word	0x00001520


	//   ....[20]....
        /*00e8*/ 	.word	0x000015a0


	//   ....[21]....
        /*00ec*/ 	.word	0x000015b0


	//----- nvinfo : EIATTR_EXIT_INSTR_OFFSETS
	.align		4
.L_2591:
        /*00f0*/ 	.byte	0x04, 0x1c
        /*00f2*/ 	.short	(.L_2593 - .L_2592)


	//   ....[0]....
.L_2592:
        /*00f4*/ 	.word	0x00001a10


	//   ....[1]....
        /*00f8*/ 	.word	0x00001ac0


	//----- nvinfo : EIATTR_CTAIDZ_USED
	.align		4
.L_2593:
        /*00fc*/ 	.byte	0x01, 0x04
	.zero		2


	//----- nvinfo : EIATTR_CRS_STACK_SIZE
	.align		4
        /*0100*/ 	.byte	0x04, 0x1e
        /*0102*/ 	.short	(.L_2595 - .L_2594)
.L_2594:
        /*0104*/ 	.word	0x00000000
.L_2595:


//--------------------- .nv.info._Z30group_norm_nhwc_fwd_sum_kernelI11Fp32IOFp16WLi160EEv26Group_norm_nhwc_fwd_params --------------------------
	.section	.nv.info._Z30group_norm_nhwc_fwd_sum_kernelI11Fp32IOFp16WLi160EEv26Group_norm_nhwc_fwd_params,"",@"SHT_CUDA_INFO"
	.sectionflags	@""
	.align	4


	//----- nvinfo : EIATTR_CUDA_API_VERSION
	.align		4
        /*0000*/ 	.byte	0x04, 0x37
        /*0002*/ 	.short	(.L_2597 - .L_2596)
.L_2596:
        /*0004*/ 	.word	0x00000082


	//----- nvinfo : EIATTR_SW2861232_WAR
	.align		4
.L_2597:
        /*0008*/ 	.byte	0x01, 0x35
	.zero		2


	//----- nvinfo : EIATTR_PARAM_CBANK
	.align		4
        /*000c*/ 	.byte	0x04, 0x0a
        /*000e*/ 	.short	(.L_2599 - .L_2598)
	.align		4
.L_2598:
        /*0010*/ 	.word	index@(.nv.constant0._Z30group_norm_nhwc_fwd_sum_kernelI11Fp32IOFp16WLi160EEv26Group_norm_nhwc_fwd_params)
        /*0014*/ 	.short	0x0160
        /*0016*/ 	.short	0x00a0


	//----- nvinfo : EIATTR_CBANK_PARAM_SIZE
	.align		4
.L_2599:
        /*0018*/ 	.byte	0x03, 0x19
        /*001a*/ 	.short	0x00a0


	//----- nvinfo : EIATTR_KPARAM_INFO
	.align		4
        /*001c*/ 	.byte	0x04, 0x17
        /*001e*/ 	.short	(.L_2601 - .L_2600)
.L_2600:
        /*0020*/ 	.word	0x00000000
        /*0024*/ 	.short	0x0000
        /*0026*/ 	.short	0x0000
        /*0028*/ 	.byte	0x00, 0xf0, 0x81, 0x02


	//----- nvinfo : EIATTR_MAXREG_COUNT
	.align		4
.L_2601:
        /*002c*/ 	.byte	0x03, 0x1b
        /*002e*/ 	.short	0x00ff


	//----- nvinfo : EIATTR_NUM_BARRIERS
	.align		4
        /*0030*/ 	.byte	0x02, 0x4c
        /*0032*/ 	.byte	0x01
	.zero		1


	//----- nvinfo : EIATTR_MERCURY_ISA_VERSION
	.align		4
        /*0034*/ 	.byte	0x03, 0x5f
        /*0036*/ 	.short	0x0000


	//----- nvinfo : EIATTR_COOP_GROUP_MASK_REGIDS
	.align		4
        /*0038*/ 	.byte	0x04, 0x29
        /*003a*/ 	.short	(.L_2603 - .L_2602)


	//   ....[0]....
.L_2602:
        /*003c*/ 	.word	0xffffffff


	//   ....[1]....
        /*0040*/ 	.word	0xffffffff


	//   ....[2]....
        /*0044*/ 	.word	0xffffffff


	//   ....[3]....
        /*0048*/ 	.word	0xffffffff


	//   ....[4]....
        /*004c*/ 	.word	0xffffffff


	//   ....[5]....
        /*0050*/ 	.word	0xffffffff


	//   ....[6]....
        /*0054*/ 	.word	0xffffffff


	//   ....[7]....
        /*0058*/ 	.word	0xffffffff


	//   ....[8]....
        /*005c*/ 	.word	0xffffffff


	//   ....[9]....
        /*0060*/ 	.word	0xffffffff


	//   ....[10]....
        /*0064*/ 	.word	0xffffffff


	//   ....[11]....
        /*0068*/ 	.word	0xffffffff


	//   ....[12]....
        /*006c*/ 	.word	0xffffffff


	//   ....[13]....
        /*0070*/ 	.word	0xffffffff


	//   ....[14]....
        /*0074*/ 	.word	0xffffffff


	//   ....[15]....
        /*0078*/ 	.word	0xffffffff


	//   ....[16]....
        /*007c*/ 	.word	0xffffffff


	//   ....[17]....
        /*0080*/ 	.word	0xffffffff


	//   ....[18]....
        /*0084*/ 	.word	0xffffffff


	//   ....[19]....
        /*0088*/ 	.word	0xffffffff


	//   ....[20]....
        /*008c*/ 	.word	0xffffffff


	//   ....[21]....
        /*0090*/ 	.word	0xffffffff


	//   ....[22]....
        /*0094*/ 	.word	0xffffffff


	//   ....[23]....
        /*0098*/ 	.word	0xffffffff


	//   ....[24]....
        /*009c*/ 	.word	0xffffffff


	//   ....[25]....
        /*00a0*/ 	.word	0xffffffff


	//   ....[26]....
        /*00a4*/ 	.word	0xffffffff


	//   ....[27]....
        /*00a8*/ 	.word	0xffffffff


	//   ....[28]....
        /*00ac*/ 	.word	0xffffffff


	//   ....[29]....
        /*00b0*/ 	.word	0xffffffff


	//   ....[30]....
        /*00b4*/ 	.word	0xffffffff


	//   ....[31]....
        /*00b8*/ 	.word	0xffffffff


	//   ....[32]....
        /*00bc*/ 	.word	0xffffffff


	//   ....[33]....
        /*00c0*/ 	.word	0xffffffff


	//   ....[34]....
        /*00c4*/ 	.word	0xffffffff


	//   ....[35]....
        /*00c8*/ 	.word	0xffffffff


	//----- nvinfo : EIATTR_COOP_GROUP_INSTR_OFFSETS
	.align		4
.L_2603:
        /*00cc*/ 	.byte	0x04, 0x28
        /*00ce*/ 	.short	(.L_2605 - .L_2604)


	//   ....[0]....
.L_2604:
        /*00d0*/ 	.word	0x00000ca0


	//   ....[1]....
        /*00d4*/ 	.word	0x00000cd0


	//   ....[2]....
        /*00d8*/ 	.word	0x00000d00


	//   ....[3]....
        /*00dc*/ 	.word	0x00000d80


	//   ....[4]....
        /*00e0*/ 	.word	0x00000db0


	//   ....[5]....
        /*00e4*/ 	.word	0x00000dc0


	//   ....[6]....
        /*00e8*/ 	.word	0x00000df0


	//   ....[7]....
        /*00ec*/ 	.word	0x00000e30


	//   ....[8]....
        /*00f0*/ 	.word	0x00000e60


	//   ....[9]....
        /*00f4*/ 	.word	0x00000e80


	//   ....[10]....
        /*00f8*/ 	.word	0x00000ed0


	//   ....[11]....
        /*00fc*/ 	.word	0x00000f00


	//   ....[12]....
        /*0100*/ 	.word	0x00000f20


	//   ....[13]....
        /*0104*/ 	.word	0x00000f70


	//   ....[14]....
        /*0108*/ 	.word	0x00000fa0


	//   ....[15]....
        /*010c*/ 	.word	0x00001000


	//   ....[16]....
        /*0110*/ 	.word	0x00001010


	//   ....[17]....
        /*0114*/ 	.word	0x00001020


	//   ....[18]....
        /*0118*/ 	.word	0x000015c0


	//   ....[19]....
        /*011c*/ 	.word	0x00001640


	//   ....[20]....
        /*0120*/ 	.word	0x000016b0


	//   ....[21]....
        /*0124*/ 	.word	0x000017b0


	//   ....[22]....
        /*0128*/ 	.word	0x00001820


	//   ....[23]....
        /*012c*/ 	.word	0x00001890


	//   ....[24]....
        /*0130*/ 	.word	0x00001960


	//   ....[25]....
        /*0134*/ 	.word	0x000019d0


	//   ....[26]....
        /*0138*/ 	.word	0x00001a40


	//   ....[27]....
        /*013c*/ 	.word	0x00001b10


	//   ....[28]....
        /*0140*/ 	.word	0x00001b80


	//   ....[29]....
        /*0144*/ 	.word	0x00001bf0


	//   ....[30]....
        /*0148*/ 	.word	0x00001cc0


	//   ....[31]....
        /*014c*/ 	.word	0x00001d30


	//   ....[32]....
        /*0150*/ 	.word	0x00001da0


	//   ....[33]....
        /*0154*/ 	.word	0x00001e70


	//   ....[34]....
        /*0158*/ 	.word	0x00001ee0


	//   ....[35]....
        /*015c*/ 	.word	0x00001f50


	//----- nvinfo : EIATTR_EXIT_INSTR_OFFSETS
	.align		4
.L_2605:
        /*0160*/ 	.byte	0x04, 0x1c
        /*0162*/ 	.short	(.L_2607 - .L_2606)


	//   ....[0]....
.L_2606:
        /*0164*/ 	.word	0x000014a0


	//   ....[1]....
        /*0168*/ 	.word	0x00001560


	//----- nvinfo : EIATTR_CTAIDZ_USED
	.align		4
.L_2607:
        /*016c*/ 	.byte	0x01, 0x04
	.zero		2


	//----- nvinfo : EIATTR_CRS_STACK_SIZE
	.align		4
        /*0170*/ 	.byte	0x04, 0x1e
        /*0172*/ 	.short	(.L_2609 - .L_2608)
.L_2608:
        /*0174*/ 	.word	0x00000000
.L_2609:


//--------------------- .nv.info._Z30group_norm_nhwc_fwd_sum_kernelI11Bf16IOFp32WLi196EEv26Group_norm_nhwc_fwd_params --------------------------
	.section	.nv.info._Z30group_norm_nhwc_fwd_sum_kernelI11Bf16IOFp32WLi196EEv26Group_norm_nhwc_fwd_params,"",@"SHT_CUDA_INFO"
	.sectionflags	@""
	.align	4


	//----- nvinfo : EIATTR_CUDA_API_VERSION
	.align		4
        /*0000*/ 	.byte	0x04, 0x37
        /*0002*/ 	.short	(.L_2611 - .L_2610)
.L_2610:
        /*0004*/ 	.word	0x00000082


	//----- nvinfo : EIATTR_SW2861232_WAR
	.align		4
.L_2611:
        /*0008*/ 	.byte	0x01, 0x35
	.zero		2


	//----- nvinfo : EIATTR_PARAM_CBANK
	.align		4
        /*000c*/ 	.byte	0x04, 0x0a
        /*000e*/ 	.short	(.L_2613 - .L_2612)
	.align		4
.L_2612:
        /*0010*/ 	.word	index@(.nv.constant0._Z30group_norm_nhwc_fwd_sum_kernelI11Bf16IOFp32WLi196EEv26Group_norm_nhwc_fwd_params)
        /*0014*/ 	.short	0x0160
        /*0016*/ 	.short	0x00a0


	//----- nvinfo : EIATTR_CBANK_PARAM_SIZE
	.align		4
.L_2613:
        /*0018*/ 	.byte	0x03, 0x19
        /*001a*/ 	.short	0x00a0


	//----- nvinfo : EIATTR_KPARAM_INFO
	.align		4
        /*001c*/ 	.byte	0x04, 0x17
        /*001e*/ 	.short	(.L_2615 - .L_2614)
.L_2614:
        /*0020*/ 	.word	0x00000000
        /*0024*/ 	.short	0x0000
        /*0026*/ 	.short	0x0000
        /*0028*/ 	.byte	0x00, 0xf0, 0x81, 0x02


	//----- nvinfo : EIATTR_MAXREG_COUNT
	.align		4
.L_2615:
        /*002c*/ 	.byte	0x03, 0x1b
        /*002e*/ 	.short	0x00ff


	//----- nvinfo : EIATTR_NUM_BARRIERS
	.align		4
        /*0030*/ 	.byte	0x02, 0x4c
        /*0032*/ 	.byte	0x01
	.zero		1


	//----- nvinfo : EIATTR_MERCURY_ISA_VERSION
	.align		4
        /*0034*/ 	.byte	0x03, 0x5f
        /*0036*/ 	.short	0x0000


	//----- nvinfo : EIATTR_COOP_GROUP_MASK_REGIDS
	.align		4
        /*0038*/ 	.byte	0x04, 0x29
        /*003a*/ 	.short	(.L_2617 - .L_2616)


	//   ....[0]....
.L_2616:
        /*003c*/ 	.word	0xffffffff


	//   ....[1]....
        /*0040*/ 	.word	0xffffffff


	//   ....[2]....
        /*0044*/ 	.word	0xffffffff


	//   ....[3]....
        /*0048*/ 	.word	0xffffffff


	//   ....[4]....
        /*004c*/ 	.word	0xffffffff


	//   ....[5]....
        /*0050*/ 	.word	0xffffffff


	//   ....[6]....
        /*0054*/ 	.word	0xffffffff


	//   ....[7]....
        /*0058*/ 	.word	0xffffffff


	//   ....[8]....
        /*005c*/ 	.word	0xffffffff


	//   ....[9]....
        /*0060*/ 	.word	0xffffffff


	//   ....[10]....
        /*0064*/ 	.word	0xffffffff


	//   ....[11]....
        /*0068*/ 	.word	0xffffffff


	//   ....[12]....
        /*006c*/ 	.word	0xffffffff


	//   ....[13]....
        /*0070*/ 	.word	0xffffffff


	//   ....[14]....
        /*0074*/ 	.word	0xffffffff


	//   ....[15]....
        /*0078*/ 	.word	0xffffffff


	//   ....[16]....
        /*007c*/ 	.word	0xffffffff


	//   ....[17]....
        /*0080*/ 	.word	0xffffffff


	//   ....[18]....
        /*0084*/ 	.word	0xffffffff


	//   ....[19]....
        /*0088*/ 	.word	0xffffffff


	//   ....[20]....
        /*008c*/ 	.word	0xffffffff


	//   ....[21]....
        /*0090*/ 	.word	0xffffffff


	//----- nvinfo : EIATTR_COOP_GROUP_INSTR_OFFSETS
	.align		4
.L_2617:
        /*0094*/ 	.byte	0x04, 0x28
        /*0096*/ 	.short	(.L_2619 - .L_2618)


	//   ....[0]....
.L_2618:
        /*0098*/ 	.word	0x00000f40


	//   ....[1]....
        /*009c*/ 	.word	0x00000f60


	//   ....[2]....
        /*00a0*/ 	.word	0x00001070


	//   ....[3]....
        /*00a4*/ 	.word	0x00001080


	//   ....[4]....
        /*00a8*/ 	.word	0x00001100


	//   ....[5]....
        /*00ac*/ 	.word	0x00001120


	//   ....[6]....
        /*00b0*/ 	.word	0x00001230


	//   ....[7]....
        /*00b4*/ 	.word	0x00001240


	//   ....[8]....
        /*00b8*/ 	.word	0x000012c0


	//   ....[9]....
        /*00bc*/ 	.word	0x000012e0


	//   ....[10]....
        /*00c0*/ 	.word	0x000013f0


	//   ....[11]....
        /*00c4*/ 	.word	0x00001400


	//   ....[12]....
        /*00c8*/ 	.word	0x00001480


	//   ....[13]....
        /*00cc*/ 	.word	0x000014a0


	//   ....[14]....
        /*00d0*/ 	.word	0x000015d0


	//   ....[15]....
        /*00d4*/ 	.word	0x000015e0


	//   ....[16]....
        /*00d8*/ 	.word	0x00001660


	//   ....[17]....
        /*00dc*/ 	.word	0x00001680


	//   ....[18]....
        /*00e0*/ 	.word	0x00001760


	//   ....[19]....
        /*00e4*/ 	.word	0x00001770


	//   ....[20]....
        /*00e8*/ 	.word	0x000017f0


	//   ....[21]....
        /*00ec*/ 	.word	0x00001800


	//----- nvinfo : EIATTR_EXIT_INSTR_OFFSETS
	.align		4
.L_2619:
        /*00f0*/ 	.byte	0x04, 0x1c
        /*00f2*/ 	.short	(.L_2621 - .L_2620)


	//   ....[0]....
.L_2620:
        /*00f4*/ 	.word	0x00001da0


	//   ....[1]....
        /*00f8*/ 	.word	0x00001e50


	//----- nvinfo : EIATTR_CTAIDZ_USED
	.align		4
.L_2621:
        /*00fc*/ 	.byte	0x01, 0x04
	.zero		2


	//----- nvinfo : EIATTR_CRS_STACK_SIZE
	.align		4
        /*0100*/ 	.byte	0x04, 0x1e
        /*0102*/ 	.short	(.L_2623 - .L_2622)
.L_2622:
        /*0104*/ 	.word	0x00000000
.L_2623:


//--------------------- .nv.info._Z30group_norm_nhwc_fwd_sum_kernelI11Bf16IOFp32WLi168EEv26Group_norm_nhwc_fwd_params --------------------------
	.section	.nv.info._Z30group_norm_nhwc_fwd_sum_kernelI11Bf16IOFp32WLi168EEv26Group_norm_nhwc_fwd_params,"",@"SHT_CUDA_INFO"
	.sectionflags	@""
	.align	4


	//----- nvinfo : EIATTR_CUDA_API_VERSION
	.align		4
        /*0000*/ 	.byte	0x04, 0x37
        /*0002*/ 	.short	(.L_2625 - .L_2624)
.L_2624:
        /*0004*/ 	.word	0x00000082


	//----- nvinfo : EIATTR_SW2861232_WAR
	.align		4
.L_2625:
        /*0008*/ 	.byte	0x01, 0x35
	.zero		2


	//----- nvinfo : EIATTR_PARAM_CBANK
	.align		4
        /*000c*/ 	.byte	0x04, 0x0a
        /*000e*/ 	.short	(.L_2627 - .L_2626)
	.align		4
.L_2626:
        /*0010*/ 	.word	index@(.nv.constant0._Z30group_norm_nhwc_fwd_sum_kernelI11Bf16IOFp32WLi168EEv26Group_norm_nhwc_fwd_params)
        /*0014*/ 	.short	0x0160
        /*0016*/ 	.short	0x00a0


	//----- nvinfo : EIATTR_CBANK_PARAM_SIZE
	.align		4
.L_2627:
        /*0018*/ 	.byte	0x03, 0x19
        /*001a*/ 	.short	0x00a0


	//----- nvinfo : EIATTR_KPARAM_INFO
	.align		4
        /*001c*/ 	.byte	0x04, 0x17
        /*001e*/ 	.short	(.L_2629 - .L_2628)
.L_2628:
        /*0020*/ 	.word	0x00000000
        /*0024*/ 	.short	0x0000
        /*0026*/ 	.short	0x0000
        /*0028*/ 	.byte	0x00, 0xf0, 0x81, 0x02


	//----- nvinfo : EIATTR_MAXREG_COUNT
	.align		4
.L_2629:
        /*002c*/ 	.byte	0x03, 0x1b
        /*002e*/ 	.short	0x00ff


	//----- nvinfo : EIATTR_NUM_BARRIERS
	.align		4
        /*0030*/ 	.byte	0x02, 0x4c
        /*0032*/ 	.byte	0x01
	.zero		1


	//----- nvinfo : EIATTR_MERCURY_ISA_VERSION
	.align		4
        /*0034*/ 	.byte	0x03, 0x5f
        /*0036*/ 	.short	0x0000


	//----- nvinfo : EIATTR_COOP_GROUP_MASK_REGIDS
	.align		4
        /*0038*/ 	.byte	0x04, 0x29
        /*003a*/ 	.short	(.L_2631 - .L_2630)


	//   ....[0]....
.L_2630:
        /*003c*/ 	.word	0xffffffff


	//   ....[1]....
        /*0040*/ 	.word	0xffffffff


	//   ....[2]....
        /*0044*/ 	.word	0xffffffff


	//   ....[3]....
        /*0048*/ 	.word	0xffffffff


	//   ....[4]....
        /*004c*/ 	.word	0xffffffff


	//   ....[5]....
        /*0050*/ 	.word	0xffffffff


	//   ....[6]....
        /*0054*/ 	.word	0xffffffff


	//   ....[7]....
        /*0058*/ 	.word	0xffffffff


	//   ....[8]....
        /*005c*/ 	.word	0xffffffff


	//   ....[9]....
        /*0060*/ 	.word	0xffffffff


	//   ....[10]....
        /*0064*/ 	.word	0xffffffff


	//   ....[11]....
        /*0068*/ 	.word	0xffffffff


	//   ....[12]....
        /*006c*/ 	.word	0xffffffff


	//   ....[13]....
        /*0070*/ 	.word	0xffffffff


	//   ....[14]....
        /*0074*/ 	.word	0xffffffff


	//   ....[15]....
        /*0078*/ 	.word	0xffffffff


	//   ....[16]....
        /*007c*/ 	.word	0xffffffff


	//   ....[17]....
        /*0080*/ 	.word	0xffffffff


	//   ....[18]....
        /*0084*/ 	.word	0xffffffff


	//   ....[19]....
        /*0088*/ 	.word	0xffffffff


	//   ....[20]....
        /*008c*/ 	.word	0xffffffff


	//   ....[21]....
        /*0090*/ 	.word	0xffffffff


	//----- nvinfo : EIATTR_COOP_GROUP_INSTR_OFFSETS
	.align		4
.L_2631:
        /*0094*/ 	.byte	0x04, 0x28
        /*0096*/ 	.short	(.L_2633 - .L_2632)


	//   ....[0]....
.L_2632:
        /*0098*/ 	.word	0x00000f00


	//   ....[1]....
        /*009c*/ 	.word	0x00000f20


	//   ....[2]....
        /*00a0*/ 	.word	0x00001030


	//   ....[3]....
        /*00a4*/ 	.word	0x00001040


	//   ....[4]....
        /*00a8*/ 	.word	0x000010c0


	//   ....[5]....
        /*00ac*/ 	.word	0x000010e0


	//   ....[6]....
        /*00b0*/ 	.word	0x000011f0


	//   ....[7]....
        /*00b4*/ 	.word	0x00001200


	//   ....[8]....
        /*00b8*/ 	.word	0x00001280


	//   ....[9]....
        /*00bc*/ 	.word	0x000012a0


	//   ....[10]....
        /*00c0*/ 	.word	0x000013b0


	//   ....[11]....
        /*00c4*/ 	.word	0x000013c0


	//   ....[12]....
        /*00c8*/ 	.word	0x00001440


	//   ....[13]....
        /*00cc*/ 	.word	0x00001460


	//   ....[14]....
        /*00d0*/ 	.word	0x00001590


	//   ....[15]....
        /*00d4*/ 	.word	0x000015a0


	//   ....[16]....
        /*00d8*/ 	.word	0x00001620


	//   ....[17]....
        /*00dc*/ 	.word	0x00001640


	//   ....[18]....
        /*00e0*/ 	.word	0x00001720


	//   ....[19]....
        /*00e4*/ 	.word	0x00001730


	//   ....[20]....
        /*00e8*/ 	.word	0x000017b0


	//   ....[21]....
        /*00ec*/ 	.word	0x000017c0


	//----- nvinfo : EIATTR_EXIT_INSTR_OFFSETS
	.align		4
.L_2633:
        /*00f0*/ 	.byte	0x04, 0x1c
        /*00f2*/ 	.short	(.L_2635 - .L_2634)


	//   ....[0]....
.L_2634:
        /*00f4*/ 	.word	0x00001cc0


	//   ....[1]....
        /*00f8*/ 	.word	0x00001d70


	//----- nvinfo : EIATTR_CTAIDZ_USED
	.align		4
.L_2635:
        /*00fc*/ 	.byte	0x01, 0x04
	.zero		2


	//----- nvinfo : EIATTR_CRS_STACK_SIZE
	.align		4
        /*0100*/ 	.byte	0x04, 0x1e
        /*0102*/ 	.short	(.L_2637 - .L_2636)
.L_2636:
        /*0104*/ 	.word	0x00000000
.L_2637:


//--------------------- .nv.info._Z30group_norm_nhwc_fwd_sum_kernelI11Bf16IOFp32WLi64EEv26Group_norm_nhwc_fwd_params --------------------------
	.section	.nv.info._Z30group_norm_nhwc_fwd_sum_kernelI11Bf16IOFp32WLi64EEv26Group_norm_nhwc_fwd_params,"",@"SHT_CUDA_INFO"
	.sectionflags	@""
	.align	4


	//----- nvinfo : EIATTR_CUDA_API_VERSION
	.align		4
        /*0000*/ 	.byte	0x04, 0x37
        /*0002*/ 	.short	(.L_2639 - .L_2638)
.L_2638:
        /*0004*/ 	.word	0x00000082


	//----- nvinfo : EIATTR_SW2861232_WAR
	.align		4
.L_2639:
        /*0008*/ 	.byte	0x01, 0x35
	.zero		2


	//----- nvinfo : EIATTR_PARAM_CBANK
	.align		4
        /*000c*/ 	.byte	0x04, 0x0a
        /*000e*/ 	.short	(.L_2641 - .L_2640)
	.align		4
.L_2640:
        /*0010*/ 	.word	index@(.nv.constant0._Z30group_norm_nhwc_fwd_sum_kernelI11Bf16IOFp32WLi64EEv26Group_norm_nhwc_fwd_params)
        /*0014*/ 	.short	0x0160
        /*0016*/ 	.short	0x00a0


	//----- nvinfo : EIATTR_CBANK_PARAM_SIZE
	.align		4
.L_2641:
        /*0018*/ 	.byte	0x03, 0x19
        /*001a*/ 	.short	0x00a0


	//----- nvinfo : EIATTR_KPARAM_INFO
	.align		4
        /*001c*/ 	.byte	0x04, 0x17
        /*001e*/ 	.short	(.L_2643 - .L_2642)
.L_2642:
        /*0020*/ 	.word	0x00000000
        /*0024*/ 	.short	0x0000
        /*0026*/ 	.short	0x0000
        /*0028*/ 	.byte	0x00, 0xf0, 0x81, 0x02


	//----- nvinfo : EIATTR_MAXREG_COUNT
	.align		4
.L_2643:
        /*002c*/ 	.byte	0x03, 0x1b
        /*002e*/ 	.short	0x00ff


	//----- nvinfo : EIATTR_NUM_BARRIERS
	.align		4
        /*0030*/ 	.byte	0x02, 0x4c
        /*0032*/ 	.byte	0x01
	.zero		1


	//----- nvinfo : EIATTR_MERCURY_ISA_VERSION
	.align		4
        /*0034*/ 	.byte	0x03, 0x5f
        /*0036*/ 	.short	0x0000


	//----- nvinfo : EIATTR_COOP_GROUP_MASK_REGIDS
	.align		4
        /*0038*/ 	.byte	0x04, 0x29
        /*003a*/ 	.short	(.L_2645 - .L_2644)


	//   ....[0]....
.L_2644:
        /*003c*/ 	.word	0xffffffff


	//   ....[1]....
        /*0040*/ 	.word	0xffffffff


	//   ....[2]....
        /*0044*/ 	.word	0xffffffff


	//   ....[3]....
        /*0048*/ 	.word	0xffffffff


	//   ....[4]....
        /*004c*/ 	.word	0xffffffff


	//   ....[5]....
        /*0050*/ 	.word	0xffffffff


	//   ....[6]....
        /*0054*/ 	.word	0xffffffff


	//   ....[7]....
        /*0058*/ 	.word	0xffffffff


	//   ....[8]....
        /*005c*/ 	.word	0xffffffff


	//   ....[9]....
        /*0060*/ 	.word	0xffffffff


	//   ....[10]....
        /*0064*/ 	.word	0xffffffff


	//   ....[11]....
        /*0068*/ 	.word	0xffffffff


	//   ....[12]....
        /*006c*/ 	.word	0xffffffff


	//   ....[13]....
        /*0070*/ 	.word	0xffffffff


	//   ....[14]....
        /*0074*/ 	.word	0xffffffff


	//   ....[15]....
        /*0078*/ 	.word	0xffffffff


	//   ....[16]....
        /*007c*/ 	.word	0xffffffff


	//   ....[17]....
        /*0080*/ 	.word	0xffffffff


	//   ....[18]....
        /*0084*/ 	.word	0xffffffff


	//   ....[19]....
        /*0088*/ 	.word	0xffffffff


	//   ....[20]....
        /*008c*/ 	.word	0xffffffff


	//   ....[21]....
        /*0090*/ 	.word	0xffffffff


	//   ....[22]....
        /*0094*/ 	.word	0xffffffff


	//   ....[23]....
        /*0098*/ 	.word	0xffffffff


	//   ....[24]....
        /*009c*/ 	.word	0xffffffff


	//   ....[25]....
        /*00a0*/ 	.word	0xffffffff


	//   ....[26]....
        /*00a4*/ 	.word	0xffffffff


	//   ....[27]....
        /*00a8*/ 	.word	0xffffffff


	//   ....[28]....
        /*00ac*/ 	.word	0xffffffff


	//   ....[29]....
        /*00b0*/ 	.word	0xffffffff


	//   ....[30]....
        /*00b4*/ 	.word	0xffffffff


	//   ....[31]....
        /*00b8*/ 	.word	0xffffffff


	//   ....[32]....
        /*00bc*/ 	.word	0xffffffff


	//   ....[33]....
        /*00c0*/ 	.word	0xffffffff


	//   ....[34]....
        /*00c4*/ 	.word	0xffffffff


	//   ....[35]....
        /*00c8*/ 	.word	0xffffffff


	//----- nvinfo : EIATTR_COOP_GROUP_INSTR_OFFSETS
	.align		4
.L_2645:
        /*00cc*/ 	.byte	0x04, 0x28
        /*00ce*/ 	.short	(.L_2647 - .L_2646)


	//   ....[0]....
.L_2646:
        /*00d0*/ 	.word	0x00000ca0


	//   ....[1]....
        /*00d4*/ 	.word	0x00000cd0


	//   ....[2]....
        /*00d8*/ 	.word	0x00000d00


	//   ....[3]....
        /*00dc*/ 	.word	0x00000d90


	//   ....[4]....
        /*00e0*/ 	.word	0x00000db0


	//   ....[5]....
        /*00e4*/ 	.word	0x00000dc0


	//   ....[6]....
        /*00e8*/ 	.word	0x00000e20


	//   ....[7]....
        /*00ec*/ 	.word	0x00000e50


	//   ....[8]....
        /*00f0*/ 	.word	0x00000e60


	//   ....[9]....
        /*00f4*/ 	.word	0x00000ec0


	//   ....[10]....
        /*00f8*/ 	.word	0x00000ef0


	//   ....[11]....
        /*00fc*/ 	.word	0x00000f00


	//   ....[12]....
        /*0100*/ 	.word	0x00000f60


	//   ....[13]....
        /*0104*/ 	.word	0x00000f90


	//   ....[14]....
        /*0108*/ 	.word	0x00000fa0


	//   ....[15]....
        /*010c*/ 	.word	0x00001000


	//   ....[16]....
        /*0110*/ 	.word	0x00001010


	//   ....[17]....
        /*0114*/ 	.word	0x00001020


	//   ....[18]....
        /*0118*/ 	.word	0x00001350


	//   ....[19]....
        /*011c*/ 	.word	0x000013d0


	//   ....[20]....
        /*0120*/ 	.word	0x00001440


	//   ....[21]....
        /*0124*/ 	.word	0x00001540


	//   ....[22]....
        /*0128*/ 	.word	0x000015b0


	//   ....[23]....
        /*012c*/ 	.word	0x00001620


	//   ....[24]....
        /*0130*/ 	.word	0x000016f0


	//   ....[25]....
        /*0134*/ 	.word	0x00001760


	//   ....[26]....
        /*0138*/ 	.word	0x000017d0


	//   ....[27]....
        /*013c*/ 	.word	0x000018a0


	//   ....[28]....
        /*0140*/ 	.word	0x00001910


	//   ....[29]....
        /*0144*/ 	.word	0x00001980


	//   ....[30]....
        /*0148*/ 	.word	0x00001a50


	//   ....[31]....
        /*014c*/ 	.word	0x00001ac0


	//   ....[32]....
        /*0150*/ 	.word	0x00001b30


	//   ....[33]....
        /*0154*/ 	.word	0x00001c00


	//   ....[34]....
        /*0158*/ 	.word	0x00001c70


	//   ....[35]....
        /*015c*/ 	.word	0x00001ce0


	//----- nvinfo : EIATTR_EXIT_INSTR_OFFSETS
	.align		4
.L_2647:
        /*0160*/ 	.byte	0x04, 0x1c
        /*0162*/ 	.short	(.L_2649 - .L_2648)


	//   ....[0]....
.L_2648:
        /*0164*/ 	.word	0x00001230


	//   ....[1]....
        /*0168*/ 	.word	0x000012f0


	//----- nvinfo : EIATTR_CTAIDZ_USED
	.align		4
.L_2649:
        /*016c*/ 	.byte	0x01, 0x04
	.zero		2


	//----- nvinfo : EIATTR_CRS_STACK_SIZE
	.align		4
        /*0170*/ 	.byte	0x04, 0x1e
        /*0172*/ 	.short	(.L_2651 - .L_2650)
.L_2650:
        /*0174*/ 	.word	0x00000000
.L_2651:


//--------------------- .nv.info._Z30group_norm_nhwc_fwd_sum_kernelI11Bf16IOFp32WLi128EEv26Group_norm_nhwc_fwd_params --------------------------
	.section	.nv.info._Z30group_norm_nhwc_fwd_sum_kernelI11Bf16IOFp32WLi128EEv26Group_norm_nhwc_fwd_params,"",@"SHT_CUDA_INFO"
	.sectionflags	@""
	.align	4


	//----- nvinfo : EIATTR_CUDA_API_VERSION
	.align		4
        /*0000*/ 	.byte	0x04, 0x37
        /*0002*/ 	.short	(.L_2653 - .L_2652)
.L_2652:
        /*0004*/ 	.word	0x00000082


	//----- nvinfo : EIATTR_SW2861232_WAR
	.align		4
.L_2653:
        /*0008*/ 	.byte	0x01, 0x35
	.zero		2


	//----- nvinfo : EIATTR_PARAM_CBANK
	.align		4
        /*000c*/ 	.byte	0x04, 0x0a
        /*000e*/ 	.short	(.L_2655 - .L_2654)
	.align		4
.L_2654:
        /*0010*/ 	.word	index@(.nv.constant0._Z30group_norm_nhwc_fwd_sum_kernelI11Bf16IOFp32WLi128EEv26Group_norm_nhwc_fwd_params)
        /*0014*/ 	.short	0x0160
        /*0016*/ 	.short	0x00a0


	//----- nvinfo : EIATTR_CBANK_PARAM_SIZE
	.align		4
.L_2655:
        /*0018*/ 	.byte	0x03, 0x19
        /*001a*/ 	.short	0x00a0


	//----- nvinfo : EIATTR_KPARAM_INFO
	.align		4
        /*001c*/ 	.byte	0x04, 0x17
        /*001e*/ 	.short	(.L_2657 - .L_2656)
.L_2656:
        /*0020*/ 	.word	0x00000000
        /*0024*/ 	.short	0x0000
        /*0026*/ 	.short	0x0000
        /*0028*/ 	.byte	0x00, 0xf0, 0x81, 0x02


	//----- nvinfo : EIATTR_MAXREG_COUNT
	.align		4
.L_2657:
        /*002c*/ 	.byte	0x03, 0x1b
        /*002e*/ 	.short	0x00ff


	//----- nvinfo : EIATTR_NUM_BARRIERS
	.align		4
        /*0030*/ 	.byte	0x02, 0x4c
        /*0032*/ 	.byte	0x01
	.zero		1


	//----- nvinfo : EIATTR_MERCURY_ISA_VERSION
	.align		4
        /*0034*/ 	.byte	0x03, 0x5f
        /*0036*/ 	.short	0x0000


	//----- nvinfo : EIATTR_COOP_GROUP_MASK_REGIDS
	.align		4
        /*0038*/ 	.byte	0x04, 0x29
        /*003a*/ 	.short	(.L_2659 - .L_2658)


	//   ....[0]....
.L_2658:
        /*003c*/ 	.word	0xffffffff


	//   ....[1]....
        /*0040*/ 	.word	0xffffffff


	//   ....[2]....
        /*0044*/ 	.word	0xffffffff


	//   ....[3]....
        /*0048*/ 	.word	0xffffffff


	//   ....[4]....
        /*004c*/ 	.word	0xffffffff


	//   ....[5]....
        /*0050*/ 	.word	0xffffffff


	//   ....[6]....
        /*0054*/ 	.word	0xffffffff


	//   ....[7]....
        /*0058*/ 	.word	0xffffffff


	//   ....[8]....
        /*005c*/ 	.word	0xffffffff


	//   ....[9]....
        /*0060*/ 	.word	0xffffffff


	//   ....[10]....
        /*0064*/ 	.word	0xffffffff


	//   ....[11]....
        /*0068*/ 	.word	0xffffffff


	//   ....[12]....
        /*006c*/ 	.word	0xffffffff


	//   ....[13]....
        /*0070*/ 	.word	0xffffffff


	//   ....[14]....
        /*0074*/ 	.word	0xffffffff


	//   ....[15]....
        /*0078*/ 	.word	0xffffffff


	//   ....[16]....
        /*007c*/ 	.word	0xffffffff


	//   ....[17]....
        /*0080*/ 	.word	0xffffffff


	//   ....[18]....
        /*0084*/ 	.word	0xffffffff


	//   ....[19]....
        /*0088*/ 	.word	0xffffffff


	//   ....[20]....
        /*008c*/ 	.word	0xffffffff


	//   ....[21]....
        /*0090*/ 	.word	0xffffffff


	//   ....[22]....
        /*0094*/ 	.word	0xffffffff


	//   ....[23]....
        /*0098*/ 	.word	0xffffffff


	//   ....[24]....
        /*009c*/ 	.word	0xffffffff


	//   ....[25]....
        /*00a0*/ 	.word	0xffffffff


	//   ....[26]....
        /*00a4*/ 	.word	0xffffffff


	//   ....[27]....
        /*00a8*/ 	.word	0xffffffff


	//   ....[28]....
        /*00ac*/ 	.word	0xffffffff


	//   ....[29]....
        /*00b0*/ 	.word	0xffffffff


	//   ....[30]....
        /*00b4*/ 	.word	0xffffffff


	//   ....[31]....
        /*00b8*/ 	.word	0xffffffff


	//   ....[32]....
        /*00bc*/ 	.word	0xffffffff


	//   ....[33]....
        /*00c0*/ 	.word	0xffffffff


	//   ....[34]....
        /*00c4*/ 	.word	0xffffffff


	//   ....[35]....
        /*00c8*/ 	.word	0xffffffff


	//----- nvinfo : EIATTR_COOP_GROUP_INSTR_OFFSETS
	.align		4
.L_2659:
        /*00cc*/ 	.byte	0x04, 0x28
        /*00ce*/ 	.short	(.L_2661 - .L_2660)


	//   ....[0]....
.L_2660:
        /*00d0*/ 	.word	0x00000db0


	//   ....[1]....
        /*00d4*/ 	.word	0x00000de0


	//   ....[2]....
        /*00d8*/ 	.word	0x00000e10


	//   ....[3]....
        /*00dc*/ 	.word	0x00000e90


	//   ....[4]....
        /*00e0*/ 	.word	0x00000ec0


	//   ....[5]....
        /*00e4*/ 	.word	0x00000ed0


	//   ....[6]....
        /*00e8*/ 	.word	0x00000f00


	//   ....[7]....
        /*00ec*/ 	.word	0x00000f40


	//   ....[8]....
        /*00f0*/ 	.word	0x00000f70


	//   ....[9]....
        /*00f4*/ 	.word	0x00000f90


	//   ....[10]....
        /*00f8*/ 	.word	0x00000fe0


	//   ....[11]....
        /*00fc*/ 	.word	0x00001010


	//   ....[12]....
        /*0100*/ 	.word	0x00001030


	//   ....[13]....
        /*0104*/ 	.word	0x00001080


	//   ....[14]....
        /*0108*/ 	.word	0x000010b0


	//   ....[15]....
        /*010c*/ 	.word	0x00001110


	//   ....[16]....
        /*0110*/ 	.word	0x00001120


	//   ....[17]....
        /*0114*/ 	.word	0x00001130


	//   ....[18]....
        /*0118*/ 	.word	0x00001640


	//   ....[19]....
        /*011c*/ 	.word	0x000016c0


	//   ....[20]....
        /*0120*/ 	.word	0x00001730


	//   ....[21]....
        /*0124*/ 	.word	0x00001830


	//   ....[22]....
        /*0128*/ 	.word	0x000018a0


	//   ....[23]....
        /*012c*/ 	.word	0x00001910


	//   ....[24]....
        /*0130*/ 	.word	0x000019e0


	//   ....[25]....
        /*0134*/ 	.word	0x00001a50


	//   ....[26]....
        /*0138*/ 	.word	0x00001ac0


	//   ....[27]....
        /*013c*/ 	.word	0x00001b90


	//   ....[28]....
        /*0140*/ 	.word	0x00001c00


	//   ....[29]....
        /*0144*/ 	.word	0x00001c70


	//   ....[30]....
        /*0148*/ 	.word	0x00001d40


	//   ....[31]....
        /*014c*/ 	.word	0x00001db0


	//   ....[32]....
        /*0150*/ 	.word	0x00001e20


	//   ....[33]....
        /*0154*/ 	.word	0x00001ef0


	//   ....[34]....
        /*0158*/ 	.word	0x00001f60


	//   ....[35]....
        /*015c*/ 	.word	0x00001fd0


	//----- nvinfo : EIATTR_EXIT_INSTR_OFFSETS
	.align		4
.L_2661:
        /*0160*/ 	.byte	0x04, 0x1c
        /*0162*/ 	.short	(.L_2663 - .L_2662)


	//   ....[0]....
.L_2662:
        /*0164*/ 	.word	0x00001520


	//   ....[1]....
        /*0168*/ 	.word	0x000015e0


	//----- nvinfo : EIATTR_CTAIDZ_USED
	.align		4
.L_2663:
        /*016c*/ 	.byte	0x01, 0x04
	.zero		2


	//----- nvinfo : EIATTR_CRS_STACK_SIZE
	.align		4
        /*0170*/ 	.byte	0x04, 0x1e
        /*0172*/ 	.short	(.L_2665 - .L_2664)
.L_2664:
        /*0174*/ 	.word	0x00000000
.L_2665:


//--------------------- .nv.info._Z30group_norm_nhwc_fwd_sum_kernelI11Bf16IOFp32WLi192EEv26Group_norm_nhwc_fwd_params --------------------------
	.section	.nv.info._Z30group_norm_nhwc_fwd_sum_kernelI11Bf16IOFp32WLi192EEv26Group_norm_nhwc_fwd_params,"",@"SHT_CUDA_INFO"
	.sectionflags	@""
	.align	4


	//----- nvinfo : EIATTR_CUDA_API_VERSION
	.align		4
        /*0000*/ 	.byte	0x04, 0x37
        /*0002*/ 	.short	(.L_2667 - .L_2666)
.L_2666:
        /*0004*/ 	.word	0x00000082


	//----- nvinfo : EIATTR_SW2861232_WAR
	.align		4
.L_2667:
        /*0008*/ 	.byte	0x01, 0x35
	.zero		2


	//----- nvinfo : EIATTR_PARAM_CBANK
	.align		4
        /*000c*/ 	.byte	0x04, 0x0a
        /*000e*/ 	.short	(.L_2669 - .L_2668)
	.align		4
.L_2668:
        /*0010*/ 	.word	index@(.nv.constant0._Z30group_norm_nhwc_fwd_sum_kernelI11Bf16IOFp32WLi192EEv26Group_norm_nhwc_fwd_params)
        /*0014*/ 	.short	0x0160
        /*0016*/ 	.short	0x00a0


	//----- nvinfo : EIATTR_CBANK_PARAM_SIZE
	.align		4
.L_2669:
        /*0018*/ 	.byte	0x03, 0x19
        /*001a*/ 	.short	0x00a0


	//----- nvinfo : EIATTR_KPARAM_INFO
	.align		4
        /*001c*/ 	.byte	0x04, 0x17
        /*001e*/ 	.short	(.L_2671 - .L_2670)
.L_2670:
        /*0020*/ 	.word	0x00000000
        /*0024*/ 	.short	0x0000
        /*0026*/ 	.short	0x0000
        /*0028*/ 	.byte	0x00, 0xf0, 0x81, 0x02


	//----- nvinfo : EIATTR_MAXREG_COUNT
	.align		4
.L_2671:
        /*002c*/ 	.byte	0x03, 0x1b
        /*002e*/ 	.short	0x00ff


	//----- nvinfo : EIATTR_NUM_BARRIERS
	.align		4
        /*0030*/ 	.byte	0x02, 0x4c
        /*0032*/ 	.byte	0x01
	.zero		1


	//----- nvinfo : EIATTR_MERCURY_ISA_VERSION
	.align		4
        /*0034*/ 	.byte	0x03, 0x5f
        /*0036*/ 	.short	0x0000


	//----- nvinfo : EIATTR_COOP_GROUP_MASK_REGIDS
	.align		4
        /*0038*/ 	.byte	0x04, 0x29
        /*003a*/ 	.short	(.L_2673 - .L_2672)


	//   ....[0]....
.L_2672:
        /*003c*/ 	.word	0xffffffff


	//   ....[1]....
        /*0040*/ 	.word	0xffffffff


	//   ....[2]....
        /*0044*/ 	.word	0xffffffff


	//   ....[3]....
        /*0048*/ 	.word	0xffffffff


	//   ....[4]....
        /*004c*/ 	.word	0xffffffff


	//   ....[5]....
        /*0050*/ 	.word	0xffffffff


	//   ....[6]....
        /*0054*/ 	.word	0xffffffff


	//   ....[7]....
        /*0058*/ 	.word	0xffffffff


	//   ....[8]....
        /*005c*/ 	.word	0xffffffff


	//   ....[9]....
        /*0060*/ 	.word	0xffffffff


	//   ....[10]....
        /*0064*/ 	.word	0xffffffff


	//   ....[11]....
        /*0068*/ 	.word	0xffffffff


	//   ....[12]....
        /*006c*/ 	.word	0xffffffff


	//   ....[13]....
        /*0070*/ 	.word	0xffffffff


	//   ....[14]....
        /*0074*/ 	.word	0xffffffff


	//   ....[15]....
        /*0078*/ 	.word	0xffffffff


	//   ....[16]....
        /*007c*/ 	.word	0xffffffff


	//   ....[17]....
        /*0080*/ 	.word	0xffffffff


	//   ....[18]....
        /*0084*/ 	.word	0xffffffff


	//   ....[19]....
        /*0088*/ 	.word	0xffffffff


	//   ....[20]....
        /*008c*/ 	.word	0xffffffff


	//   ....[21]....
        /*0090*/ 	.word	0xffffffff


	//   ....[22]....
        /*0094*/ 	.word	0xffffffff


	//   ....[23]....
        /*0098*/ 	.word	0xffffffff


	//   ....[24]....
        /*009c*/ 	.word	0xffffffff


	//   ....[25]....
        /*00a0*/ 	.word	0xffffffff


	//   ....[26]....
        /*00a4*/ 	.word	0xffffffff


	//   ....[27]....
        /*00a8*/ 	.word	0xffffffff


	//   ....[28]....
        /*00ac*/ 	.word	0xffffffff


	//   ....[29]....
        /*00b0*/ 	.word	0xffffffff


	//   ....[30]....
        /*00b4*/ 	.word	0xffffffff


	//   ....[31]....
        /*00b8*/ 	.word	0xffffffff


	//   ....[32]....
        /*00bc*/ 	.word	0xffffffff


	//   ....[33]....
        /*00c0*/ 	.word	0xffffffff


	//   ....[34]....
        /*00c4*/ 	.word	0xffffffff


	//   ....[35]....
        /*00c8*/ 	.word	0xffffffff


	//----- nvinfo : EIATTR_COOP_GROUP_INSTR_OFFSETS
	.align		4
.L_2673:
        /*00cc*/ 	.byte	0x04, 0x28
        /*00ce*/ 	.short	(.L_2675 - .L_2674)


	//   ....[0]....
.L_2674:
        /*00d0*/ 	.word	0x00000e90


	//   ....[1]....
        /*00d4*/ 	.word	0x00000ec0


	//   ....[2]....
        /*00d8*/ 	.word	0x00000ef0


	//   ....[3]....
        /*00dc*/ 	.word	0x00000f70


	//   ....[4]....
        /*00e0*/ 	.word	0x00000fa0


	//   ....[5]....
        /*00e4*/ 	.word	0x00000fb0


	//   ....[6]....
        /*00e8*/ 	.word	0x00000fe0


	//   ....[7]....
        /*00ec*/ 	.word	0x00001020


	//   ....[8]....
        /*00f0*/ 	.word	0x00001050


	//   ....[9]....
        /*00f4*/ 	.word	0x00001070


	//   ....[10]....
        /*00f8*/ 	.word	0x000010c0


	//   ....[11]....
        /*00fc*/ 	.word	0x000010f0


	//   ....[12]....
        /*0100*/ 	.word	0x00001110


	//   ....[13]....
        /*0104*/ 	.word	0x00001160


	//   ....[14]....
        /*0108*/ 	.word	0x00001190


	//   ....[15]....
        /*010c*/ 	.word	0x000011e0


	//   ....[16]....
        /*0110*/ 	.word	0x00001200


	//   ....[17]....
        /*0114*/ 	.word	0x00001210


	//   ....[18]....
        /*0118*/ 	.word	0x00001840


	//   ....[19]....
        /*011c*/ 	.word	0x000018c0


	//   ....[20]....
        /*0120*/ 	.word	0x00001930


	//   ....[21]....
        /*0124*/ 	.word	0x00001a30


	//   ....[22]....
        /*0128*/ 	.word	0x00001aa0


	//   ....[23]....
        /*012c*/ 	.word	0x00001b10


	//   ....[24]....
        /*0130*/ 	.word	0x00001be0


	//   ....[25]....
        /*0134*/ 	.word	0x00001c50


	//   ....[26]....
        /*0138*/ 	.word	0x00001cc0


	//   ....[27]....
        /*013c*/ 	.word	0x00001d90


	//   ....[28]....
        /*0140*/ 	.word	0x00001e00


	//   ....[29]....
        /*0144*/ 	.word	0x00001e70


	//   ....[30]....
        /*0148*/ 	.word	0x00001f40


	//   ....[31]....
        /*014c*/ 	.word	0x00001fb0


	//   ....[32]....
        /*0150*/ 	.word	0x00002020


	//   ....[33]....
        /*0154*/ 	.word	0x000020f0


	//   ....[34]....
        /*0158*/ 	.word	0x00002160


	//   ....[35]....
        /*015c*/ 	.word	0x000021d0


	//----- nvinfo : EIATTR_EXIT_INSTR_OFFSETS
	.align		4
.L_2675:
        /*0160*/ 	.byte	0x04, 0x1c
        /*0162*/ 	.short	(.L_2677 - .L_2676)


	//   ....[0]....
.L_2676:
        /*0164*/ 	.word	0x00001720


	//   ....[1]....
        /*0168*/ 	.word	0x000017e0


	//----- nvinfo : EIATTR_CTAIDZ_USED
	.align		4
.L_2677:
        /*016c*/ 	.byte	0x01, 0x04
	.zero		2


	//----- nvinfo : EIATTR_CRS_STACK_SIZE
	.align		4
        /*0170*/ 	.byte	0x04, 0x1e
        /*0172*/ 	.short	(.L_2679 - .L_2678)
.L_2678:
        /*0174*/ 	.word	0x00000000
.L_2679:


//--------------------- .nv.info._Z30group_norm_nhwc_fwd_sum_kernelI11Bf16IOFp32WLi448EEv26Group_norm_nhwc_fwd_params --------------------------
	.section	.nv.info._Z30group_norm_nhwc_fwd_sum_kernelI11Bf16IOFp32WLi448EEv26Group_norm_nhwc_fwd_params,"",@"SHT_CUDA_INFO"
	.sectionflags	@""
	.align	4


	//----- nvinfo : EIATTR_CUDA_API_VERSION
	.align		4
        /*0000*/ 	.byte	0x04, 0x37
        /*0002*/ 	.short	(.L_2681 - .L_2680)
.L_2680:
        /*0004*/ 	.word	0x00000082


	//----- nvinfo : EIATTR_SW2861232_WAR
	.align		4
.L_2681:
        /*0008*/ 	.byte	0x01, 0x35
	.zero		2


	//----- nvinfo : EIATTR_PARAM_CBANK
	.align		4
        /*000c*/ 	.byte	0x04, 0x0a
        /*000e*/ 	.short	(.L_2683 - .L_2682)
	.align		4
.L_2682:
        /*0010*/ 	.word	index@(.nv.constant0._Z30group_norm_nhwc_fwd_sum_kernelI11Bf16IOFp32WLi448EEv26Group_norm_nhwc_fwd_params)
        /*0014*/ 	.short	0x0160
        /*0016*/ 	.short	0x00a0


	//----- nvinfo : EIATTR_CBANK_PARAM_SIZE
	.align		4
.L_2683:
        /*0018*/ 	.byte	0x03, 0x19
        /*001a*/ 	.short	0x00a0


	//----- nvinfo : EIATTR_KPARAM_INFO
	.align		4
        /*001c*/ 	.byte	0x04, 0x17
        /*001e*/ 	.short	(.L_2685 - .L_2684)
.L_2684:
        /*0020*/ 	.word	0x00000000
        /*0024*/ 	.short	0x0000
        /*0026*/ 	.short	0x0000
        /*0028*/ 	.byte	0x00, 0xf0, 0x81, 0x02


	//----- nvinfo : EIATTR_MAXREG_COUNT
	.align		4
.L_2685:
        /*002c*/ 	.byte	0x03, 0x1b
        /*002e*/ 	.short	0x00ff


	//----- nvinfo : EIATTR_NUM_BARRIERS
	.align		4
        /*0030*/ 	.byte	0x02, 0x4c
        /*0032*/ 	.byte	0x01
	.zero		1


	//----- nvinfo : EIATTR_MERCURY_ISA_VERSION
	.align		4
        /*0034*/ 	.byte	0x03, 0x5f
        /*0036*/ 	.short	0x0000


	//----- nvinfo : EIATTR_COOP_GROUP_MASK_REGIDS
	.align		4
        /*0038*/ 	.byte	0x04, 0x29
        /*003a*/ 	.short	(.L_2687 - .L_2686)


	//   ....[0]....
.L_2686:
        /*003c*/ 	.word	0xffffffff


	//   ....[1]....
        /*0040*/ 	.word	0xffffffff


	//   ....[2]....
        /*0044*/ 	.word	0xffffffff


	//   ....[3]....
        /*0048*/ 	.word	0xffffffff


	//   ....[4]....
        /*004c*/ 	.word	0xffffffff


	//   ....[5]....
        /*0050*/ 	.word	0xffffffff


	//   ....[6]....
        /*0054*/ 	.word	0xffffffff


	//   ....[7]....
        /*0058*/ 	.word	0xffffffff


	//   ....[8]....
        /*005c*/ 	.word	0xffffffff


	//   ....[9]....
        /*0060*/ 	.word	0xffffffff


	//   ....[10]....
        /*0064*/ 	.word	0xffffffff


	//   ....[11]....
        /*0068*/ 	.word	0xffffffff


	//   ....[12]....
        /*006c*/ 	.word	0xffffffff


	//   ....[13]....
        /*0070*/ 	.word	0xffffffff


	//   ....[14]....
        /*0074*/ 	.word	0xffffffff


	//   ....[15]....
        /*0078*/ 	.word	0xffffffff


	//   ....[16]....
        /*007c*/ 	.word	0xffffffff


	//   ....[17]....
        /*0080*/ 	.word	0xffffffff


	//   ....[18]....
        /*0084*/ 	.word	0xffffffff


	//   ....[19]....
        /*0088*/ 	.word	0xffffffff


	//   ....[20]....
        /*008c*/ 	.word	0xffffffff


	//   ....[21]....
        /*0090*/ 	.word	0xffffffff


	//   ....[22]....
        /*0094*/ 	.word	0xffffffff


	//   ....[23]....
        /*0098*/ 	.word	0xffffffff


	//   ....[24]....
        /*009c*/ 	.word	0xffffffff


	//   ....[25]....
        /*00a0*/ 	.word	0xffffffff


	//   ....[26]....
        /*00a4*/ 	.word	0xffffffff


	//   ....[27]....
        /*00a8*/ 	.word	0xffffffff


	//   ....[28]....
        /*00ac*/ 	.word	0xffffffff


	//   ....[29]....
        /*00b0*/ 	.word	0xffffffff


	//   ....[30]....
        /*00b4*/ 	.word	0xffffffff


	//   ....[31]....
        /*00b8*/ 	.word	0xffffffff


	//   ....[32]....
        /*00bc*/ 	.word	0xffffffff


	//   ....[33]....
        /*00c0*/ 	.word	0xffffffff


	//   ....[34]....
        /*00c4*/ 	.word	0xffffffff


	//   ....[35]....
        /*00c8*/ 	.word	0xffffffff


	//----- nvinfo : EIATTR_COOP_GROUP_INSTR_OFFSETS
	.align		4
.L_2687:
        /*00cc*/ 	.byte	0x04, 0x28
        /*00ce*/ 	.short	(.L_2689 - .L_2688)


	//   ....[0]....
.L_2688:
        /*00d0*/ 	.word	0x000011e0


	//   ....[1]....
        /*00d4*/ 	.word	0x00001210


	//   ....[2]....
        /*00d8*/ 	.word	0x00001240


	//   ....[3]....
        /*00dc*/ 	.word	0x00001260


	//   ....[4]....
        /*00e0*/ 	.word	0x000012e0


	//   ....[5]....
        /*00e4*/ 	.word	0x00001300


	//   ....[6]....
        /*00e8*/ 	.word	0x00001320


	//   ....[7]....
        /*00ec*/ 	.word	0x00001370


	//   ....[8]....
        /*00f0*/ 	.word	0x000013a0


	//   ....[9]....
        /*00f4*/ 	.word	0x000013c0


	//   ....[10]....
        /*00f8*/ 	.word	0x00001410


	//   ....[11]....
        /*00fc*/ 	.word	0x00001440


	//   ....[12]....
        /*0100*/ 	.word	0x00001460


	//   ....[13]....
        /*0104*/ 	.word	0x000014b0


	//   ....[14]....
        /*0108*/ 	.word	0x000014e0


	//   ....[15]....
        /*010c*/ 	.word	0x00001500


	//   ....[16]....
        /*0110*/ 	.word	0x00001550


	//   ....[17]....
        /*0114*/ 	.word	0x00001560


	//   ....[18]....
        /*0118*/ 	.word	0x00002090


	//   ....[19]....
        /*011c*/ 	.word	0x00002110


	//   ....[20]....
        /*0120*/ 	.word	0x00002180


	//   ....[21]....
        /*0124*/ 	.word	0x00002280


	//   ....[22]....
        /*0128*/ 	.word	0x000022f0


	//   ....[23]....
        /*012c*/ 	.word	0x00002360


	//   ....[24]....
        /*0130*/ 	.word	0x00002430


	//   ....[25]....
        /*0134*/ 	.word	0x000024a0


	//   ....[26]....
        /*0138*/ 	.word	0x00002510


	//   ....[27]....
        /*013c*/ 	.word	0x000025e0


	//   ....[28]....
        /*0140*/ 	.word	0x00002650


	//   ....[29]....
        /*0144*/ 	.word	0x000026c0


	//   ....[30]....
        /*0148*/ 	.word	0x00002790


	//   ....[31]....
        /*014c*/ 	.word	0x00002800


	//   ....[32]....
        /*0150*/ 	.word	0x00002870


	//   ....[33]....
        /*0154*/ 	.word	0x00002940


	//   ....[34]....
        /*0158*/ 	.word	0x000029b0


	//   ....[35]....
        /*015c*/ 	.word	0x00002a20


	//----- nvinfo : EIATTR_EXIT_INSTR_OFFSETS
	.align		4
.L_2689:
        /*0160*/ 	.byte	0x04, 0x1c
        /*0162*/ 	.short	(.L_2691 - .L_2690)


	//   ....[0]....
.L_2690:
        /*0164*/ 	.word	0x00001f70


	//   ....[1]....
        /*0168*/ 	.word	0x00002030


	//----- nvinfo : EIATTR_CTAIDZ_USED
	.align		4
.L_2691:
        /*016c*/ 	.byte	0x01, 0x04
	.zero		2


	//----- nvinfo : EIATTR_CRS_STACK_SIZE
	.align		4
        /*0170*/ 	.byte	0x04, 0x1e
        /*0172*/ 	.short	(.L_2693 - .L_2692)
.L_2692:
        /*0174*/ 	.word	0x00000000
.L_2693:


//--------------------- .nv.info._Z30group_norm_nhwc_fwd_sum_kernelI11Bf16IOFp32WLi256EEv26Group_norm_nhwc_fwd_params --------------------------
	.section	.nv.info._Z30group_norm_nhwc_fwd_sum_kernelI11Bf16IOFp32WLi256EEv26Group_norm_nhwc_fwd_params,"",@"SHT_CUDA_INFO"
	.sectionflags	@""
	.align	4


	//----- nvinfo : EIATTR_CUDA_API_VERSION
	.align		4
        /*0000*/ 	.byte	0x04, 0x37
        /*0002*/ 	.short	(.L_2695 - .L_2694)
.L_2694:
        /*0004*/ 	.word	0x00000082


	//----- nvinfo : EIATTR_SW2861232_WAR
	.align		4
.L_2695:
        /*0008*/ 	.byte	0x01, 0x35
	.zero		2


	//----- nvinfo : EIATTR_PARAM_CBANK
	.align		4
        /*000c*/ 	.byte	0x04, 0x0a
        /*000e*/ 	.short	(.L_2697 - .L_2696)
	.align		4
.L_2696:
        /*0010*/ 	.word	index@(.nv.constant0._Z30group_norm_nhwc_fwd_sum_kernelI11Bf16IOFp32WLi256EEv26Group_norm_nhwc_fwd_params)
        /*0014*/ 	.short	0x0160
        /*0016*/ 	.short	0x00a0


	//----- nvinfo : EIATTR_CBANK_PARAM_SIZE
	.align		4
.L_2697:
        /*0018*/ 	.byte	0x03, 0x19
        /*001a*/ 	.short	0x00a0


	//----- nvinfo : EIATTR_KPARAM_INFO
	.align		4
        /*001c*/ 	.byte	0x04, 0x17
        /*001e*/ 	.short	(.L_2699 - .L_2698)
.L_2698:
        /*0020*/ 	.word	0x00000000
        /*0024*/ 	.short	0x0000
        /*0026*/ 	.short	0x0000
        /*0028*/ 	.byte	0x00, 0xf0, 0x81, 0x02


	//----- nvinfo : EIATTR_MAXREG_COUNT
	.align		4
.L_2699:
        /*002c*/ 	.byte	0x03, 0x1b
        /*002e*/ 	.short	0x00ff


	//----- nvinfo : EIATTR_NUM_BARRIERS
	.align		4
        /*0030*/ 	.byte	0x02, 0x4c
        /*0032*/ 	.byte	0x01
	.zero		1


	//----- nvinfo : EIATTR_MERCURY_ISA_VERSION
	.align		4
        /*0034*/ 	.byte	0x03, 0x5f
        /*0036*/ 	.short	0x0000


	//----- nvinfo : EIATTR_COOP_GROUP_MASK_REGIDS
	.align		4
        /*0038*/ 	.byte	0x04, 0x29
        /*003a*/ 	.short	(.L_2701 - .L_2700)


	//   ....[0]....
.L_2700:
        /*003c*/ 	.word	0xffffffff


	//   ....[1]....
        /*0040*/ 	.word	0xffffffff


	//   ....[2]....
        /*0044*/ 	.word	0xffffffff


	//   ....[3]....
        /*0048*/ 	.word	0xffffffff


	//   ....[4]....
        /*004c*/ 	.word	0xffffffff


	//   ....[5]....
        /*0050*/ 	.word	0xffffffff


	//   ....[6]....
        /*0054*/ 	.word	0xffffffff


	//   ....[7]....
        /*0058*/ 	.word	0xffffffff


	//   ....[8]....
        /*005c*/ 	.word	0xffffffff


	//   ....[9]....
        /*0060*/ 	.word	0xffffffff


	//   ....[10]....
        /*0064*/ 	.word	0xffffffff


	//   ....[11]....
        /*0068*/ 	.word	0xffffffff


	//   ....[12]....
        /*006c*/ 	.word	0xffffffff


	//   ....[13]....
        /*0070*/ 	.word	0xffffffff


	//   ....[14]....
        /*0074*/ 	.word	0xffffffff


	//   ....[15]....
        /*0078*/ 	.word	0xffffffff


	//   ....[16]....
        /*007c*/ 	.word	0xffffffff


	//   ....[17]....
        /*0080*/ 	.word	0xffffffff


	//   ....[18]....
        /*0084*/ 	.word	0xffffffff


	//   ....[19]....
        /*0088*/ 	.word	0xffffffff


	//   ....[20]....
        /*008c*/ 	.word	0xffffffff


	//   ....[21]....
        /*0090*/ 	.word	0xffffffff


	//   ....[22]....
        /*0094*/ 	.word	0xffffffff


	//   ....[23]....
        /*0098*/ 	.word	0xffffffff


	//   ....[24]....
        /*009c*/ 	.word	0xffffffff


	//   ....[25]....
        /*00a0*/ 	.word	0xffffffff


	//   ....[26]....
        /*00a4*/ 	.word	0xffffffff


	//   ....[27]....
        /*00a8*/ 	.word	0xffffffff


	//   ....[28]....
        /*00ac*/ 	.word	0xffffffff


	//   ....[29]....
        /*00b0*/ 	.word	0xffffffff


	//   ....[30]....
        /*00b4*/ 	.word	0xffffffff


	//   ....[31]....
        /*00b8*/ 	.word	0xffffffff


	//   ....[32]....
        /*00bc*/ 	.word	0xffffffff


	//   ....[33]....
        /*00c0*/ 	.word	0xffffffff


	//   ....[34]....
        /*00c4*/ 	.word	0xffffffff


	//   ....[35]....
        /*00c8*/ 	.word	0xffffffff


	//----- nvinfo : EIATTR_COOP_GROUP_INSTR_OFFSETS
	.align		4
.L_2701:
        /*00cc*/ 	.byte	0x04, 0x28
        /*00ce*/ 	.short	(.L_2703 - .L_2702)


	//   ....[0]....
.L_2702:
        /*00d0*/ 	.word	0x00000f50


	//   ....[1]....
        /*00d4*/ 	.word	0x00000f80


	//   ....[2]....
        /*00d8*/ 	.word	0x00000fb0


	//   ....[3]....
        /*00dc*/ 	.word	0x00001030


	//   ....[4]....
        /*00e0*/ 	.word	0x00001060


	//   ....[5]....
        /*00e4*/ 	.word	0x00001070


	//   ....[6]....
        /*00e8*/ 	.word	0x000010a0


	//   ....[7]....
        /*00ec*/ 	.word	0x000010e0


	//   ....[8]....
        /*00f0*/ 	.word	0x00001110


	//   ....[9]....
        /*00f4*/ 	.word	0x00001130


	//   ....[10]....
        /*00f8*/ 	.word	0x00001180


	//   ....[11]....
        /*00fc*/ 	.word	0x000011b0


	//   ....[12]....
        /*0100*/ 	.word	0x000011d0


	//   ....[13]....
        /*0104*/ 	.word	0x00001220


	//   ....[14]....
        /*0108*/ 	.word	0x00001250


	//   ....[15]....
        /*010c*/ 	.word	0x00001270


	//   ....[16]....
        /*0110*/ 	.word	0x000012c0


	//   ....[17]....
        /*0114*/ 	.word	0x000012d0


	//   ....[18]....
        /*0118*/ 	.word	0x00001a60


	//   ....[19]....
        /*011c*/ 	.word	0x00001ae0


	//   ....[20]....
        /*0120*/ 	.word	0x00001b50


	//   ....[21]....
        /*0124*/ 	.word	0x00001c50


	//   ....[22]....
        /*0128*/ 	.word	0x00001cc0


	//   ....[23]....
        /*012c*/ 	.word	0x00001d30


	//   ....[24]....
        /*0130*/ 	.word	0x00001e00


	//   ....[25]....
        /*0134*/ 	.word	0x00001e70


	//   ....[26]....
        /*0138*/ 	.word	0x00001ee0


	//   ....[27]....
        /*013c*/ 	.word	0x00001fb0


	//   ....[28]....
        /*0140*/ 	.word	0x00002020


	//   ....[29]....
        /*0144*/ 	.word	0x00002090


	//   ....[30]....
        /*0148*/ 	.word	0x00002160


	//   ....[31]....
        /*014c*/ 	.word	0x000021d0


	//   ....[32]....
        /*0150*/ 	.word	0x00002240


	//   ....[33]....
        /*0154*/ 	.word	0x00002310


	//   ....[34]....
        /*0158*/ 	.word	0x00002380


	//   ....[35]....
        /*015c*/ 	.word	0x000023f0


	//----- nvinfo : EIATTR_EXIT_INSTR_OFFSETS
	.align		4
.L_2703:
        /*0160*/ 	.byte	0x04, 0x1c
        /*0162*/ 	.short	(.L_2705 - .L_2704)


	//   ....[0]....
.L_2704:
        /*0164*/ 	.word	0x00001940


	//   ....[1]....
        /*0168*/ 	.word	0x00001a00


	//----- nvinfo : EIATTR_CTAIDZ_USED
	.align		4
.L_2705:
        /*016c*/ 	.byte	0x01, 0x04
	.zero		2


	//----- nvinfo : EIATTR_CRS_STACK_SIZE
	.align		4
        /*0170*/ 	.byte	0x04, 0x1e
        /*0172*/ 	.short	(.L_2707 - .L_2706)
.L_2706:
        /*0174*/ 	.word	0x00000000
.L_2707:


//--------------------- .nv.info._Z30group_norm_nhwc_fwd_sum_kernelI11Bf16IOFp32WLi120EEv26Group_norm_nhwc_fwd_params --------------------------
	.section	.nv.info._Z30group_norm_nhwc_fwd_sum_kernelI11Bf16IOFp32WLi120EEv26Group_norm_nhwc_fwd_params,"",@"SHT_CUDA_INFO"
	.sectionflags	@""
	.align	4


	//----- nvinfo : EIATTR_CUDA_API_VERSION
	.align		4
        /*0000*/ 	.byte	0x04, 0x37
        /*0002*/ 	.short	(.L_2709 - .L_2708)
.L_2708:
        /*0004*/ 	.word	0x00000082


	//----- nvinfo : EIATTR_SW2861232_WAR
	.align		4
.L_2709:
        /*0008*/ 	.byte	0x01, 0x35
	.zero		2


	//----- nvinfo : EIATTR_PARAM_CBANK
	.align		4
        /*000c*/ 	.byte	0x04, 0x0a
        /*000e*/ 	.short	(.L_2711 - .L_2710)
	.align		4
.L_2710:
        /*0010*/ 	.word	index@(.nv.constant0._Z30group_norm_nhwc_fwd_sum_kernelI11Bf16IOFp32WLi120EEv26Group_norm_nhwc_fwd_params)
        /*0014*/ 	.short	0x0160
        /*0016*/ 	.short	0x00a0


	//----- nvinfo : EIATTR_CBANK_PARAM_SIZE
	.align		4
.L_2711:
        /*0018*/ 	.byte	0x03, 0x19
        /*001a*/ 	.short	0x00a0


	//----- nvinfo : EIATTR_KPARAM_INFO
	.align		4
        /*001c*/ 	.byte	0x04, 0x17
        /*001e*/ 	.short	(.L_2713 - .L_2712)
.L_2712:
        /*0020*/ 	.word	0x00000000
        /*0024*/ 	.short	0x0000
        /*0026*/ 	.short	0x0000
        /*0028*/ 	.byte	0x00, 0xf0, 0x81, 0x02


	//----- nvinfo : EIATTR_MAXREG_COUNT
	.align		4
.L_2713:
        /*002c*/ 	.byte	0x03, 0x1b
        /*002e*/ 	.short	0x00ff


	//----- nvinfo : EIATTR_NUM_BARRIERS
	.align		4
        /*0030*/ 	.byte	0x02, 0x4c
        /*0032*/ 	.byte	0x01
	.zero		1


	//----- nvinfo : EIATTR_MERCURY_ISA_VERSION
	.align		4
        /*0034*/ 	.byte	0x03, 0x5f
        /*0036*/ 	.short	0x0000


	//----- nvinfo : EIATTR_COOP_GROUP_MASK_REGIDS
	.align		4
        /*0038*/ 	.byte	0x04, 0x29
        /*003a*/ 	.short	(.L_2715 - .L_2714)


	//   ....[0]....
.L_2714:
        /*003c*/ 	.word	0xffffffff


	//   ....[1]....
        /*0040*/ 	.word	0xffffffff


	//   ....[2]....
        /*0044*/ 	.word	0xffffffff


	//   ....[3]....
        /*0048*/ 	.word	0xffffffff


	//   ....[4]....
        /*004c*/ 	.word	0xffffffff


	//   ....[5]....
        /*0050*/ 	.word	0xffffffff


	//   ....[6]....
        /*0054*/ 	.word	0xffffffff


	//   ....[7]....
        /*0058*/ 	.word	0xffffffff


	//   ....[8]....
        /*005c*/ 	.word	0xffffffff


	//   ....[9]....
        /*0060*/ 	.word	0xffffffff


	//   ....[10]....
        /*0064*/ 	.word	0xffffffff


	//   ....[11]....
        /*0068*/ 	.word	0xffffffff


	//   ....[12]....
        /*006c*/ 	.word	0xffffffff


	//   ....[13]....
        /*0070*/ 	.word	0xffffffff


	//   ....[14]....
        /*0074*/ 	.word	0xffffffff


	//   ....[15]....
        /*0078*/ 	.word	0xffffffff


	//   ....[16]....
        /*007c*/ 	.word	0xffffffff


	//   ....[17]....
        /*0080*/ 	.word	0xffffffff


	//   ....[18]....
        /*0084*/ 	.word	0xffffffff


	//   ....[19]....
        /*0088*/ 	.word	0xffffffff


	//   ....[20]....
        /*008c*/ 	.word	0xffffffff


	//   ....[21]....
        /*0090*/ 	.word	0xffffffff


	//----- nvinfo : EIATTR_COOP_GROUP_INSTR_OFFSETS
	.align		4
.L_2715:
        /*0094*/ 	.byte	0x04, 0x28
        /*0096*/ 	.short	(.L_2717 - .L_2716)


	//   ....[0]....
.L_2716:
        /*0098*/ 	.word	0x00000e20


	//   ....[1]....
        /*009c*/ 	.word	0x00000e40


	//   ....[2]....
        /*00a0*/ 	.word	0x00000f50


	//   ....[3]....
        /*00a4*/ 	.word	0x00000f60


	//   ....[4]....
        /*00a8*/ 	.word	0x00000fe0


	//   ....[5]....
        /*00ac*/ 	.word	0x00001000


	//   ....[6]....
        /*00b0*/ 	.word	0x00001110


	//   ....[7]....
        /*00b4*/ 	.word	0x00001120


	//   ....[8]....
        /*00b8*/ 	.word	0x000011a0


	//   ....[9]....
        /*00bc*/ 	.word	0x000011c0


	//   ....[10]....
        /*00c0*/ 	.word	0x000012d0


	//   ....[11]....
        /*00c4*/ 	.word	0x000012e0


	//   ....[12]....
        /*00c8*/ 	.word	0x00001360


	//   ....[13]....
        /*00cc*/ 	.word	0x00001380


	//   ....[14]....
        /*00d0*/ 	.word	0x000014b0


	//   ....[15]....
        /*00d4*/ 	.word	0x000014c0


	//   ....[16]....
        /*00d8*/ 	.word	0x00001540


	//   ....[17]....
        /*00dc*/ 	.word	0x00001560


	//   ....[18]....
        /*00e0*/ 	.word	0x00001640


	//   ....[19]....
        /*00e4*/ 	.word	0x00001650


	//   ....[20]....
        /*00e8*/ 	.word	0x000016d0


	//   ....[21]....
        /*00ec*/ 	.word	0x000016e0


	//----- nvinfo : EIATTR_EXIT_INSTR_OFFSETS
	.align		4
.L_2717:
        /*00f0*/ 	.byte	0x04, 0x1c
        /*00f2*/ 	.short	(.L_2719 - .L_2718)


	//   ....[0]....
.L_2718:
        /*00f4*/ 	.word	0x00001aa0


	//   ....[1]....
        /*00f8*/ 	.word	0x00001b50


	//----- nvinfo : EIATTR_CTAIDZ_USED
	.align		4
.L_2719:
        /*00fc*/ 	.byte	0x01, 0x04
	.zero		2


	//----- nvinfo : EIATTR_CRS_STACK_SIZE
	.align		4
        /*0100*/ 	.byte	0x04, 0x1e
        /*0102*/ 	.short	(.L_2721 - .L_2720)
.L_2720:
        /*0104*/ 	.word	0x00000000
.L_2721:


//--------------------- .nv.info._Z30group_norm_nhwc_fwd_sum_kernelI11Bf16IOFp32WLi140EEv26Group_norm_nhwc_fwd_params --------------------------
	.section	.nv.info._Z30group_norm_nhwc_fwd_sum_kernelI11Bf16IOFp32WLi140EEv26Group_norm_nhwc_fwd_params,"",@"SHT_CUDA_INFO"
	.sectionflags	@""
	.align	4


	//----- nvinfo : EIATTR_CUDA_API_VERSION
	.align		4
        /*0000*/ 	.byte	0x04, 0x37
        /*0002*/ 	.short	(.L_2723 - .L_2722)
.L_2722:
        /*0004*/ 	.word	0x00000082


	//----- nvinfo : EIATTR_SW2861232_WAR
	.align		4
.L_2723:
        /*0008*/ 	.byte	0x01, 0x35
	.zero		2


	//----- nvinfo : EIATTR_PARAM_CBANK
	.align		4
        /*000c*/ 	.byte	0x04, 0x0a
        /*000e*/ 	.short	(.L_2725 - .L_2724)
	.align		4
.L_2724:
        /*0010*/ 	.word	index@(.nv.constant0._Z30group_norm_nhwc_fwd_sum_kernelI11Bf16IOFp32WLi140EEv26Group_norm_nhwc_fwd_params)
        /*0014*/ 	.short	0x0160
        /*0016*/ 	.short	0x00a0


	//----- nvinfo : EIATTR_CBANK_PARAM_SIZE
	.align		4
.L_2725:
        /*0018*/ 	.byte	0x03, 0x19
        /*001a*/ 	.short	0x00a0


	//----- nvinfo : EIATTR_KPARAM_INFO
	.align		4
        /*001c*/ 	.byte	0x04, 0x17
        /*001e*/ 	.short	(.L_2727 - .L_2726)
.L_2726:
        /*0020*/ 	.word	0x00000000
        /*0024*/ 	.short	0x0000
        /*0026*/ 	.short	0x0000
        /*0028*/ 	.byte	0x00, 0xf0, 0x81, 0x02


	//----- nvinfo : EIATTR_MAXREG_COUNT
	.align		4
.L_2727:
        /*002c*/ 	.byte	0x03, 0x1b
        /*002e*/ 	.short	0x00ff


	//----- nvinfo : EIATTR_NUM_BARRIERS
	.align		4
        /*0030*/ 	.byte	0x02, 0x4c
        /*0032*/ 	.byte	0x01
	.zero		1


	//----- nvinfo : EIATTR_MERCURY_ISA_VERSION
	.align		4
        /*0034*/ 	.byte	0x03, 0x5f
        /*0036*/ 	.short	0x0000


	//----- nvinfo : EIATTR_COOP_GROUP_MASK_REGIDS
	.align		4
        /*0038*/ 	.byte	0x04, 0x29
        /*003a*/ 	.short	(.L_2729 - .L_2728)


	//   ....[0]....
.L_2728:
        /*003c*/ 	.word	0xffffffff


	//   ....[1]....
        /*0040*/ 	.word	0xffffffff


	//   ....[2]....
        /*0044*/ 	.word	0xffffffff


	//   ....[3]....
        /*0048*/ 	.word	0xffffffff


	//   ....[4]....
        /*004c*/ 	.word	0xffffffff


	//   ....[5]....
        /*0050*/ 	.word	0xffffffff


	//   ....[6]....
        /*0054*/ 	.word	0xffffffff


	//   ....[7]....
        /*0058*/ 	.word	0xffffffff


	//   ....[8]....
        /*005c*/ 	.word	0xffffffff


	//   ....[9]....
        /*0060*/ 	.word	0xffffffff


	//   ....[10]....
        /*0064*/ 	.word	0xffffffff


	//   ....[11]....
        /*0068*/ 	.word	0xffffffff


	//   ....[12]....
        /*006c*/ 	.word	0xffffffff


	//   ....[13]....
        /*0070*/ 	.word	0xffffffff


	//   ....[14]....
        /*0074*/ 	.word	0xffffffff


	//   ....[15]....
        /*0078*/ 	.word	0xffffffff


	//   ....[16]....
        /*007c*/ 	.word	0xffffffff


	//   ....[17]....
        /*0080*/ 	.word	0xffffffff


	//   ....[18]....
        /*0084*/ 	.word	0xffffffff


	//   ....[19]....
        /*0088*/ 	.word	0xffffffff


	//   ....[20]....
        /*008c*/ 	.word	0xffffffff


	//   ....[21]....
        /*0090*/ 	.word	0xffffffff


	//----- nvinfo : EIATTR_COOP_GROUP_INSTR_OFFSETS
	.align		4
.L_2729:
        /*0094*/ 	.byte	0x04, 0x28
        /*0096*/ 	.short	(.L_2731 - .L_2730)


	//   ....[0]....
.L_2730:
        /*0098*/ 	.word	0x00000e70


	//   ....[1]....
        /*009c*/ 	.word	0x00000e90


	//   ....[2]....
        /*00a0*/ 	.word	0x00000fa0


	//   ....[3]....
        /*00a4*/ 	.word	0x00000fb0


	//   ....[4]....
        /*00a8*/ 	.word	0x00001030


	//   ....[5]....
        /*00ac*/ 	.word	0x00001050


	//   ....[6]....
        /*00b0*/ 	.word	0x00001160


	//   ....[7]....
        /*00b4*/ 	.word	0x00001170


	//   ....[8]....
        /*00b8*/ 	.word	0x000011f0


	//   ....[9]....
        /*00bc*/ 	.word	0x00001210


	//   ....[10]....
        /*00c0*/ 	.word	0x00001320


	//   ....[11]....
        /*00c4*/ 	.word	0x00001330


	//   ....[12]....
        /*00c8*/ 	.word	0x000013b0


	//   ....[13]....
        /*00cc*/ 	.word	0x000013d0


	//   ....[14]....
        /*00d0*/ 	.word	0x00001500


	//   ....[15]....
        /*00d4*/ 	.word	0x00001510


	//   ....[16]....
        /*00d8*/ 	.word	0x00001590


	//   ....[17]....
        /*00dc*/ 	.word	0x000015b0


	//   ....[18]....
        /*00e0*/ 	.word	0x00001690


	//   ....[19]....
        /*00e4*/ 	.word	0x000016a0


	//   ....[20]....
        /*00e8*/ 	.word	0x00001720


	//   ....[21]....
        /*00ec*/ 	.word	0x00001730


	//----- nvinfo : EIATTR_EXIT_INSTR_OFFSETS
	.align		4
.L_2731:
        /*00f0*/ 	.byte	0x04, 0x1c
        /*00f2*/ 	.short	(.L_2733 - .L_2732)


	//   ....[0]....
.L_2732:
        /*00f4*/ 	.word	0x00001b90


	//   ....[1]....
        /*00f8*/ 	.word	0x00001c40


	//----- nvinfo : EIATTR_CTAIDZ_USED
	.align		4
.L_2733:
        /*00fc*/ 	.byte	0x01, 0x04
	.zero		2


	//----- nvinfo : EIATTR_CRS_STACK_SIZE
	.align		4
        /*0100*/ 	.byte	0x04, 0x1e
        /*0102*/ 	.short	(.L_2735 - .L_2734)
.L_2734:
        /*0104*/ 	.word	0x00000000
.L_2735:


//--------------------- .nv.info._Z30group_norm_nhwc_fwd_sum_kernelI11Bf16IOFp32WLi160EEv26Group_norm_nhwc_fwd_params --------------------------
	.section	.nv.info._Z30group_norm_nhwc_fwd_sum_kernelI11Bf16IOFp32WLi160EEv26Group_norm_nhwc_fwd_params,"",@"SHT_CUDA_INFO"
	.sectionflags	@""
	.align	4


	//----- nvinfo : EIATTR_CUDA_API_VERSION
	.align		4
        /*0000*/ 	.byte	0x04, 0x37
        /*0002*/ 	.short	(.L_2737 - .L_2736)
.L_2736:
        /*0004*/ 	.word	0x00000082


	//----- nvinfo : EIATTR_SW2861232_WAR
	.align		4
.L_2737:
        /*0008*/ 	.byte	0x01, 0x35
	.zero		2


	//----- nvinfo : EIATTR_PARAM_CBANK
	.align		4
        /*000c*/ 	.byte	0x04, 0x0a
        /*000e*/ 	.short	(.L_2739 - .L_2738)
	.align		4
.L_2738:
        /*0010*/ 	.word	index@(.nv.constant0._Z30group_norm_nhwc_fwd_sum_kernelI11Bf16IOFp32WLi160EEv26Group_norm_nhwc_fwd_params)
        /*0014*/ 	.short	0x0160
        /*0016*/ 	.short	0x00a0


	//----- nvinfo : EIATTR_CBANK_PARAM_SIZE
	.align		4
.L_2739:
        /*0018*/ 	.byte	0x03, 0x19
        /*001a*/ 	.short	0x00a0


	//----- nvinfo : EIATTR_KPARAM_INFO
	.align		4
        /*001c*/ 	.byte	0x04, 0x17
        /*001e*/ 	.short	(.L_2741 - .L_2740)
.L_2740:
        /*0020*/ 	.word	0x00000000
        /*0024*/ 	.short	0x0000
        /*0026*/ 	.short	0x0000
        /*0028*/ 	.byte	0x00, 0xf0, 0x81, 0x02


	//----- nvinfo : EIATTR_MAXREG_COUNT
	.align		4
.L_2741:
        /*002c*/ 	.byte	0x03, 0x1b
        /*002e*/ 	.short	0x00ff


	//----- nvinfo : EIATTR_NUM_BARRIERS
	.align		4
        /*0030*/ 	.byte	0x02, 0x4c
        /*0032*/ 	.byte	0x01
	.zero		1


	//----- nvinfo : EIATTR_MERCURY_ISA_VERSION
	.align		4
        /*0034*/ 	.byte	0x03, 0x5f
        /*0036*/ 	.short	0x0000


	//----- nvinfo : EIATTR_COOP_GROUP_MASK_REGIDS
	.align		4
        /*0038*/ 	.byte	0x04, 0x29
        /*003a*/ 	.short	(.L_2743 - .L_2742)


	//   ....[0]....
.L_2742:
        /*003c*/ 	.word	0xffffffff


	//   ....[1]....
        /*0040*/ 	.word	0xffffffff


	//   ....[2]....
        /*0044*/ 	.word	0xffffffff


	//   ....[3]....
        /*0048*/ 	.word	0xffffffff


	//   ....[4]....
        /*004c*/ 	.word	0xffffffff


	//   ....[5]....
        /*0050*/ 	.word	0xffffffff


	//   ....[6]....
        /*0054*/ 	.word	0xffffffff


	//   ....[7]....
        /*0058*/ 	.word	0xffffffff


	//   ....[8]....
        /*005c*/ 	.word	0xffffffff


	//   ....[9]....
        /*0060*/ 	.word	0xffffffff


	//   ....[10]....
        /*0064*/ 	.word	0xffffffff


	//   ....[11]....
        /*0068*/ 	.word	0xffffffff


	//   ....[12]....
        /*006c*/ 	.word	0xffffffff


	//   ....[13]....
        /*0070*/ 	.word	0xffffffff


	//   ....[14]....
        /*0074*/ 	.word	0xffffffff


	//   ....[15]....
        /*0078*/ 	.word	0xffffffff


	//   ....[16]....
        /*007c*/ 	.word	0xffffffff


	//   ....[17]....
        /*0080*/ 	.word	0xffffffff


	//   ....[18]....
        /*0084*/ 	.word	0xffffffff


	//   ....[19]....
        /*0088*/ 	.word	0xffffffff


	//   ....[20]....
        /*008c*/ 	.word	0xffffffff


	//   ....[21]....
        /*0090*/ 	.word	0xffffffff


	//   ....[22]....
        /*0094*/ 	.word	0xffffffff


	//   ....[23]....
        /*0098*/ 	.word	0xffffffff


	//   ....[24]....
        /*009c*/ 	.word	0xffffffff


	//   ....[25]....
        /*00a0*/ 	.word	0xffffffff


	//   ....[26]....
        /*00a4*/ 	.word	0xffffffff


	//   ....[27]....
        /*00a8*/ 	.word	0xffffffff


	//   ....[28]....
        /*00ac*/ 	.word	0xffffffff


	//   ....[29]....
        /*00b0*/ 	.word	0xffffffff


	//   ....[30]....
        /*00b4*/ 	.word	0xffffffff


	//   ....[31]....
        /*00b8*/ 	.word	0xffffffff


	//   ....[32]....
        /*00bc*/ 	.word	0xffffffff


	//   ....[33]....
        /*00c0*/ 	.word	0xffffffff


	//   ....[34]....
        /*00c4*/ 	.word	0xffffffff


	//   ....[35]....
        /*00c8*/ 	.word	0xffffffff


	//----- nvinfo : EIATTR_COOP_GROUP_INSTR_OFFSETS
	.align		4
.L_2743:
        /*00cc*/ 	.byte	0x04, 0x28
        /*00ce*/ 	.short	(.L_2745 - .L_2744)


	//   ....[0]....
.L_2744:
        /*00d0*/ 	.word	0x00000e00


	//   ....[1]....
        /*00d4*/ 	.word	0x00000e30


	//   ....[2]....
        /*00d8*/ 	.word	0x00000e60


	//   ....[3]....
        /*00dc*/ 	.word	0x00000ee0


	//   ....[4]....
        /*00e0*/ 	.word	0x00000f10


	//   ....[5]....
        /*00e4*/ 	.word	0x00000f20


	//   ....[6]....
        /*00e8*/ 	.word	0x00000f50


	//   ....[7]....
        /*00ec*/ 	.word	0x00000f90


	//   ....[8]....
        /*00f0*/ 	.word	0x00000fc0


	//   ....[9]....
        /*00f4*/ 	.word	0x00000fe0


	//   ....[10]....
        /*00f8*/ 	.word	0x00001030


	//   ....[11]....
        /*00fc*/ 	.word	0x00001060


	//   ....[12]....
        /*0100*/ 	.word	0x00001080


	//   ....[13]....
        /*0104*/ 	.word	0x000010d0


	//   ....[14]....
        /*0108*/ 	.word	0x00001100


	//   ....[15]....
        /*010c*/ 	.word	0x00001160


	//   ....[16]....
        /*0110*/ 	.word	0x00001170


	//   ....[17]....
        /*0114*/ 	.word	0x00001180


	//   ....[18]....
        /*0118*/ 	.word	0x00001720


	//   ....[19]....
        /*011c*/ 	.word	0x000017a0


	//   ....[20]....
        /*0120*/ 	.word	0x00001810


	//   ....[21]....
        /*0124*/ 	.word	0x00001910


	//   ....[22]....
        /*0128*/ 	.word	0x00001980


	//   ....[23]....
        /*012c*/ 	.word	0x000019f0


	//   ....[24]....
        /*0130*/ 	.word	0x00001ac0


	//   ....[25]....
        /*0134*/ 	.word	0x00001b30


	//   ....[26]....
        /*0138*/ 	.word	0x00001ba0


	//   ....[27]....
        /*013c*/ 	.word	0x00001c70


	//   ....[28]....
        /*0140*/ 	.word	0x00001ce0


	//   ....[29]....
        /*0144*/ 	.word	0x00001d50


	//   ....[30]....
        /*0148*/ 	.word	0x00001e20


	//   ....[31]....
        /*014c*/ 	.word	0x00001e90


	//   ....[32]....
        /*0150*/ 	.word	0x00001f00


	//   ....[33]....
        /*0154*/ 	.word	0x00001fd0


	//   ....[34]....
        /*0158*/ 	.word	0x00002040


	//   ....[35]....
        /*015c*/ 	.word	0x000020b0


	//----- nvinfo : EIATTR_EXIT_INSTR_OFFSETS
	.align		4
.L_2745:
        /*0160*/ 	.byte	0x04, 0x1c
        /*0162*/ 	.short	(.L_2747 - .L_2746)


	//   ....[0]....
.L_2746:
        /*0164*/ 	.word	0x00001600


	//   ....[1]....
        /*0168*/ 	.word	0x000016c0


	//----- nvinfo : EIATTR_CTAIDZ_USED
	.align		4
.L_2747:
        /*016c*/ 	.byte	0x01, 0x04
	.zero		2


	//----- nvinfo : EIATTR_CRS_STACK_SIZE
	.align		4
        /*0170*/ 	.byte	0x04, 0x1e
        /*0172*/ 	.short	(.L_2749 - .L_2748)
.L_2748:
        /*0174*/ 	.word	0x00000000
.L_2749:


//--------------------- .nv.info._Z30group_norm_nhwc_fwd_sum_kernelI11Bf16IOBf16WLi196EEv26Group_norm_nhwc_fwd_params --------------------------
	.section	.nv.info._Z30group_norm_nhwc_fwd_sum_kernelI11Bf16IOBf16WLi196EEv26Group_norm_nhwc_fwd_params,"",@"SHT_CUDA_INFO"
	.sectionflags	@""
	.align	4


	//----- nvinfo : EIATTR_CUDA_API_VERSION
	.align		4
        /*0000*/ 	.byte	0x04, 0x37
        /*0002*/ 	.short	(.L_2751 - .L_2750)
.L_2750:
        /*0004*/ 	.word	0x00000082


	//----- nvinfo : EIATTR_SW2861232_WAR
	.align		4
.L_2751:
        /*0008*/ 	.byte	0x01, 0x35
	.zero		2


	//----- nvinfo : EIATTR_PARAM_CBANK
	.align		4
        /*000c*/ 	.byte	0x04, 0x0a
        /*000e*/ 	.short	(.L_2753 - .L_2752)
	.align		4
.L_2752:
        /*0010*/ 	.word	index@(.nv.constant0._Z30group_norm_nhwc_fwd_sum_kernelI11Bf16IOBf16WLi196EEv26Group_norm_nhwc_fwd_params)
        /*0014*/ 	.short	0x0160
        /*0016*/ 	.short	0x00a0


	//----- nvinfo : EIATTR_CBANK_PARAM_SIZE
	.align		4
.L_2753:
        /*0018*/ 	.byte	0x03, 0x19
        /*001a*/ 	.short	0x00a0


	//----- nvinfo : EIATTR_KPARAM_INFO
	.align		4
        /*001c*/ 	.byte	0x04, 0x17
        /*001e*/ 	.short	(.L_2755 - .L_2754)
.L_2754:
        /*0020*/ 	.word	0x00000000
        /*0024*/ 	.short	0x0000
        /*0026*/ 	.short	0x0000
        /*0028*/ 	.byte	0x00, 0xf0, 0x81, 0x02


	//----- nvinfo : EIATTR_MAXREG_COUNT
	.align		4
.L_2755:
        /*002c*/ 	.byte	0x03, 0x1b
        /*002e*/ 	.short	0x00ff


	//----- nvinfo : EIATTR_NUM_BARRIERS
	.align		4
        /*0030*/ 	.byte	0x02, 0x4c
        /*0032*/ 	.byte	0x01
	.zero		1


	//----- nvinfo : EIATTR_MERCURY_ISA_VERSION
	.align		4
        /*0034*/ 	.byte	0x03, 0x5f
        /*0036*/ 	.short	0x0000


	//----- nvinfo : EIATTR_COOP_GROUP_MASK_REGIDS
	.align		4
        /*0038*/ 	.byte	0x04, 0x29
        /*003a*/ 	.short	(.L_2757 - .L_2756)


	//   ....[0]....
.L_2756:
        /*003c*/ 	.word	0xffffffff


	//   ....[1]....
        /*0040*/ 	.word	0xffffffff


	//   ....[2]....
        /*0044*/ 	.word	0xffffffff


	//   ....[3]....
        /*0048*/ 	.word	0xffffffff


	//   ....[4]....
        /*004c*/ 	.word	0xffffffff


	//   ....[5]....
        /*0050*/ 	.word	0xffffffff


	//   ....[6]....
        /*0054*/ 	.word	0xffffffff


	//   ....[7]....
        /*0058*/ 	.word	0xffffffff


	//   ....[8]....
        /*005c*/ 	.word	0xffffffff


	//   ....[9]....
        /*0060*/ 	.word	0xffffffff


	//   ....[10]....
        /*0064*/ 	.word	0xffffffff


	//   ....[11]....
        /*0068*/ 	.word	0xffffffff


	//   ....[12]....
        /*006c*/ 	.word	0xffffffff


	//   ....[13]....
        /*0070*/ 	.word	0xffffffff


	//   ....[14]....
        /*0074*/ 	.word	0xffffffff


	//   ....[15]....
        /*0078*/ 	.word	0xffffffff


	//   ....[16]....
        /*007c*/ 	.word	0xffffffff


	//   ....[17]....
        /*0080*/ 	.word	0xffffffff


	//   ....[18]....
        /*0084*/ 	.word	0xffffffff


	//   ....[19]....
        /*0088*/ 	.word	0xffffffff


	//   ....[20]....
        /*008c*/ 	.word	0xffffffff


	//   ....[21]....
        /*0090*/ 	.word	0xffffffff


	//----- nvinfo : EIATTR_COOP_GROUP_INSTR_OFFSETS
	.align		4
.L_2757:
        /*0094*/ 	.byte	0x04, 0x28
        /*0096*/ 	.short	(.L_2759 - .L_2758)


	//   ....[0]....
.L_2758:
        /*0098*/ 	.word	0x00000f40


	//   ....[1]....
        /*009c*/ 	.word	0x00000f60


	//   ....[2]....
        /*00a0*/ 	.word	0x00001070


	//   ....[3]....
        /*00a4*/ 	.word	0x00001080


	//   ....[4]....
        /*00a8*/ 	.word	0x00001100


	//   ....[5]....
        /*00ac*/ 	.word	0x00001120


	//   ....[6]....
        /*00b0*/ 	.word	0x00001230


	//   ....[7]....
        /*00b4*/ 	.word	0x00001240


	//   ....[8]....
        /*00b8*/ 	.word	0x000012c0


	//   ....[9]....
        /*00bc*/ 	.word	0x000012e0


	//   ....[10]....
        /*00c0*/ 	.word	0x000013f0


	//   ....[11]....
        /*00c4*/ 	.word	0x00001400


	//   ....[12]....
        /*00c8*/ 	.word	0x00001480


	//   ....[13]....
        /*00cc*/ 	.word	0x000014a0


	//   ....[14]....
        /*00d0*/ 	.word	0x000015d0


	//   ....[15]....
        /*00d4*/ 	.word	0x000015e0


	//   ....[16]....
        /*00d8*/ 	.word	0x00001660


	//   ....[17]....
        /*00dc*/ 	.word	0x00001680


	//   ....[18]....
        /*00e0*/ 	.word	0x00001760


	//   ....[19]....
        /*00e4*/ 	.word	0x00001770


	//   ....[20]....
        /*00e8*/ 	.word	0x000017f0


	//   ....[21]....
        /*00ec*/ 	.word	0x00001800


	//----- nvinfo : EIATTR_EXIT_INSTR_OFFSETS
	.align		4
.L_2759:
        /*00f0*/ 	.byte	0x04, 0x1c
        /*00f2*/ 	.short	(.L_2761 - .L_2760)


	//   ....[0]....
.L_2760:
        /*00f4*/ 	.word	0x00001da0


	//   ....[1]....
        /*00f8*/ 	.word	0x00001e50


	//----- nvinfo : EIATTR_CTAIDZ_USED
	.align		4
.L_2761:
        /*00fc*/ 	.byte	0x01, 0x04
	.zero		2


	//----- nvinfo : EIATTR_CRS_STACK_SIZE
	.align		4
        /*0100*/ 	.byte	0x04, 0x1e
        /*0102*/ 	.short	(.L_2763 - .L_2762)
.L_2762:
        /*0104*/ 	.word	0x00000000
.L_2763:


//--------------------- .nv.info._Z30group_norm_nhwc_fwd_sum_kernelI11Bf16IOBf16WLi168EEv26Group_norm_nhwc_fwd_params --------------------------
	.section	.nv.info._Z30group_norm_nhwc_fwd_sum_kernelI11Bf16IOBf16WLi168EEv26Group_norm_nhwc_fwd_params,"",@"SHT_CUDA_INFO"
	.sectionflags	@""
	.align	4


	//----- nvinfo : EIATTR_CUDA_API_VERSION
	.align		4
        /*0000*/ 	.byte	0x04, 0x37
        /*0002*/ 	.short	(.L_2765 - .L_2764)
.L_2764:
        /*0004*/ 	.word	0x00000082


	//----- nvinfo : EIATTR_SW2861232_WAR
	.align		4
.L_2765:
        /*0008*/ 	.byte	0x01, 0x35
	.zero		2


	//----- nvinfo : EIATTR_PARAM_CBANK
	.align		4
        /*000c*/ 	.byte	0x04, 0x0a
        /*000e*/ 	.short	(.L_2767 - .L_2766)
	.align		4
.L_2766:
        /*0010*/ 	.word	index@(.nv.constant0._Z30group_norm_nhwc_fwd_sum_kernelI11Bf16IOBf16WLi168EEv26Group_norm_nhwc_fwd_params)
        /*0014*/ 	.short	0x0160
        /*0016*/ 	.short	0x00a0


	//----- nvinfo : EIATTR_CBANK_PARAM_SIZE
	.align		4
.L_2767:
        /*0018*/ 	.byte	0x03, 0x19
        /*001a*/ 	.short	0x00a0


	//----- nvinfo : EIATTR_KPARAM_INFO
	.align		4
        /*001c*/ 	.byte	0x04, 0x17
        /*001e*/ 	.short	(.L_2769 - .L_2768)
.L_2768:
        /*0020*/ 	.word	0x00000000
        /*0024*/ 	.short	0x0000
        /*0026*/ 	.short	0x0000
        /*0028*/ 	.byte	0x00, 0xf0, 0x81, 0x02


	//----- nvinfo : EIATTR_MAXREG_COUNT
	.align		4
.L_2769:
        /*002c*/ 	.byte	0x03, 0x1b
        /*002e*/ 	.short	0x00ff


	//----- nvinfo : EIATTR_NUM_BARRIERS
	.align		4
        /*0030*/ 	.byte	0x02, 0x4c
        /*0032*/ 	.byte	0x01
	.zero		1


	//----- nvinfo : EIATTR_MERCURY_ISA_VERSION
	.align		4
        /*0034*/ 	.byte	0x03, 0x5f
        /*0036*/ 	.short	0x0000


	//----- nvinfo : EIATTR_COOP_GROUP_MASK_REGIDS
	.align		4
        /*0038*/ 	.byte	0x04, 0x29
        /*003a*/ 	.short	(.L_2771 - .L_2770)


	//   ....[0]....
.L_2770:
        /*003c*/ 	.word	0xffffffff


	//   ....[1]....
        /*0040*/ 	.word	0xffffffff


	//   ....[2]....
        /*0044*/ 	.word	0xffffffff


	//   ....[3]....
        /*0048*/ 	.word	0xffffffff


	//   ....[4]....
        /*004c*/ 	.word	0xffffffff


	//   ....[5]....
        /*0050*/ 	.word	0xffffffff


	//   ....[6]....
        /*0054*/ 	.word	0xffffffff


	//   ....[7]....
        /*0058*/ 	.word	0xffffffff


	//   ....[8]....
        /*005c*/ 	.word	0xffffffff


	//   ....[9]....
        /*0060*/ 	.word	0xffffffff


	//   ....[10]....
        /*0064*/ 	.word	0xffffffff


	//   ....[11]....
        /*0068*/ 	.word	0xffffffff


	//   ....[12]....
        /*006c*/ 	.word	0xffffffff


	//   ....[13]....
        /*0070*/ 	.word	0xffffffff


	//   ....[14]....
        /*0074*/ 	.word	0xffffffff


	//   ....[15]....
        /*0078*/ 	.word	0xffffffff


	//   ....[16]....
        /*007c*/ 	.word	0xffffffff


	//   ....[17]....
        /*0080*/ 	.word	0xffffffff


	//   ....[18]....
        /*0084*/ 	.word	0xffffffff


	//   ....[19]....
        /*0088*/ 	.word	0xffffffff


	//   ....[20]....
        /*008c*/ 	.word	0xffffffff


	//   ....[21]....
        /*0090*/ 	.word	0xffffffff


	//----- nvinfo : EIATTR_COOP_GROUP_INSTR_OFFSETS
	.align		4
.L_2771:
        /*0094*/ 	.byte	0x04, 0x28
        /*0096*/ 	.short	(.L_2773 - .L_2772)


	//   ....[0]....
.L_2772:
        /*0098*/ 	.word	0x00000f00


	//   ....[1]....
        /*009c*/ 	.word	0x00000f20


	//   ....[2]....
        /*00a0*/ 	.word	0x00001030


	//   ....[3]....
        /*00a4*/ 	.word	0x00001040


	//   ....[4]....
        /*00a8*/ 	.word	0x000010c0


	//   ....[5]....
        /*00ac*/ 	.word	0x000010e0


	//   ....[6]....
        /*00b0*/ 	.word	0x000011f0


	//   ....[7]....
        /*00b4*/ 	.word	0x00001200


	//   ....[8]....
        /*00b8*/ 	.word	0x00001280


	//   ....[9]....
        /*00bc*/ 	.word	0x000012a0


	//   ....[10]....
        /*00c0*/ 	.word	0x000013b0


	//   ....[11]....
        /*00c4*/ 	.word	0x000013c0


	//   ....[12]....
        /*00c8*/ 	.word	0x00001440


	//   ....[13]....
        /*00cc*/ 	.word	0x00001460


	//   ....[14]....
        /*00d0*/ 	.word	0x00001590


	//   ....[15]....
        /*00d4*/ 	.word	0x000015a0


	//   ....[16]....
        /*00d8*/ 	.word	0x00001620


	//   ....[17]....
        /*00dc*/ 	.word	0x00001640


	//   ....[18]....
        /*00e0*/ 	.word	0x00001720


	//   ....[19]....
        /*00e4*/ 	.word	0x00001730


	//   ....[20]....
        /*00e8*/ 	.word	0x000017b0


	//   ....[21]....
        /*00ec*/ 	.word	0x000017c0


	//----- nvinfo : EIATTR_EXIT_INSTR_OFFSETS
	.align		4
.L_2773:
        /*00f0*/ 	.byte	0x04, 0x1c
        /*00f2*/ 	.short	(.L_2775 - .L_2774)


	//   ....[0]....
.L_2774:
        /*00f4*/ 	.word	0x00001cc0


	//   ....[1]....
        /*00f8*/ 	.word	0x00001d70


	//----- nvinfo : EIATTR_CTAIDZ_USED
	.align		4
.L_2775:
        /*00fc*/ 	.byte	0x01, 0x04
	.zero		2


	//----- nvinfo : EIATTR_CRS_STACK_SIZE
	.align		4
        /*0100*/ 	.byte	0x04, 0x1e
        /*0102*/ 	.short	(.L_2777 - .L_2776)
.L_2776:
        /*0104*/ 	.word	0x00000000
.L_2777:


//--------------------- .nv.info._Z30group_norm_nhwc_fwd_sum_kernelI11Bf16IOBf16WLi64EEv26Group_norm_nhwc_fwd_params --------------------------
	.section	.nv.info._Z30group_norm_nhwc_fwd_sum_kernelI11Bf16IOBf16WLi64EEv26Group_norm_nhwc_fwd_params,"",@"SHT_CUDA_INFO"
	.sectionflags	@""
	.align	4


	//----- nvinfo : EIATTR_CUDA_API_VERSION
	.align		4
        /*0000*/ 	.byte	0x04, 0x37
        /*0002*/ 	.short	(.L_2779 - .L_2778)
.L_2778:
        /*0004*/ 	.word	0x00000082


	//----- nvinfo : EIATTR_SW2861232_WAR
	.align		4
.L_2779:
        /*0008*/ 	.byte	0x01, 0x35
	.zero		2


	//----- nvinfo : EIATTR_PARAM_CBANK
	.align		4
        /*000c*/ 	.byte	0x04, 0x0a
        /*000e*/ 	.short	(.L_2781 - .L_2780)
	.align		4
.L_2780:
        /*0010*/ 	.word	index@(.nv.constant0._Z30group_norm_nhwc_fwd_sum_kernelI11Bf16IOBf16WLi64EEv26Group_norm_nhwc_fwd_params)
        /*0014*/ 	.short	0x0160
        /*0016*/ 	.short	0x00a0


	//----- nvinfo : EIATTR_CBANK_PARAM_SIZE
	.align		4
.L_2781:
        /*0018*/ 	.byte	0x03, 0x19
        /*001a*/ 	.short	0x00a0


	//----- nvinfo : EIATTR_KPARAM_INFO
	.align		4
        /*001c*/ 	.byte	0x04, 0x17
        /*001e*/ 	.short	(.L_2783 - .L_2782)
.L_2782:
        /*0020*/ 	.word	0x00000000
        /*0024*/ 	.short	0x0000
        /*0026*/ 	.short	0x0000
        /*0028*/ 	.byte	0x00, 0xf0, 0x81, 0x02


	//----- nvinfo : EIATTR_MAXREG_COUNT
	.align		4
.L_2783:
        /*002c*/ 	.byte	0x03, 0x1b
        /*002e*/ 	.short	0x00ff


	//----- nvinfo : EIATTR_NUM_BARRIERS
	.align		4
        /*0030*/ 	.byte	0x02, 0x4c
        /*0032*/ 	.byte	0x01
	.zero		1


	//----- nvinfo : EIATTR_MERCURY_ISA_VERSION
	.align		4
        /*0034*/ 	.byte	0x03, 0x5f
        /*0036*/ 	.short	0x0000


	//----- nvinfo : EIATTR_COOP_GROUP_MASK_REGIDS
	.align		4
        /*0038*/ 	.byte	0x04, 0x29
        /*003a*/ 	.short	(.L_2785 - .L_2784)


	//   ....[0]....
.L_2784:
        /*003c*/ 	.word	0xffffffff


	//   ....[1]....
        /*0040*/ 	.word	0xffffffff


	//   ....[2]....
        /*0044*/ 	.word	0xffffffff


	//   ....[3]....
        /*0048*/ 	.word	0xffffffff


	//   ....[4]....
        /*004c*/ 	.word	0xffffffff


	//   ....[5]....
        /*0050*/ 	.word	0xffffffff


	//   ....[6]....
        /*0054*/ 	.word	0xffffffff


	//   ....[7]....
        /*0058*/ 	.word	0xffffffff


	//   ....[8]....
        /*005c*/ 	.word	0xffffffff


	//   ....[9]....
        /*0060*/ 	.word	0xffffffff


	//   ....[10]....
        /*0064*/ 	.word	0xffffffff


	//   ....[11]....
        /*0068*/ 	.word	0xffffffff


	//   ....[12]....
        /*006c*/ 	.word	0xffffffff


	//   ....[13]....
        /*0070*/ 	.word	0xffffffff


	//   ....[14]....
        /*0074*/ 	.word	0xffffffff


	//   ....[15]....
        /*0078*/ 	.word	0xffffffff


	//   ....[16]....
        /*007c*/ 	.word	0xffffffff


	//   ....[17]....
        /*0080*/ 	.word	0xffffffff


	//   ....[18]....
        /*0084*/ 	.word	0xffffffff


	//   ....[19]....
        /*0088*/ 	.word	0xffffffff


	//   ....[20]....
        /*008c*/ 	.word	0xffffffff


	//   ....[21]....
        /*0090*/ 	.word	0xffffffff


	//   ....[22]....
        /*0094*/ 	.word	0xffffffff


	//   ....[23]....
        /*0098*/ 	.word	0xffffffff


	//   ....[24]....
        /*009c*/ 	.word	0xffffffff


	//   ....[25]....
        /*00a0*/ 	.word	0xffffffff


	//   ....[26]....
        /*00a4*/ 	.word	0xffffffff


	//   ....[27]....
        /*00a8*/ 	.word	0xffffffff


	//   ....[28]....
        /*00ac*/ 	.word	0xffffffff


	//   ....[29]....
        /*00b0*/ 	.word	0xffffffff


	//   ....[30]....
        /*00b4*/ 	.word	0xffffffff


	//   ....[31]....
        /*00b8*/ 	.word	0xffffffff


	//   ....[32]....
        /*00bc*/ 	.word	0xffffffff


	//   ....[33]....
        /*00c0*/ 	.word	0xffffffff


	//   ....[34]....
        /*00c4*/ 	.word	0xffffffff


	//   ....[35]....
        /*00c8*/ 	.word	0xffffffff


	//----- nvinfo : EIATTR_COOP_GROUP_INSTR_OFFSETS
	.align		4
.L_2785:
        /*00cc*/ 	.byte	0x04, 0x28
        /*00ce*/ 	.short	(.L_2787 - .L_2786)


	//   ....[0]....
.L_2786:
        /*00d0*/ 	.word	0x00000ca0


	//   ....[1]....
        /*00d4*/ 	.word	0x00000cd0


	//   ....[2]....
        /*00d8*/ 	.word	0x00000d00


	//   ....[3]....
        /*00dc*/ 	.word	0x00000d90


	//   ....[4]....
        /*00e0*/ 	.word	0x00000db0


	//   ....[5]....
        /*00e4*/ 	.word	0x00000dc0


	//   ....[6]....
        /*00e8*/ 	.word	0x00000e20


	//   ....[7]....
        /*00ec*/ 	.word	0x00000e50


	//   ....[8]....
        /*00f0*/ 	.word	0x00000e60


	//   ....[9]....
        /*00f4*/ 	.word	0x00000ec0


	//   ....[10]....
        /*00f8*/ 	.word	0x00000ef0


	//   ....[11]....
        /*00fc*/ 	.word	0x00000f00


	//   ....[12]....
        /*0100*/ 	.word	0x00000f60


	//   ....[13]....
        /*0104*/ 	.word	0x00000f90


	//   ....[14]....
        /*0108*/ 	.word	0x00000fa0


	//   ....[15]....
        /*010c*/ 	.word	0x00001000


	//   ....[16]....
        /*0110*/ 	.word	0x00001010


	//   ....[17]....
        /*0114*/ 	.word	0x00001020


	//   ....[18]....
        /*0118*/ 	.word	0x00001350


	//   ....[19]....
        /*011c*/ 	.word	0x000013d0


	//   ....[20]....
        /*0120*/ 	.word	0x00001440


	//   ....[21]....
        /*0124*/ 	.word	0x00001540


	//   ....[22]....
        /*0128*/ 	.word	0x000015b0


	//   ....[23]....
        /*012c*/ 	.word	0x00001620


	//   ....[24]....
        /*0130*/ 	.word	0x000016f0


	//   ....[25]....
        /*0134*/ 	.word	0x00001760


	//   ....[26]....
        /*0138*/ 	.word	0x000017d0


	//   ....[27]....
        /*013c*/ 	.word	0x000018a0


	//   ....[28]....
        /*0140*/ 	.word	0x00001910


	//   ....[29]....
        /*0144*/ 	.word	0x00001980


	//   ....[30]....
        /*0148*/ 	.word	0x00001a50


	//   ....[31]....
        /*014c*/ 	.word	0x00001ac0


	//   ....[32]....
        /*0150*/ 	.word	0x00001b30


	//   ....[33]....
        /*0154*/ 	.word	0x00001c00


	//   ....[34]....
        /*0158*/ 	.word	0x00001c70


	//   ....[35]....
        /*015c*/ 	.word	0x00001ce0


	//----- nvinfo : EIATTR_EXIT_INSTR_OFFSETS
	.align		4
.L_2787:
        /*0160*/ 	.byte	0x04, 0x1c
        /*0162*/ 	.short	(.L_2789 - .L_2788)


	//   ....[0]....
.L_2788:
        /*0164*/ 	.word	0x00001230


	//   ....[1]....
        /*0168*/ 	.word	0x000012f0


	//----- nvinfo : EIATTR_CTAIDZ_USED
	.align		4
.L_2789:
        /*016c*/ 	.byte	0x01, 0x04
	.zero		2


	//----- nvinfo : EIATTR_CRS_STACK_SIZE
	.align		4
        /*0170*/ 	.byte	0x04, 0x1e
        /*0172*/ 	.short	(.L_2791 - .L_2790)
.L_2790:
        /*0174*/ 	.word	0x00000000
.L_2791:


//--------------------- .nv.info._Z30group_norm_nhwc_fwd_sum_kernelI11Bf16IOBf16WLi128EEv26Group_norm_nhwc_fwd_params --------------------------
	.section	.nv.info._Z30group_norm_nhwc_fwd_sum_kernelI11Bf16IOBf16WLi128EEv26Group_norm_nhwc_fwd_params,"",@"SHT_CUDA_INFO"
	.sectionflags	@""
	.align	4


	//----- nvinfo : EIATTR_CUDA_API_VERSION
	.align		4
        /*0000*/ 	.byte	0x04, 0x37
        /*0002*/ 	.short	(.L_2793 - .L_2792)
.L_2792:
        /*0004*/ 	.word	0x00000082


	//----- nvinfo : EIATTR_SW2861232_WAR
	.align		4
.L_2793:
        /*0008*/ 	.byte	0x01, 0x35
	.zero		2


	//----- nvinfo : EIATTR_PARAM_CBANK
	.align		4
        /*000c*/ 	.byte	0x04, 0x0a
        /*000e*/ 	.short	(.L_2795 - .L_2794)
	.align		4
.L_2794:
        /*0010*/ 	.word	index@(.nv.constant0._Z30group_norm_nhwc_fwd_sum_kernelI11Bf16IOBf16WLi128EEv26Group_norm_nhwc_fwd_params)
        /*0014*/ 	.short	0x0160
        /*0016*/ 	.short	0x00a0


	//----- nvinfo : EIATTR_CBANK_PARAM_SIZE
	.align		4
.L_2795:
        /*0018*/ 	.byte	0x03, 0x19
        /*001a*/ 	.short	0x00a0


	//----- nvinfo : EIATTR_KPARAM_INFO
	.align		4
        /*001c*/ 	.byte	0x04, 0x17
        /*001e*/ 	.short	(.L_2797 - .L_2796)
.L_2796:
        /*0020*/ 	.word	0x00000000
        /*0024*/ 	.short	0x0000
        /*0026*/ 	.short	0x0000
        /*0028*/ 	.byte	0x00, 0xf0, 0x81, 0x02


	//----- nvinfo : EIATTR_MAXREG_COUNT
	.align		4
.L_2797:
        /*002c*/ 	.byte	0x03, 0x1b
        /*002e*/ 	.short	0x00ff


	//----- nvinfo : EIATTR_NUM_BARRIERS
	.align		4
        /*0030*/ 	.byte	0x02, 0x4c
        /*0032*/ 	.byte	0x01
	.zero		1


	//----- nvinfo : EIATTR_MERCURY_ISA_VERSION
	.align		4
        /*0034*/ 	.byte	0x03, 0x5f
        /*0036*/ 	.short	0x0000


	//----- nvinfo : EIATTR_COOP_GROUP_MASK_REGIDS
	.align		4
        /*0038*/ 	.byte	0x04, 0x29
        /*003a*/ 	.short	(.L_2799 - .L_2798)


	//   ....[0]....
.L_2798:
        /*003c*/ 	.word	0xffffffff


	//   ....[1]....
        /*0040*/ 	.word	0xffffffff


	//   ....[2]....
        /*0044*/ 	.word	0xffffffff


	//   ....[3]....
        /*0048*/ 	.word	0xffffffff


	//   ....[4]....
        /*004c*/ 	.word	0xffffffff


	//   ....[5]....
        /*0050*/ 	.word	0xffffffff


	//   ....[6]....
        /*0054*/ 	.word	0xffffffff


	//   ....[7]....
        /*0058*/ 	.word	0xffffffff


	//   ....[8]....
        /*005c*/ 	.word	0xffffffff


	//   ....[9]....
        /*0060*/ 	.word	0xffffffff


	//   ....[10]....
        /*0064*/ 	.word	0xffffffff


	//   ....[11]....
        /*0068*/ 	.word	0xffffffff


	//   ....[12]....
        /*006c*/ 	.word	0xffffffff


	//   ....[13]....
        /*0070*/ 	.word	0xffffffff


	//   ....[14]....
        /*0074*/ 	.word	0xffffffff


	//   ....[15]....
        /*0078*/ 	.word	0xffffffff


	//   ....[16]....
        /*007c*/ 	.word	0xffffffff


	//   ....[17]....
        /*0080*/ 	.word	0xffffffff


	//   ....[18]....
        /*0084*/ 	.word	0xffffffff


	//   ....[19]....
        /*0088*/ 	.word	0xffffffff


	//   ....[20]....
        /*008c*/ 	.word	0xffffffff


	//   ....[21]....
        /*0090*/ 	.word	0xffffffff


	//   ....[22]....
        /*0094*/ 	.word	0xffffffff


	//   ....[23]....
        /*0098*/ 	.word	0xffffffff


	//   ....[24]....
        /*009c*/ 	.word	0xffffffff


	//   ....[25]....
        /*00a0*/ 	.word	0xffffffff


	//   ....[26]....
        /*00a4*/ 	.word	0xffffffff


	//   ....[27]....
        /*00a8*/ 	.word	0xffffffff


	//   ....[28]....
        /*00ac*/ 	.word	0xffffffff


	//   ....[29]....
        /*00b0*/ 	.word	0xffffffff


	//   ....[30]....
        /*00b4*/ 	.word	0xffffffff


	//   ....[31]....
        /*00b8*/ 	.word	0xffffffff


	//   ....[32]....
        /*00bc*/ 	.word	0xffffffff


	//   ....[33]....
        /*00c0*/ 	.word	0xffffffff


	//   ....[34]....
        /*00c4*/ 	.word	0xffffffff


	//   ....[35]....
        /*00c8*/ 	.word	0xffffffff


	//----- nvinfo : EIATTR_COOP_GROUP_INSTR_OFFSETS
	.align		4
.L_2799:
        /*00cc*/ 	.byte	0x04, 0x28
        /*00ce*/ 	.short	(.L_2801 - .L_2800)


	//   ....[0]....
.L_2800:
        /*00d0*/ 	.word	0x00000db0


	//   ....[1]....
        /*00d4*/ 	.word	0x00000de0


	//   ....[2]....
        /*00d8*/ 	.word	0x00000e10


	//   ....[3]....
        /*00dc*/ 	.word	0x00000e90


	//   ....[4]....
        /*00e0*/ 	.word	0x00000ec0


	//   ....[5]....
        /*00e4*/ 	.word	0x00000ed0


	//   ....[6]....
        /*00e8*/ 	.word	0x00000f00


	//   ....[7]....
        /*00ec*/ 	.word	0x00000f40


	//   ....[8]....
        /*00f0*/ 	.word	0x00000f70


	//   ....[9]....
        /*00f4*/ 	.word	0x00000f90


	//   ....[10]....
        /*00f8*/ 	.word	0x00000fe0


	//   ....[11]....
        /*00fc*/ 	.word	0x00001010


	//   ....[12]....
        /*0100*/ 	.word	0x00001030


	//   ....[13]....
        /*0104*/ 	.word	0x00001080


	//   ....[14]....
        /*0108*/ 	.word	0x000010b0


	//   ....[15]....
        /*010c*/ 	.word	0x00001110


	//   ....[16]....
        /*0110*/ 	.word	0x00001120


	//   ....[17]....
        /*0114*/ 	.word	0x00001130


	//   ....[18]....
        /*0118*/ 	.word	0x00001640


	//   ....[19]....
        /*011c*/ 	.word	0x000016c0


	//   ....[20]....
        /*0120*/ 	.word	0x00001730


	//   ....[21]....
        /*0124*/ 	.word	0x00001830


	//   ....[22]....
        /*0128*/ 	.word	0x000018a0


	//   ....[23]....
        /*012c*/ 	.word	0x00001910


	//   ....[24]....
        /*0130*/ 	.word	0x000019e0


	//   ....[25]....
        /*0134*/ 	.word	0x00001a50


	//   ....[26]....
        /*0138*/ 	.word	0x00001ac0


	//   ....[27]....
        /*013c*/ 	.word	0x00001b90


	//   ....[28]....
        /*0140*/ 	.word	0x00001c00


	//   ....[29]....
        /*0144*/ 	.word	0x00001c70


	//   ....[30]....
        /*0148*/ 	.word	0x00001d40


	//   ....[31]....
        /*014c*/ 	.word	0x00001db0


	//   ....[32]....
        /*0150*/ 	.word	0x00001e20


	//   ....[33]....
        /*0154*/ 	.word	0x00001ef0


	//   ....[34]....
        /*0158*/ 	.word	0x00001f60


	//   ....[35]....
        /*015c*/ 	.word	0x00001fd0


	//----- nvinfo : EIATTR_EXIT_INSTR_OFFSETS
	.align		4
.L_2801:
        /*0160*/ 	.byte	0x04, 0x1c
        /*0162*/ 	.short	(.L_2803 - .L_2802)


	//   ....[0]....
.L_2802:
        /*0164*/ 	.word	0x00001520


	//   ....[1]....
        /*0168*/ 	.word	0x000015e0


	//----- nvinfo : EIATTR_CTAIDZ_USED
	.align		4
.L_2803:
        /*016c*/ 	.byte	0x01, 0x04
	.zero		2


	//----- nvinfo : EIATTR_CRS_STACK_SIZE
	.align		4
        /*0170*/ 	.byte	0x04, 0x1e
        /*0172*/ 	.short	(.L_2805 - .L_2804)
.L_2804:
        /*0174*/ 	.word	0x00000000
.L_2805:


//--------------------- .nv.info._Z30group_norm_nhwc_fwd_sum_kernelI11Bf16IOBf16WLi192EEv26Group_norm_nhwc_fwd_params --------------------------
	.section	.nv.info._Z30group_norm_nhwc_fwd_sum_kernelI11Bf16IOBf16WLi192EEv26Group_norm_nhwc_fwd_params,"",@"SHT_CUDA_INFO"
	.sectionflags	@""
	.align	4


	//----- nvinfo : EIATTR_CUDA_API_VERSION
	.align		4
        /*0000*/ 	.byte	0x04, 0x37
        /*0002*/ 	.short	(.L_2807 - .L_2806)
.L_2806:
        /*0004*/ 	.word	0x00000082


	//----- nvinfo : EIATTR_SW2861232_WAR
	.align		4
.L_2807:
        /*0008*/ 	.byte	0x01, 0x35
	.zero		2


	//----- nvinfo : EIATTR_PARAM_CBANK
	.align		4
        /*000c*/ 	.byte	0x04, 0x0a
        /*000e*/ 	.short	(.L_2809 - .L_2808)
	.align		4
.L_2808:
        /*0010*/ 	.word	index@(.nv.constant0._Z30group_norm_nhwc_fwd_sum_kernelI11Bf16IOBf16WLi192EEv26Group_norm_nhwc_fwd_params)
        /*0014*/ 	.short	0x0160
        /*0016*/ 	.short	0x00a0


	//----- nvinfo : EIATTR_CBANK_PARAM_SIZE
	.align		4
.L_2809:
        /*0018*/ 	.byte	0x03, 0x19
        /*001a*/ 	.short	0x00a0


	//----- nvinfo : EIATTR_KPARAM_INFO
	.align		4
        /*001c*/ 	.byte	0x04, 0x17
        /*001e*/ 	.short	(.L_2811 - .L_2810)
.L_2810:
        /*0020*/ 	.word	0x00000000
        /*0024*/ 	.short	0x0000
        /*0026*/ 	.short	0x0000
        /*0028*/ 	.byte	0x00, 0xf0, 0x81, 0x02


	//----- nvinfo : EIATTR_MAXREG_COUNT
	.align		4
.L_2811:
        /*002c*/ 	.byte	0x03, 0x1b
        /*002e*/ 	.short	0x00ff


	//----- nvinfo : EIATTR_NUM_BARRIERS
	.align		4
        /*0030*/ 	.byte	0x02, 0x4c
        /*0032*/ 	.byte	0x01
	.zero		1


	//----- nvinfo : EIATTR_MERCURY_ISA_VERSION
	.align		4
        /*0034*/ 	.byte	0x03, 0x5f
        /*0036*/ 	.short	0x0000


	//----- nvinfo : EIATTR_COOP_GROUP_MASK_REGIDS
	.align		4
        /*0038*/ 	.byte	0x04, 0x29
        /*003a*/ 	.short	(.L_2813 - .L_2812)


	//   ....[0]....
.L_2812:
        /*003c*/ 	.word	0xffffffff


	//   ....[1]....
        /*0040*/ 	.word	0xffffffff


	//   ....[2]....
        /*0044*/ 	.word	0xffffffff


	//   ....[3]....
        /*0048*/ 	.word	0xffffffff


	//   ....[4]....
        /*004c*/ 	.word	0xffffffff


	//   ....[5]....
        /*0050*/ 	.word	0xffffffff


	//   ....[6]....
        /*0054*/ 	.word	0xffffffff


	//   ....[7]....
        /*0058*/ 	.word	0xffffffff


	//   ....[8]....
        /*005c*/ 	.word	0xffffffff


	//   ....[9]....
        /*0060*/ 	.word	0xffffffff


	//   ....[10]....
        /*0064*/ 	.word	0xffffffff


	//   ....[11]....
        /*0068*/ 	.word	0xffffffff


	//   ....[12]....
        /*006c*/ 	.word	0xffffffff


	//   ....[13]....
        /*0070*/ 	.word	0xffffffff


	//   ....[14]....
        /*0074*/ 	.word	0xffffffff


	//   ....[15]....
        /*0078*/ 	.word	0xffffffff


	//   ....[16]....
        /*007c*/ 	.word	0xffffffff


	//   ....[17]....
        /*0080*/ 	.word	0xffffffff


	//   ....[18]....
        /*0084*/ 	.word	0xffffffff


	//   ....[19]....
        /*0088*/ 	.word	0xffffffff


	//   ....[20]....
        /*008c*/ 	.word	0xffffffff


	//   ....[21]....
        /*0090*/ 	.word	0xffffffff


	//   ....[22]....
        /*0094*/ 	.word	0xffffffff


	//   ....[23]....
        /*0098*/ 	.word	0xffffffff


	//   ....[24]....
        /*009c*/ 	.word	0xffffffff


	//   ....[25]....
        /*00a0*/ 	.word	0xffffffff


	//   ....[26]....
        /*00a4*/ 	.word	0xffffffff


	//   ....[27]....
        /*00a8*/ 	.word	0xffffffff


	//   ....[28]....
        /*00ac*/ 	.word	0xffffffff


	//   ....[29]....
        /*00b0*/ 	.word	0xffffffff


	//   ....[30]....
        /*00b4*/ 	.word	0xffffffff


	//   ....[31]....
        /*00b8*/ 	.word	0xffffffff


	//   ....[32]....
        /*00bc*/ 	.word	0xffffffff


	//   ....[33]....
        /*00c0*/ 	.word	0xffffffff


	//   ....[34]....
        /*00c4*/ 	.word	0xffffffff


	//   ....[35]....
        /*00c8*/ 	.word	0xffffffff


	//----- nvinfo : EIATTR_COOP_GROUP_INSTR_OFFSETS
	.align		4
.L_2813:
        /*00cc*/ 	.byte	0x04, 0x28
        /*00ce*/ 	.short	(.L_2815 - .L_2814)


	//   ....[0]....
.L_2814:
        /*00d0*/ 	.word	0x00000e90


	//   ....[1]....
        /*00d4*/ 	.word	0x00000ec0


	//   ....[2]....
        /*00d8*/ 	.word	0x00000ef0


	//   ....[3]....
        /*00dc*/ 	.word	0x00000f70


	//   ....[4]....
        /*00e0*/ 	.word	0x00000fa0


	//   ....[5]....
        /*00e4*/ 	.word	0x00000fb0


	//   ....[6]....
        /*00e8*/ 	.word	0x00000fe0


	//   ....[7]....
        /*00ec*/ 	.word	0x00001020


	//   ....[8]....
        /*00f0*/ 	.word	0x00001050


	//   ....[9]....
        /*00f4*/ 	.word	0x00001070


	//   ....[10]....
        /*00f8*/ 	.word	0x000010c0


	//   ....[11]....
        /*00fc*/ 	.word	0x000010f0


	//   ....[12]....
        /*0100*/ 	.word	0x00001110


	//   ....[13]....
        /*0104*/ 	.word	0x00001160


	//   ....[14]....
        /*0108*/ 	.word	0x00001190


	//   ....[15]....
        /*010c*/ 	.word	0x000011e0


	//   ....[16]....
        /*0110*/ 	.word	0x00001200


	//   ....[17]....
        /*0114*/ 	.word	0x00001210


	//   ....[18]....
        /*0118*/ 	.word	0x00001840


	//   ....[19]....
        /*011c*/ 	.word	0x000018c0


	//   ....[20]....
        /*0120*/ 	.word	0x00001930


	//   ....[21]....
        /*0124*/ 	.word	0x00001a30


	//   ....[22]....
        /*0128*/ 	.word	0x00001aa0


	//   ....[23]....
        /*012c*/ 	.word	0x00001b10


	//   ....[24]....
        /*0130*/ 	.word	0x00001be0


	//   ....[25]....
        /*0134*/ 	.word	0x00001c50


	//   ....[26]....
        /*0138*/ 	.word	0x00001cc0


	//   ....[27]....
        /*013c*/ 	.word	0x00001d90


	//   ....[28]....
        /*0140*/ 	.word	0x00001e00


	//   ....[29]....
        /*0144*/ 	.word	0x00001e70


	//   ....[30]....
        /*0148*/ 	.word	0x00001f40


	//   ....[31]....
        /*014c*/ 	.word	0x00001fb0


	//   ....[32]....
        /*0150*/ 	.word	0x00002020


	//   ....[33]....
        /*0154*/ 	.word	0x000020f0


	//   ....[34]....
        /*0158*/ 	.word	0x00002160


	//   ....[35]....
        /*015c*/ 	.word	0x000021d0


	//----- nvinfo : EIATTR_EXIT_INSTR_OFFSETS
	.align		4
.L_2815:
        /*0160*/ 	.byte	0x04, 0x1c
        /*0162*/ 	.short	(.L_2817 - .L_2816)


	//   ....[0]....
.L_2816:
        /*0164*/ 	.word	0x00001720


	//   ....[1]....
        /*0168*/ 	.word	0x000017e0


	//----- nvinfo : EIATTR_CTAIDZ_USED
	.align		4
.L_2817:
        /*016c*/ 	.byte	0x01, 0x04
	.zero		2


	//----- nvinfo : EIATTR_CRS_STACK_SIZE
	.align		4
        /*0170*/ 	.byte	0x04, 0x1e
        /*0172*/ 	.short	(.L_2819 - .L_2818)
.L_2818:
        /*0174*/ 	.word	0x00000000
.L_2819:


//--------------------- .nv.info._Z30group_norm_nhwc_fwd_sum_kernelI11Bf16IOBf16WLi448EEv26Group_norm_nhwc_fwd_params --------------------------
	.section	.nv.info._Z30group_norm_nhwc_fwd_sum_kernelI11Bf16IOBf16WLi448EEv26Group_norm_nhwc_fwd_params,"",@"SHT_CUDA_INFO"
	.sectionflags	@""
	.align	4


	//----- nvinfo : EIATTR_CUDA_API_VERSION
	.align		4
        /*0000*/ 	.byte	0x04, 0x37
        /*0002*/ 	.short	(.L_2821 - .L_2820)
.L_2820:
        /*0004*/ 	.word	0x00000082


	//----- nvinfo : EIATTR_SW2861232_WAR
	.align		4
.L_2821:
        /*0008*/ 	.byte	0x01, 0x35
	.zero		2


	//----- nvinfo : EIATTR_PARAM_CBANK
	.align		4
        /*000c*/ 	.byte	0x04, 0x0a
        /*000e*/ 	.short	(.L_2823 - .L_2822)
	.align		4
.L_2822:
        /*0010*/ 	.word	index@(.nv.constant0._Z30group_norm_nhwc_fwd_sum_kernelI11Bf16IOBf16WLi448EEv26Group_norm_nhwc_fwd_params)
        /*0014*/ 	.short	0x0160
        /*0016*/ 	.short	0x00a0


	//----- nvinfo : EIATTR_CBANK_PARAM_SIZE
	.align		4
.L_2823:
        /*0018*/ 	.byte	0x03, 0x19
        /*001a*/ 	.short	0x00a0


	//----- nvinfo : EIATTR_KPARAM_INFO
	.align		4
        /*001c*/ 	.byte	0x04, 0x17
        /*001e*/ 	.short	(.L_2825 - .L_2824)
.L_2824:
        /*0020*/ 	.word	0x00000000
        /*0024*/ 	.short	0x0000
        /*0026*/ 	.short	0x0000
        /*0028*/ 	.byte	0x00, 0xf0, 0x81, 0x02


	//----- nvinfo : EIATTR_MAXREG_COUNT
	.align		4
.L_2825:
        /*002c*/ 	.byte	0x03, 0x1b
        /*002e*/ 	.short	0x00ff


	//----- nvinfo : EIATTR_NUM_BARRIERS
	.align		4
        /*0030*/ 	.byte	0x02, 0x4c
        /*0032*/ 	.byte	0x01
	.zero		1


	//----- nvinfo : EIATTR_MERCURY_ISA_VERSION
	.align		4
        /*0034*/ 	.byte	0x03, 0x5f
        /*0036*/ 	.short	0x0000


	//----- nvinfo : EIATTR_COOP_GROUP_MASK_REGIDS
	.align		4
        /*0038*/ 	.byte	0x04, 0x29
        /*003a*/ 	.short	(.L_2827 - .L_2826)


	//   ....[0]....
.L_2826:
        /*003c*/ 	.word	0xffffffff


	//   ....[1]....
        /*0040*/ 	.word	0xffffffff


	//   ....[2]....
        /*0044*/ 	.word	0xffffffff


	//   ....[3]....
        /*0048*/ 	.word	0xffffffff


	//   ....[4]....
        /*004c*/ 	.word	0xffffffff


	//   ....[5]....
        /*0050*/ 	.word	0xffffffff


	//   ....[6]....
        /*0054*/ 	.word	0xffffffff


	//   ....[7]....
        /*0058*/ 	.word	0xffffffff


	//   ....[8]....
        /*005c*/ 	.word	0xffffffff


	//   ....[9]....
        /*0060*/ 	.word	0xffffffff


	//   ....[10]....
        /*0064*/ 	.word	0xffffffff


	//   ....[11]....
        /*0068*/ 	.word	0xffffffff


	//   ....[12]....
        /*006c*/ 	.word	0xffffffff


	//   ....[13]....
        /*0070*/ 	.word	0xffffffff


	//   ....[14]....
        /*0074*/ 	.word	0xffffffff


	//   ....[15]....
        /*0078*/ 	.word	0xffffffff


	//   ....[16]....
        /*007c*/ 	.word	0xffffffff


	//   ....[17]....
        /*0080*/ 	.word	0xffffffff


	//   ....[18]....
        /*0084*/ 	.word	0xffffffff


	//   ....[19]....
        /*0088*/ 	.word	0xffffffff


	//   ....[20]....
        /*008c*/ 	.word	0xffffffff


	//   ....[21]....
        /*0090*/ 	.word	0xffffffff


	//   ....[22]....
        /*0094*/ 	.word	0xffffffff


	//   ....[23]....
        /*0098*/ 	.word	0xffffffff


	//   ....[24]....
        /*009c*/ 	.word	0xffffffff


	//   ....[25]....
        /*00a0*/ 	.word	0xffffffff


	//   ....[26]....
        /*00a4*/ 	.word	0xffffffff


	//   ....[27]....
        /*00a8*/ 	.word	0xffffffff


	//   ....[28]....
        /*00ac*/ 	.word	0xffffffff


	//   ....[29]....
        /*00b0*/ 	.word	0xffffffff


	//   ....[30]....
        /*00b4*/ 	.word	0xffffffff


	//   ....[31]....
        /*00b8*/ 	.word	0xffffffff


	//   ....[32]....
        /*00bc*/ 	.word	0xffffffff


	//   ....[33]....
        /*00c0*/ 	.word	0xffffffff


	//   ....[34]....
        /*00c4*/ 	.word	0xffffffff


	//   ....[35]....
        /*00c8*/ 	.word	0xffffffff


	//----- nvinfo : EIATTR_COOP_GROUP_INSTR_OFFSETS
	.align		4
.L_2827:
        /*00cc*/ 	.byte	0x04, 0x28
        /*00ce*/ 	.short	(.L_2829 - .L_2828)


	//   ....[0]....
.L_2828:
        /*00d0*/ 	.word	0x000011e0


	//   ....[1]....
        /*00d4*/ 	.word	0x00001210


	//   ....[2]....
        /*00d8*/ 	.word	0x00001240


	//   ....[3]....
        /*00dc*/ 	.word	0x00001260


	//   ....[4]....
        /*00e0*/ 	.word	0x000012e0


	//   ....[5]....
        /*00e4*/ 	.word	0x00001300


	//   ....[6]....
        /*00e8*/ 	.word	0x00001320


	//   ....[7]....
        /*00ec*/ 	.word	0x00001370


	//   ....[8]....
        /*00f0*/ 	.word	0x000013a0


	//   ....[9]....
        /*00f4*/ 	.word	0x000013c0


	//   ....[10]....
        /*00f8*/ 	.word	0x00001410


	//   ....[11]....
        /*00fc*/ 	.word	0x00001440


	//   ....[12]....
        /*0100*/ 	.word	0x00001460


	//   ....[13]....
        /*0104*/ 	.word	0x000014b0


	//   ....[14]....
        /*0108*/ 	.word	0x000014e0


	//   ....[15]....
        /*010c*/ 	.word	0x00001500


	//   ....[16]....
        /*0110*/ 	.word	0x00001550


	//   ....[17]....
        /*0114*/ 	.word	0x00001560


	//   ....[18]....
        /*0118*/ 	.word	0x00002090


	//   ....[19]....
        /*011c*/ 	.word	0x00002110


	//   ....[20]....
        /*0120*/ 	.word	0x00002180


	//   ....[21]....
        /*0124*/ 	.word	0x00002280


	//   ....[22]....
        /*0128*/ 	.word	0x000022f0


	//   ....[23]....
        /*012c*/ 	.word	0x00002360


	//   ....[24]....
        /*0130*/ 	.word	0x00002430


	//   ....[25]....
        /*0134*/ 	.word	0x000024a0


	//   ....[26]....
        /*0138*/ 	.word	0x00002510


	//   ....[27]....
        /*013c*/ 	.word	0x000025e0


	//   ....[28]....
        /*0140*/ 	.word	0x00002650


	//   ....[29]....
        /*0144*/ 	.word	0x000026c0


	//   ....[30]....
        /*0148*/ 	.word	0x00002790


	//   ....[31]....
        /*014c*/ 	.word	0x00002800


	//   ....[32]....
        /*0150*/ 	.word	0x00002870


	//   ....[33]....
        /*0154*/ 	.word	0x00002940


	//   ....[34]....
        /*0158*/ 	.word	0x000029b0


	//   ....[35]....
        /*015c*/ 	.word	0x00002a20


	//----- nvinfo : EIATTR_EXIT_INSTR_OFFSETS
	.align		4
.L_2829:
        /*0160*/ 	.byte	0x04, 0x1c
        /*0162*/ 	.short	(.L_2831 - .L_2830)


	//   ....[0]....
.L_2830:
        /*0164*/ 	.word	0x00001f70


	//   ....[1]....
        /*0168*/ 	.word	0x00002030


	//----- nvinfo : EIATTR_CTAIDZ_USED
	.align		4
.L_2831:
        /*016c*/ 	.byte	0x01, 0x04
	.zero		2


	//----- nvinfo : EIATTR_CRS_STACK_SIZE
	.align		4
        /*0170*/ 	.byte	0x04, 0x1e
        /*0172*/ 	.short	(.L_2833 - .L_2832)
.L_2832:
        /*0174*/ 	.word	0x00000000
.L_2833:


//--------------------- .nv.info._Z30group_norm_nhwc_fwd_sum_kernelI11Bf16IOBf16WLi256EEv26Group_norm_nhwc_fwd_params --------------------------
	.section	.nv.info._Z30group_norm_nhwc_fwd_sum_kernelI11Bf16IOBf16WLi256EEv26Group_norm_nhwc_fwd_params,"",@"SHT_CUDA_INFO"
	.sectionflags	@""
	.align	4


	//----- nvinfo : EIATTR_CUDA_API_VERSION
	.align		4
        /*0000*/ 	.byte	0x04, 0x37
        /*0002*/ 	.short	(.L_2835 - .L_2834)
.L_2834:
        /*0004*/ 	.word	0x00000082


	//----- nvinfo : EIATTR_SW2861232_WAR
	.align		4
.L_2835:
        /*0008*/ 	.byte	0x01, 0x35
	.zero		2


	//----- nvinfo : EIATTR_PARAM_CBANK
	.align		4
        /*000c*/ 	.byte	0x04, 0x0a
        /*000e*/ 	.short	(.L_2837 - .L_2836)
	.align		4
.L_2836:
        /*0010*/ 	.word	index@(.nv.constant0._Z30group_norm_nhwc_fwd_sum_kernelI11Bf16IOBf16WLi256EEv26Group_norm_nhwc_fwd_params)
        /*0014*/ 	.short	0x0160
        /*0016*/ 	.short	0x00a0


	//----- nvinfo : EIATTR_CBANK_PARAM_SIZE
	.align		4
.L_2837:
        /*0018*/ 	.byte	0x03, 0x19
        /*001a*/ 	.short	0x00a0


	//----- nvinfo : EIATTR_KPARAM_INFO
	.align		4
        /*001c*/ 	.byte	0x04, 0x17
        /*001e*/ 	.short	(.L_2839 - .L_2838)
.L_2838:
        /*0020*/ 	.word	0x00000000
        /*0024*/ 	.short	0x0000
        /*0026*/ 	.short	0x0000
        /*0028*/ 	.byte	0x00, 0xf0, 0x81, 0x02


	//----- nvinfo : EIATTR_MAXREG_COUNT
	.align		4
.L_2839:
        /*002c*/ 	.byte	0x03, 0x1b
        /*002e*/ 	.short	0x00ff


	//----- nvinfo : EIATTR_NUM_BARRIERS
	.align		4
        /*0030*/ 	.byte	0x02, 0x4c
        /*0032*/ 	.byte	0x01
	.zero		1


	//----- nvinfo : EIATTR_MERCURY_ISA_VERSION
	.align		4
        /*0034*/ 	.byte	0x03, 0x5f
        /*0036*/ 	.short	0x0000


	//----- nvinfo : EIATTR_COOP_GROUP_MASK_REGIDS
	.align		4
        /*0038*/ 	.byte	0x04, 0x29
        /*003a*/ 	.short	(.L_2841 - .L_2840)


	//   ....[0]....
.L_2840:
        /*003c*/ 	.word	0xffffffff


	//   ....[1]....
        /*0040*/ 	.word	0xffffffff


	//   ....[2]....
        /*0044*/ 	.word	0xffffffff


	//   ....[3]....
        /*0048*/ 	.word	0xffffffff


	//   ....[4]....
        /*004c*/ 	.word	0xffffffff


	//   ....[5]....
        /*0050*/ 	.word	0xffffffff


	//   ....[6]....
        /*0054*/ 	.word	0xffffffff


	//   ....[7]....
        /*0058*/ 	.word	0xffffffff


	//   ....[8]....
        /*005c*/ 	.word	0xffffffff


	//   ....[9]....
        /*0060*/ 	.word	0xffffffff


	//   ....[10]....
        /*0064*/ 	.word	0xffffffff


	//   ....[11]....
        /*0068*/ 	.word	0xffffffff


	//   ....[12]....
        /*006c*/ 	.word	0xffffffff


	//   ....[13]....
        /*0070*/ 	.word	0xffffffff


	//   ....[14]....
        /*0074*/ 	.word	0xffffffff


	//   ....[15]....
        /*0078*/ 	.word	0xffffffff


	//   ....[16]....
        /*007c*/ 	.word	0xffffffff


	//   ....[17]....
        /*0080*/ 	.word	0xffffffff


	//   ....[18]....
        /*0084*/ 	.word	0xffffffff


	//   ....[19]....
        /*0088*/ 	.word	0xffffffff


	//   ....[20]....
        /*008c*/ 	.word	0xffffffff


	//   ....[21]....
        /*0090*/ 	.word	0xffffffff


	//   ....[22]....
        /*0094*/ 	.word	0xffffffff


	//   ....[23]....
        /*0098*/ 	.word	0xffffffff


	//   ....[24]....
        /*009c*/ 	.word	0xffffffff


	//   ....[25]....
        /*00a0*/ 	.word	0xffffffff


	//   ....[26]....
        /*00a4*/ 	.word	0xffffffff


	//   ....[27]....
        /*00a8*/ 	.word	0xffffffff


	//   ....[28]....
        /*00ac*/ 	.word	0xffffffff


	//   ....[29]....
        /*00b0*/ 	.word	0xffffffff


	//   ....[30]....
        /*00b4*/ 	.word	0xffffffff


	//   ....[31]....
        /*00b8*/ 	.word	0xffffffff


	//   ....[32]....
        /*00bc*/ 	.word	0xffffffff


	//   ....[33]....
        /*00c0*/ 	.word	0xffffffff


	//   ....[34]....
        /*00c4*/ 	.word	0xffffffff


	//   ....[35]....
        /*00c8*/ 	.word	0xffffffff


	//----- nvinfo : EIATTR_COOP_GROUP_INSTR_OFFSETS
	.align		4
.L_2841:
        /*00cc*/ 	.byte	0x04, 0x28
        /*00ce*/ 	.short	(.L_2843 - .L_2842)


	//   ....[0]....
.L_2842:
        /*00d0*/ 	.word	0x00000f50


	//   ....[1]....
        /*00d4*/ 	.word	0x00000f80


	//   ....[2]....
        /*00d8*/ 	.word	0x00000fb0


	//   ....[3]....
        /*00dc*/ 	.word	0x00001030


	//   ....[4]....
        /*00e0*/ 	.word	0x00001060


	//   ....[5]....
        /*00e4*/ 	.word	0x00001070


	//   ....[6]....
        /*00e8*/ 	.word	0x000010a0


	//   ....[7]....
        /*00ec*/ 	.word	0x000010e0


	//   ....[8]....
        /*00f0*/ 	.word	0x00001110


	//   ....[9]....
        /*00f4*/ 	.word	0x00001130


	//   ....[10]....
        /*00f8*/ 	.word	0x00001180


	//   ....[11]....
        /*00fc*/ 	.word	0x000011b0


	//   ....[12]....
        /*0100*/ 	.word	0x000011d0


	//   ....[13]....
        /*0104*/ 	.word	0x00001220


	//   ....[14]....
        /*0108*/ 	.word	0x00001250


	//   ....[15]....
        /*010c*/ 	.word	0x00001270


	//   ....[16]....
        /*0110*/ 	.word	0x000012c0


	//   ....[17]....
        /*0114*/ 	.word	0x000012d0


	//   ....[18]....
        /*0118*/ 	.word	0x00001a60


	//   ....[19]....
        /*011c*/ 	.word	0x00001ae0


	//   ....[20]....
        /*0120*/ 	.word	0x00001b50


	//   ....[21]....
        /*0124*/ 	.word	0x00001c50


	//   ....[22]....
        /*0128*/ 	.word	0x00001cc0


	//   ....[23]....
        /*012c*/ 	.word	0x00001d30


	//   ....[24]....
        /*0130*/ 	.word	0x00001e00


	//   ....[25]....
        /*0134*/ 	.word	0x00001e70


	//   ....[26]....
        /*0138*/ 	.word	0x00001ee0


	//   ....[27]....
        /*013c*/ 	.word	0x00001fb0


	//   ....[28]....
        /*0140*/ 	.word	0x00002020


	//   ....[29]....
        /*0144*/ 	.word	0x00002090


	//   ....[30]....
        /*0148*/ 	.word	0x00002160


	//   ....[31]....
        /*014c*/ 	.word	0x000021d0


	//   ....[32]....
        /*0150*/ 	.word	0x00002240


	//   ....[33]....
        /*0154*/ 	.word	0x00002310


	//   ....[34]....
        /*0158*/ 	.word	0x00002380


	//   ....[35]....
        /*015c*/ 	.word	0x000023f0


	//----- nvinfo : EIATTR_EXIT_INSTR_OFFSETS
	.align		4
.L_2843:
        /*0160*/ 	.byte	0x04, 0x1c
        /*0162*/ 	.short	(.L_2845 - .L_2844)


	//   ....[0]....
.L_2844:
        /*0164*/ 	.word	0x00001940


	//   ....[1]....
        /*0168*/ 	.word	0x00001a00


	//----- nvinfo : EIATTR_CTAIDZ_USED
	.align		4
.L_2845:
        /*016c*/ 	.byte	0x01, 0x04
	.zero		2


	//----- nvinfo : EIATTR_CRS_STACK_SIZE
	.align		4
        /*0170*/ 	.byte	0x04, 0x1e
        /*0172*/ 	.short	(.L_2847 - .L_2846)
.L_2846:
        /*0174*/ 	.word	0x00000000
.L_2847:


//--------------------- .nv.info._Z30group_norm_nhwc_fwd_sum_kernelI11Bf16IOBf16WLi120EEv26Group_norm_nhwc_fwd_params --------------------------
	.section	.nv.info._Z30group_norm_nhwc_fwd_sum_kernelI11Bf16IOBf16WLi120EEv26Group_norm_nhwc_fwd_params,"",@"SHT_CUDA_INFO"
	.sectionflags	@""
	.align	4


	//----- nvinfo : EIATTR_CUDA_API_VERSION
	.align		4
        /*0000*/ 	.byte	0x04, 0x37
        /*0002*/ 	.short	(.L_2849 - .L_2848)
.L_2848:
        /*0004*/ 	.word	0x00000082


	//----- nvinfo : EIATTR_SW2861232_WAR
	.align		4
.L_2849:
        /*0008*/ 	.byte	0x01, 0x35
	.zero		2


	//----- nvinfo : EIATTR_PARAM_CBANK
	.align		4
        /*000c*/ 	.byte	0x04, 0x0a
        /*000e*/ 	.short	(.L_2851 - .L_2850)
	.align		4
.L_2850:
        /*0010*/ 	.word	index@(.nv.constant0._Z30group_norm_nhwc_fwd_sum_kernelI11Bf16IOBf16WLi120EEv26Group_norm_nhwc_fwd_params)
        /*0014*/ 	.short	0x0160
        /*0016*/ 	.short	0x00a0


	//----- nvinfo : EIATTR_CBANK_PARAM_SIZE
	.align		4
.L_2851:
        /*0018*/ 	.byte	0x03, 0x19
        /*001a*/ 	.short	0x00a0


	//----- nvinfo : EIATTR_KPARAM_INFO
	.align		4
        /*001c*/ 	.byte	0x04, 0x17
        /*001e*/ 	.short	(.L_2853 - .L_2852)
.L_2852:
        /*0020*/ 	.word	0x00000000
        /*0024*/ 	.short	0x0000
        /*0026*/ 	.short	0x0000
        /*0028*/ 	.byte	0x00, 0xf0, 0x81, 0x02


	//----- nvinfo : EIATTR_MAXREG_COUNT
	.align		4
.L_2853:
        /*002c*/ 	.byte	0x03, 0x1b
        /*002e*/ 	.short	0x00ff


	//----- nvinfo : EIATTR_NUM_BARRIERS
	.align		4
        /*0030*/ 	.byte	0x02, 0x4c
        /*0032*/ 	.byte	0x01
	.zero		1


	//----- nvinfo : EIATTR_MERCURY_ISA_VERSION
	.align		4
        /*0034*/ 	.byte	0x03, 0x5f
        /*0036*/ 	.short	0x0000


	//----- nvinfo : EIATTR_COOP_GROUP_MASK_REGIDS
	.align		4
        /*0038*/ 	.byte	0x04, 0x29
        /*003a*/ 	.short	(.L_2855 - .L_2854)


	//   ....[0]....
.L_2854:
        /*003c*/ 	.word	0xffffffff


	//   ....[1]....
        /*0040*/ 	.word	0xffffffff


	//   ....[2]....
        /*0044*/ 	.word	0xffffffff


	//   ....[3]....
        /*0048*/ 	.word	0xffffffff


	//   ....[4]....
        /*004c*/ 	.word	0xffffffff


	//   ....[5]....
        /*0050*/ 	.word	0xffffffff


	//   ....[6]....
        /*0054*/ 	.word	0xffffffff


	//   ....[7]....
        /*0058*/ 	.word	0xffffffff


	//   ....[8]....
        /*005c*/ 	.word	0xffffffff


	//   ....[9]....
        /*0060*/ 	.word	0xffffffff


	//   ....[10]....
        /*0064*/ 	.word	0xffffffff


	//   ....[11]....
        /*0068*/ 	.word	0xffffffff


	//   ....[12]....
        /*006c*/ 	.word	0xffffffff


	//   ....[13]....
        /*0070*/ 	.word	0xffffffff


	//   ....[14]....
        /*0074*/ 	.word	0xffffffff


	//   ....[15]....
        /*0078*/ 	.word	0xffffffff


	//   ....[16]....
        /*007c*/ 	.word	0xffffffff


	//   ....[17]....
        /*0080*/ 	.word	0xffffffff


	//   ....[18]....
        /*0084*/ 	.word	0xffffffff


	//   ....[19]....
        /*0088*/ 	.word	0xffffffff


	//   ....[20]....
        /*008c*/ 	.word	0xffffffff


	//   ....[21]....
        /*0090*/ 	.word	0xffffffff


	//----- nvinfo : EIATTR_COOP_GROUP_INSTR_OFFSETS
	.align		4
.L_2855:
        /*0094*/ 	.byte	0x04, 0x28
        /*0096*/ 	.short	(.L_2857 - .L_2856)


	//   ....[0]....
.L_2856:
        /*0098*/ 	.word	0x00000e20


	//   ....[1]....
        /*009c*/ 	.word	0x00000e40


	//   ....[2]....
        /*00a0*/ 	.word	0x00000f50


	//   ....[3]....
        /*00a4*/ 	.word	0x00000f60


	//   ....[4]....
        /*00a8*/ 	.word	0x00000fe0


	//   ....[5]....
        /*00ac*/ 	.word	0x00001000


	//   ....[6]....
        /*00b0*/ 	.word	0x00001110


	//   ....[7]....
        /*00b4*/ 	.word	0x00001120


	//   ....[8]....
        /*00b8*/ 	.word	0x000011a0


	//   ....[9]....
        /*00bc*/ 	.word	0x000011c0


	//   ....[10]....
        /*00c0*/ 	.word	0x000012d0


	//   ....[11]....
        /*00c4*/ 	.word	0x000012e0


	//   ....[12]....
        /*00c8*/ 	.word	0x00001360


	//   ....[13]....
        /*00cc*/ 	.word	0x00001380


	//   ....[14]....
        /*00d0*/ 	.word	0x000014b0


	//   ....[15]....
        /*00d4*/ 	.word	0x000014c0


	//   ....[16]....
        /*00d8*/ 	.word	0x00001540


	//   ....[17]....
        /*00dc*/ 	.word	0x00001560


	//   ....[18]....
        /*00e0*/ 	.word	0x00001640


	//   ....[19]....
        /*00e4*/ 	.word	0x00001650


	//   ....[20]....
        /*00e8*/ 	.word	0x000016d0


	//   ....[21]....
        /*00ec*/ 	.word	0x000016e0


	//----- nvinfo : EIATTR_EXIT_INSTR_OFFSETS
	.align		4
.L_2857:
        /*00f0*/ 	.byte	0x04, 0x1c
        /*00f2*/ 	.short	(.L_2859 - .L_2858)


	//   ....[0]....
.L_2858:
        /*00f4*/ 	.word	0x00001aa0


	//   ....[1]....
        /*00f8*/ 	.word	0x00001b50


	//----- nvinfo : EIATTR_CTAIDZ_USED
	.align		4
.L_2859:
        /*00fc*/ 	.byte	0x01, 0x04
	.zero		2


	//----- nvinfo : EIATTR_CRS_STACK_SIZE
	.align		4
        /*0100*/ 	.byte	0x04, 0x1e
        /*0102*/ 	.short	(.L_2861 - .L_2860)
.L_2860:
        /*0104*/ 	.word	0x00000000
.L_2861:


//--------------------- .nv.info._Z30group_norm_nhwc_fwd_sum_kernelI11Bf16IOBf16WLi140EEv26Group_norm_nhwc_fwd_params --------------------------
	.section	.nv.info._Z30group_norm_nhwc_fwd_sum_kernelI11Bf16IOBf16WLi140EEv26Group_norm_nhwc_fwd_params,"",@"SHT_CUDA_INFO"
	.sectionflags	@""
	.align	4


	//----- nvinfo : EIATTR_CUDA_API_VERSION
	.align		4
        /*0000*/ 	.byte	0x04, 0x37
        /*0002*/ 	.short	(.L_2863 - .L_2862)
.L_2862:
        /*0004*/ 	.word	0x00000082


	//----- nvinfo : EIATTR_SW2861232_WAR
	.align		4
.L_2863:
        /*0008*/ 	.byte	0x01, 0x35
	.zero		2


	//----- nvinfo : EIATTR_PARAM_CBANK
	.align		4
        /*000c*/ 	.byte	0x04, 0x0a
        /*000e*/ 	.short	(.L_2865 - .L_2864)
	.align		4
.L_2864:
        /*0010*/ 	.word	index@(.nv.constant0._Z30group_norm_nhwc_fwd_sum_kernelI11Bf16IOBf16WLi140EEv26Group_norm_nhwc_fwd_params)
        /*0014*/ 	.short	0x0160
        /*0016*/ 	.short	0x00a0


	//----- nvinfo : EIATTR_CBANK_PARAM_SIZE
	.align		4
.L_2865:
        /*0018*/ 	.byte	0x03, 0x19
        /*001a*/ 	.short	0x00a0


	//----- nvinfo : EIATTR_KPARAM_INFO
	.align		4
        /*001c*/ 	.byte	0x04, 0x17
        /*001e*/ 	.short	(.L_2867 - .L_2866)
.L_2866:
        /*0020*/ 	.word	0x00000000
        /*0024*/ 	.short	0x0000
        /*0026*/ 	.short	0x0000
        /*0028*/ 	.byte	0x00, 0xf0, 0x81, 0x02


	//----- nvinfo : EIATTR_MAXREG_COUNT
	.align		4
.L_2867:
        /*002c*/ 	.byte	0x03, 0x1b
        /*002e*/ 	.short	0x00ff


	//----- nvinfo : EIATTR_NUM_BARRIERS
	.align		4
        /*0030*/ 	.byte	0x02, 0x4c
        /*0032*/ 	.byte	0x01
	.zero		1


	//----- nvinfo : EIATTR_MERCURY_ISA_VERSION
	.align		4
        /*0034*/ 	.byte	0x03, 0x5f
        /*0036*/ 	.short	0x0000


	//----- nvinfo : EIATTR_COOP_GROUP_MASK_REGIDS
	.align		4
        /*0038*/ 	.byte	0x04, 0x29
        /*003a*/ 	.short	(.L_2869 - .L_2868)


	//   ....[0]....
.L_2868:
        /*003c*/ 	.word	0xffffffff


	//   ....[1]....
        /*0040*/ 	.word	0xffffffff


	//   ....[2]....
        /*0044*/ 	.word	0xffffffff


	//   ....[3]....
        /*0048*/ 	.word	0xffffffff


	//   ....[4]....
        /*004c*/ 	.word	0xffffffff


	//   ....[5]....
        /*0050*/ 	.word	0xffffffff


	//   ....[6]....
        /*0054*/ 	.word	0xffffffff


	//   ....[7]....
        /*0058*/ 	.word	0xffffffff


	//   ....[8]....
        /*005c*/ 	.word	0xffffffff


	//   ....[9]....
        /*0060*/ 	.word	0xffffffff


	//   ....[10]....
        /*0064*/ 	.word	0xffffffff


	//   ....[11]....
        /*0068*/ 	.word	0xffffffff


	//   ....[12]....
        /*006c*/ 	.word	0xffffffff


	//   ....[13]....
        /*0070*/ 	.word	0xffffffff


	//   ....[14]....
        /*0074*/ 	.word	0xffffffff


	//   ....[15]....
        /*0078*/ 	.word	0xffffffff


	//   ....[16]....
        /*007c*/ 	.word	0xffffffff


	//   ....[17]....
        /*0080*/ 	.word	0xffffffff


	//   ....[18]....
        /*0084*/ 	.word	0xffffffff


	//   ....[19]....
        /*0088*/ 	.word	0xffffffff


	//   ....[20]....
        /*008c*/ 	.word	0xffffffff


	//   ....[21]....
        /*0090*/ 	.word	0xffffffff


	//----- nvinfo : EIATTR_COOP_GROUP_INSTR_OFFSETS
	.align		4
.L_2869:
        /*0094*/ 	.byte	0x04, 0x28
        /*0096*/ 	.short	(.L_2871 - .L_2870)


	//   ....[0]....
.L_2870:
        /*0098*/ 	.word	0x00000e70


	//   ....[1]....
        /*009c*/ 	.word	0x00000e90


	//   ....[2]....
        /*00a0*/ 	.word	0x00000fa0


	//   ....[3]....
        /*00a4*/ 	.word	0x00000fb0


	//   ....[4]....
        /*00a8*/ 	.word	0x00001030


	//   ....[5]....
        /*00ac*/ 	.word	0x00001050


	//   ....[6]....
        /*00b0*/ 	.word	0x00001160


	//   ....[7]....
        /*00b4*/ 	.word	0x00001170


	//   ....[8]....
        /*00b8*/ 	.word	0x000011f0


	//   ....[9]....
        /*00bc*/ 	.word	0x00001210


	//   ....[10]....
        /*00c0*/ 	.word	0x00001320


	//   ....[11]....
        /*00c4*/ 	.word	0x00001330


	//   ....[12]....
        /*00c8*/ 	.word	0x000013b0


	//   ....[13]....
        /*00cc*/ 	.word	0x000013d0


	//   ....[14]....
        /*00d0*/ 	.word	0x00001500


	//   ....[15]....
        /*00d4*/ 	.word	0x00001510


	//   ....[16]....
        /*00d8*/ 	.word	0x00001590


	//   ....[17]....
        /*00dc*/ 	.word	0x000015b0


	//   ....[18]....
        /*00e0*/ 	.word	0x00001690


	//   ....[19]....
        /*00e4*/ 	.word	0x000016a0


	//   ....[20]....
        /*00e8*/ 	.word	0x00001720


	//   ....[21]....
        /*00ec*/ 	.word	0x00001730


	//----- nvinfo : EIATTR_EXIT_INSTR_OFFSETS
	.align		4
.L_2871:
        /*00f0*/ 	.byte	0x04, 0x1c
        /*00f2*/ 	.short	(.L_2873 - .L_2872)


	//   ....[0]....
.L_2872:
        /*00f4*/ 	.word	0x00001b90


	//   ....[1]....
        /*00f8*/ 	.word	0x00001c40


	//----- nvinfo : EIATTR_CTAIDZ_USED
	.align		4
.L_2873:
        /*00fc*/ 	.byte	0x01, 0x04
	.zero		2


	//----- nvinfo : EIATTR_CRS_STACK_SIZE
	.align		4
        /*0100*/ 	.byte	0x04, 0x1e
        /*0102*/ 	.short	(.L_2875 - .L_2874)
.L_2874:
        /*0104*/ 	.word	0x00000000
.L_2875:


//--------------------- .nv.info._Z30group_norm_nhwc_fwd_sum_kernelI11Bf16IOBf16WLi160EEv26Group_norm_nhwc_fwd_params --------------------------
	.section	.nv.info._Z30group_norm_nhwc_fwd_sum_kernelI11Bf16IOBf16WLi160EEv26Group_norm_nhwc_fwd_params,"",@"SHT_CUDA_INFO"
	.sectionflags	@""
	.align	4


	//----- nvinfo : EIATTR_CUDA_API_VERSION
	.align		4
        /*0000*/ 	.byte	0x04, 0x37
        /*0002*/ 	.short	(.L_2877 - .L_2876)
.L_2876:
        /*0004*/ 	.word	0x00000082


	//----- nvinfo : EIATTR_SW2861232_WAR
	.align		4
.L_2877:
        /*0008*/ 	.byte	0x01, 0x35
	.zero		2


	//----- nvinfo : EIATTR_PARAM_CBANK
	.align		4
        /*000c*/ 	.byte	0x04, 0x0a
        /*000e*/ 	.short	(.L_2879 - .L_2878)
	.align		4
.L_2878:
        /*0010*/ 	.word	index@(.nv.constant0._Z30group_norm_nhwc_fwd_sum_kernelI11Bf16IOBf16WLi160EEv26Group_norm_nhwc_fwd_params)
        /*0014*/ 	.short	0x0160
        /*0016*/ 	.short	0x00a0


	//----- nvinfo : EIATTR_CBANK_PARAM_SIZE
	.align		4
.L_2879:
        /*0018*/ 	.byte	0x03, 0x19
        /*001a*/ 	.short	0x00a0


	//----- nvinfo : EIATTR_KPARAM_INFO
	.align		4
        /*001c*/ 	.byte	0x04, 0x17
        /*001e*/ 	.short	(.L_2881 - .L_2880)
.L_2880:
        /*0020*/ 	.word	0x00000000
        /*0024*/ 	.short	0x0000
        /*0026*/ 	.short	0x0000
        /*0028*/ 	.byte	0x00, 0xf0, 0x81, 0x02


	//----- nvinfo : EIATTR_MAXREG_COUNT
	.align		4
.L_2881:
        /*002c*/ 	.byte	0x03, 0x1b
        /*002e*/ 	.short	0x00ff


	//----- nvinfo : EIATTR_NUM_BARRIERS
	.align		4
        /*0030*/ 	.byte	0x02, 0x4c
        /*0032*/ 	.byte	0x01
	.zero		1


	//----- nvinfo : EIATTR_MERCURY_ISA_VERSION
	.align		4
        /*0034*/ 	.byte	0x03, 0x5f
        /*0036*/ 	.short	0x0000


	//----- nvinfo : EIATTR_COOP_GROUP_MASK_REGIDS
	.align		4
        /*0038*/ 	.byte	0x04, 0x29
        /*003a*/ 	.short	(.L_2883 - .L_2882)


	//   ....[0]....
.L_2882:
        /*003c*/ 	.word	0xffffffff


	//   ....[1]....
        /*0040*/ 	.word	0xffffffff


	//   ....[2]....
        /*0044*/ 	.word	0xffffffff


	//   ....[3]....
        /*0048*/ 	.word	0xffffffff


	//   ....[4]....
        /*004c*/ 	.word	0xffffffff


	//   ....[5]....
        /*0050*/ 	.word	0xffffffff


	//   ....[6]....
        /*0054*/ 	.word	0xffffffff


	//   ....[7]....
        /*0058*/ 	.word	0xffffffff


	//   ....[8]....
        /*005c*/ 	.word	0xffffffff


	//   ....[9]....
        /*0060*/ 	.word	0xffffffff


	//   ....[10]....
        /*0064*/ 	.word	0xffffffff


	//   ....[11]....
        /*0068*/ 	.word	0xffffffff


	//   ....[12]....
        /*006c*/ 	.word	0xffffffff


	//   ....[13]....
        /*0070*/ 	.word	0xffffffff


	//   ....[14]....
        /*0074*/ 	.word	0xffffffff


	//   ....[15]....
        /*0078*/ 	.word	0xffffffff


	//   ....[16]....
        /*007c*/ 	.word	0xffffffff


	//   ....[17]....
        /*0080*/ 	.word	0xffffffff


	//   ....[18]....
        /*0084*/ 	.word	0xffffffff


	//   ....[19]....
        /*0088*/ 	.word	0xffffffff


	//   ....[20]....
        /*008c*/ 	.word	0xffffffff


	//   ....[21]....
        /*0090*/ 	.word	0xffffffff


	//   ....[22]....
        /*0094*/ 	.word	0xffffffff


	//   ....[23]....
        /*0098*/ 	.word	0xffffffff


	//   ....[24]....
        /*009c*/ 	.word	0xffffffff


	//   ....[25]....
        /*00a0*/ 	.word	0xffffffff


	//   ....[26]....
        /*00a4*/ 	.word	0xffffffff


	//   ....[27]....
        /*00a8*/ 	.word	0xffffffff


	//   ....[28]....
        /*00ac*/ 	.word	0xffffffff


	//   ....[29]....
        /*00b0*/ 	.word	0xffffffff


	//   ....[30]....
        /*00b4*/ 	.word	0xffffffff


	//   ....[31]....
        /*00b8*/ 	.word	0xffffffff


	//   ....[32]....
        /*00bc*/ 	.word	0xffffffff


	//   ....[33]....
        /*00c0*/ 	.word	0xffffffff


	//   ....[34]....
        /*00c4*/ 	.word	0xffffffff


	//   ....[35]....
        /*00c8*/ 	.word	0xffffffff


	//----- nvinfo : EIATTR_COOP_GROUP_INSTR_OFFSETS
	.align		4
.L_2883:
        /*00cc*/ 	.byte	0x04, 0x28
        /*00ce*/ 	.short	(.L_2885 - .L_2884)


	//   ....[0]....
.L_2884:
        /*00d0*/ 	.word	0x00000e00


	//   ....[1]....
        /*00d4*/ 	.word	0x00000e30


	//   ....[2]....
        /*00d8*/ 	.word	0x00000e60


	//   ....[3]....
        /*00dc*/ 	.word	0x00000ee0


	//   ....[4]....
        /*00e0*/ 	.word	0x00000f10


	//   ....[5]....
        /*00e4*/ 	.word	0x00000f20


	//   ....[6]....
        /*00e8*/ 	.word	0x00000f50


	//   ....[7]....
        /*00ec*/ 	.word	0x00000f90


	//   ....[8]....
        /*00f0*/ 	.word	0x00000fc0


	//   ....[9]....
        /*00f4*/ 	.word	0x00000fe0


	//   ....[10]....
        /*00f8*/ 	.word	0x00001030


	//   ....[11]....
        /*00fc*/ 	.word	0x00001060


	//   ....[12]....
        /*0100*/ 	.word	0x00001080


	//   ....[13]....
        /*0104*/ 	.word	0x000010d0


	//   ....[14]....
        /*0108*/ 	.word	0x00001100


	//   ....[15]....
        /*010c*/ 	.word	0x00001160


	//   ....[16]....
        /*0110*/ 	.word	0x00001170


	//   ....[17]....
        /*0114*/ 	.word	0x00001180


	//   ....[18]....
        /*0118*/ 	.word	0x00001720


	//   ....[19]....
        /*011c*/ 	.word	0x000017a0


	//   ....[20]....
        /*0120*/ 	.word	0x00001810


	//   ....[21]....
        /*0124*/ 	.word	0x00001910


	//   ....[22]....
        /*0128*/ 	.word	0x00001980


	//   ....[23]....
        /*012c*/ 	.word	0x000019f0


	//   ....[24]....
        /*0130*/ 	.word	0x00001ac0


	//   ....[25]....
        /*0134*/ 	.word	0x00001b30


	//   ....[26]....
        /*0138*/ 	.word	0x00001ba0


	//   ....[27]....
        /*013c*/ 	.word	0x00001c70


	//   ....[28]....
        /*0140*/ 	.word	0x00001ce0


	//   ....[29]....
        /*0144*/ 	.word	0x00001d50


	//   ....[30]....
        /*0148*/ 	.word	0x00001e20


	//   ....[31]....
        /*014c*/ 	.word	0x00001e90


	//   ....[32]....
        /*0150*/ 	.word	0x00001f00


	//   ....[33]....
        /*0154*/ 	.word	0x00001fd0


	//   ....[34]....
        /*0158*/ 	.word	0x00002040


	//   ....[35]....
        /*015c*/ 	.word	0x000020b0


	//----- nvinfo : EIATTR_EXIT_INSTR_OFFSETS
	.align		4
.L_2885:
        /*0160*/ 	.byte	0x04, 0x1c
        /*0162*/ 	.short	(.L_2887 - .L_2886)


	//   ....[0]....
.L_2886:
        /*0164*/ 	.word	0x00001600


	//   ....[1]....
        /*0168*/ 	.word	0x000016c0


	//----- nvinfo : EIATTR_CTAIDZ_USED
	.align		4
.L_2887:
        /*016c*/ 	.byte	0x01, 0x04
	.zero		2


	//----- nvinfo : EIATTR_CRS_STACK_SIZE
	.align		4
        /*0170*/ 	.byte	0x04, 0x1e
        /*0172*/ 	.short	(.L_2889 - .L_2888)
.L_2888:
        /*0174*/ 	.word	0x00000000
.L_2889:


//--------------------- .nv.info._Z30group_norm_nhwc_fwd_sum_kernelI11Bf16IOFp16WLi196EEv26Group_norm_nhwc_fwd_params --------------------------
	.section	.nv.info._Z30group_norm_nhwc_fwd_sum_kernelI11Bf16IOFp16WLi196EEv26Group_norm_nhwc_fwd_params,"",@"SHT_CUDA_INFO"
	.sectionflags	@""
	.align	4


	//----- nvinfo : EIATTR_CUDA_API_VERSION
	.align		4
        /*0000*/ 	.byte	0x04, 0x37
        /*0002*/ 	.short	(.L_2891 - .L_2890)
.L_2890:
        /*0004*/ 	.word	0x00000082


	//----- nvinfo : EIATTR_SW2861232_WAR
	.align		4
.L_2891:
        /*0008*/ 	.byte	0x01, 0x35
	.zero		2


	//----- nvinfo : EIATTR_PARAM_CBANK
	.align		4
        /*000c*/ 	.byte	0x04, 0x0a
        /*000e*/ 	.short	(.L_2893 - .L_2892)
	.align		4
.L_2892:
        /*0010*/ 	.word	index@(.nv.constant0._Z30group_norm_nhwc_fwd_sum_kernelI11Bf16IOFp16WLi196EEv26Group_norm_nhwc_fwd_params)
        /*0014*/ 	.short	0x0160
        /*0016*/ 	.short	0x00a0


	//----- nvinfo : EIATTR_CBANK_PARAM_SIZE
	.align		4
.L_2893:
        /*0018*/ 	.byte	0x03, 0x19
        /*001a*/ 	.short	0x00a0


	//----- nvinfo : EIATTR_KPARAM_INFO
	.align		4
        /*001c*/ 	.byte	0x04, 0x17
        /*001e*/ 	.short	(.L_2895 - .L_2894)
.L_2894:
        /*0020*/ 	.word	0x00000000
        /*0024*/ 	.short	0x0000
        /*0026*/ 	.short	0x0000
        /*0028*/ 	.byte	0x00, 0xf0, 0x81, 0x02


	//----- nvinfo : EIATTR_MAXREG_COUNT
	.align		4
.L_2895:
        /*002c*/ 	.byte	0x03, 0x1b
        /*002e*/ 	.short	0x00ff


	//----- nvinfo : EIATTR_NUM_BARRIERS
	.align		4
        /*0030*/ 	.byte	0x02, 0x4c
        /*0032*/ 	.byte	0x01
	.zero		1


	//----- nvinfo : EIATTR_MERCURY_ISA_VERSION
	.align		4
        /*0034*/ 	.byte	0x03, 0x5f
        /*0036*/ 	.short	0x0000


	//----- nvinfo : EIATTR_COOP_GROUP_MASK_REGIDS
	.align		4
        /*0038*/ 	.byte	0x04, 0x29
        /*003a*/ 	.short	(.L_2897 - .L_2896)


	//   ....[0]....
.L_2896:
        /*003c*/ 	.word	0xffffffff


	//   ....[1]....
        /*0040*/ 	.word	0xffffffff


	//   ....[2]....
        /*0044*/ 	.word	0xffffffff


	//   ....[3]....
        /*0048*/ 	.word	0xffffffff


	//   ....[4]....
        /*004c*/ 	.word	0xffffffff


	//   ....[5]....
        /*0050*/ 	.word	0xffffffff


	//   ....[6]....
        /*0054*/ 	.word	0xffffffff


	//   ....[7]....
        /*0058*/ 	.word	0xffffffff


	//   ....[8]....
        /*005c*/ 	.word	0xffffffff


	//   ....[9]....
        /*0060*/ 	.word	0xffffffff


	//   ....[10]....
        /*0064*/ 	.word	0xffffffff


	//   ....[11]....
        /*0068*/ 	.word	0xffffffff


	//   ....[12]....
        /*006c*/ 	.word	0xffffffff


	//   ....[13]....
        /*0070*/ 	.word	0xffffffff


	//   ....[14]....
        /*0074*/ 	.word	0xffffffff


	//   ....[15]....
        /*0078*/ 	.word	0xffffffff


	//   ....[16]....
        /*007c*/ 	.word	0xffffffff


	//   ....[17]....
        /*0080*/ 	.word	0xffffffff


	//   ....[18]....
        /*0084*/ 	.word	0xffffffff


	//   ....[19]....
        /*0088*/ 	.word	0xffffffff


	//   ....[20]....
        /*008c*/ 	.word	0xffffffff


	//   ....[21]....
        /*0090*/ 	.word	0xffffffff


	//----- nvinfo : EIATTR_COOP_GROUP_INSTR_OFFSETS
	.align		4
.L_2897:
        /*0094*/ 	.byte	0x04, 0x28
        /*0096*/ 	.short	(.L_2899 - .L_2898)


	//   ....[0]....
.L_2898:
        /*0098*/ 	.word	0x00000f40


	//   ....[1]....
        /*009c*/ 	.word	0x00000f60


	//   ....[2]....
        /*00a0*/ 	.word	0x00001070


	//   ....[3]....
        /*00a4*/ 	.word	0x00001080


	//   ....[4]....
        /*00a8*/ 	.word	0x00001100


	//   ....[5]....
        /*00ac*/ 	.word	0x00001120


	//   ....[6]....
        /*00b0*/ 	.word	0x00001230


	//   ....[7]....
        /*00b4*/ 	.word	0x00001240


	//   ....[8]....
        /*00b8*/ 	.word	0x000012c0


	//   ....[9]....
        /*00bc*/ 	.word	0x000012e0


	//   ....[10]....
        /*00c0*/ 	.word	0x000013f0


	//   ....[11]....
        /*00c4*/ 	.word	0x00001400


	//   ....[12]....
        /*00c8*/ 	.word	0x00001480


	//   ....[13]....
        /*00cc*/ 	.word	0x000014a0


	//   ....[14]....
        /*00d0*/ 	.word	0x000015d0


	//   ....[15]....
        /*00d4*/ 	.word	0x000015e0


	//   ....[16]....
        /*00d8*/ 	.word	0x00001660


	//   ....[17]....
        /*00dc*/ 	.word	0x00001680


	//   ....[18]....
        /*00e0*/ 	.word	0x00001760


	//   ....[19]....
        /*00e4*/ 	.word	0x00001770


	//   ....[20]....
        /*00e8*/ 	.word	0x000017f0


	//   ....[21]....
        /*00ec*/ 	.word	0x00001800


	//----- nvinfo : EIATTR_EXIT_INSTR_OFFSETS
	.align		4
.L_2899:
        /*00f0*/ 	.byte	0x04, 0x1c
        /*00f2*/ 	.short	(.L_2901 - .L_2900)


	//   ....[0]....
.L_2900:
        /*00f4*/ 	.word	0x00001da0


	//   ....[1]....
        /*00f8*/ 	.word	0x00001e50


	//----- nvinfo : EIATTR_CTAIDZ_USED
	.align		4
.L_2901:
        /*00fc*/ 	.byte	0x01, 0x04
	.zero		2


	//----- nvinfo : EIATTR_CRS_STACK_SIZE
	.align		4
        /*0100*/ 	.byte	0x04, 0x1e
        /*0102*/ 	.short	(.L_2903 - .L_2902)
.L_2902:
        /*0104*/ 	.word	0x00000000
.L_2903:


//--------------------- .nv.info._Z30group_norm_nhwc_fwd_sum_kernelI11Bf16IOFp16WLi168EEv26Group_norm_nhwc_fwd_params --------------------------
	.section	.nv.info._Z30group_norm_nhwc_fwd_sum_kernelI11Bf16IOFp16WLi168EEv26Group_norm_nhwc_fwd_params,"",@"SHT_CUDA_INFO"
	.sectionflags	@""
	.align	4


	//----- nvinfo : EIATTR_CUDA_API_VERSION
	.align		4
        /*0000*/ 	.byte	0x04, 0x37
        /*0002*/ 	.short	(.L_2905 - .L_2904)
.L_2904:
        /*0004*/ 	.word	0x00000082


	//----- nvinfo : EIATTR_SW2861232_WAR
	.align		4
.L_2905:
        /*0008*/ 	.byte	0x01, 0x35
	.zero		2


	//----- nvinfo : EIATTR_PARAM_CBANK
	.align		4
        /*000c*/ 	.byte	0x04, 0x0a
        /*000e*/ 	.short	(.L_2907 - .L_2906)
	.align		4
.L_2906:
        /*0010*/ 	.word	index@(.nv.constant0._Z30group_norm_nhwc_fwd_sum_kernelI11Bf16IOFp16WLi168EEv26Group_norm_nhwc_fwd_params)
        /*0014*/ 	.short	0x0160
        /*0016*/ 	.short	0x00a0


	//----- nvinfo : EIATTR_CBANK_PARAM_SIZE
	.align		4
.L_2907:
        /*0018*/ 	.byte	0x03, 0x19
        /*001a*/ 	.short	0x00a0


	//----- nvinfo : EIATTR_KPARAM_INFO
	.align		4
        /*001c*/ 	.byte	0x04, 0x17
        /*001e*/ 	.short	(.L_2909 - .L_2908)
.L_2908:
        /*0020*/ 	.word	0x00000000
        /*0024*/ 	.short	0x0000
        /*0026*/ 	.short	0x0000
        /*0028*/ 	.byte	0x00, 0xf0, 0x81, 0x02


	//----- nvinfo : EIATTR_MAXREG_COUNT
	.align		4
.L_2909:
        /*002c*/ 	.byte	0x03, 0x1b
        /*002e*/ 	.short	0x00ff


	//----- nvinfo : EIATTR_NUM_BARRIERS
	.align		4
        /*0030*/ 	.byte	0x02, 0x4c
        /*0032*/ 	.byte	0x01
	.zero		1


	//----- nvinfo : EIATTR_MERCURY_ISA_VERSION
	.align		4
        /*0034*/ 	.byte	0x03, 0x5f
        /*0036*/ 	.short	0x0000


	//----- nvinfo : EIATTR_COOP_GROUP_MASK_REGIDS
	.align		4
        /*0038*/ 	.byte	0x04, 0x29
        /*003a*/ 	.short	(.L_2911 - .L_2910)


	//   ....[0]....
.L_2910:
        /*003c*/ 	.word	0xffffffff


	//   ....[1]....
        /*0040*/ 	.word	0xffffffff


	//   ....[2]....
        /*0044*/ 	.word	0xffffffff


	//   ....[3]....
        /*0048*/ 	.word	0xffffffff


	//   ....[4]....
        /*004c*/ 	.word	0xffffffff


	//   ....[5]....
        /*0050*/ 	.word	0xffffffff


	//   ....[6]....
        /*0054*/ 	.word	0xffffffff


	//   ....[7]....
        /*0058*/ 	.word	0xffffffff


	//   ....[8]....
        /*005c*/ 	.word	0xffffffff


	//   ....[9]....
        /*0060*/ 	.word	0xffffffff


	//   ....[10]....
        /*0064*/ 	.word	0xffffffff


	//   ....[11]....
        /*0068*/ 	.word	0xffffffff


	//   ....[12]....
        /*006c*/ 	.word	0xffffffff


	//   ....[13]....
        /*0070*/ 	.word	0xffffffff


	//   ....[14]....
        /*0074*/ 	.word	0xffffffff


	//   ....[15]....
        /*0078*/ 	.word	0xffffffff


	//   ....[16]....
        /*007c*/ 	.word	0xffffffff


	//   ....[17]....
        /*0080*/ 	.word	0xffffffff


	//   ....[18]....
        /*0084*/ 	.word	0xffffffff


	//   ....[19]....
        /*0088*/ 	.word	0xffffffff


	//   ....[20]....
        /*008c*/ 	.word	0xffffffff


	//   ....[21]....
        /*0090*/ 	.word	0xffffffff


	//----- nvinfo : EIATTR_COOP_GROUP_INSTR_OFFSETS
	.align		4
.L_2911:
        /*0094*/ 	.byte	0x04, 0x28
        /*0096*/ 	.short	(.L_2913 - .L_2912)


	//   ....[0]....
.L_2912:
        /*0098*/ 	.word	0x00000f00


	//   ....[1]....
        /*009c*/ 	.word	0x00000f20


	//   ....[2]....
        /*00a0*/ 	.word	0x00001030


	//   ....[3]....
        /*00a4*/ 	.word	0x00001040


	//   ....[4]....
        /*00a8*/ 	.word	0x000010c0


	//   ....[5]....
        /*00ac*/ 	.word	0x000010e0


	//   ....[6]....
        /*00b0*/ 	.word	0x000011f0


	//   ....[7]....
        /*00b4*/ 	.word	0x00001200


	//   ....[8]....
        /*00b8*/ 	.word	0x00001280


	//   ....[9]....
        /*00bc*/ 	.word	0x000012a0


	//   ....[10]....
        /*00c0*/ 	.word	0x000013b0


	//   ....[11]....
        /*00c4*/ 	.word	0x000013c0


	//   ....[12]....
        /*00c8*/ 	.word	0x00001440


	//   ....[13]....
        /*00cc*/ 	.word	0x00001460


	//   ....[14]....
        /*00d0*/ 	.word	0x00001590


	//   ....[15]....
        /*00d4*/ 	.word	0x000015a0


	//   ....[16]....
        /*00d8*/ 	.word	0x00001620


	//   ....[17]....
        /*00dc*/ 	.word	0x00001640


	//   ....[18]....
        /*00e0*/ 	.word	0x00001720


	//   ....[19]....
        /*00e4*/ 	.word	0x00001730


	//   ....[20]....
        /*00e8*/ 	.word	0x000017b0


	//   ....[21]....
        /*00ec*/ 	.word	0x000017c0


	//----- nvinfo : EIATTR_EXIT_INSTR_OFFSETS
	.align		4
.L_2913:
        /*00f0*/ 	.byte	0x04, 0x1c
        /*00f2*/ 	.short	(.L_2915 - .L_2914)


	//   ....[0]....
.L_2914:
        /*00f4*/ 	.word	0x00001cc0


	//   ....[1]....
        /*00f8*/ 	.word	0x00001d70


	//----- nvinfo : EIATTR_CTAIDZ_USED
	.align		4
.L_2915:
        /*00fc*/ 	.byte	0x01, 0x04
	.zero		2


	//----- nvinfo : EIATTR_CRS_STACK_SIZE
	.align		4
        /*0100*/ 	.byte	0x04, 0x1e
        /*0102*/ 	.short	(.L_2917 - .L_2916)
.L_2916:
        /*0104*/ 	.word	0x00000000
.L_2917:


//--------------------- .nv.info._Z30group_norm_nhwc_fwd_sum_kernelI11Bf16IOFp16WLi64EEv26Group_norm_nhwc_fwd_params --------------------------
	.section	.nv.info._Z30group_norm_nhwc_fwd_sum_kernelI11Bf16IOFp16WLi64EEv26Group_norm_nhwc_fwd_params,"",@"SHT_CUDA_INFO"
	.sectionflags	@""
	.align	4


	//----- nvinfo : EIATTR_CUDA_API_VERSION
	.align		4
        /*0000*/ 	.byte	0x04, 0x37
        /*0002*/ 	.short	(.L_2919 - .L_2918)
.L_2918:
        /*0004*/ 	.word	0x00000082


	//----- nvinfo : EIATTR_SW2861232_WAR
	.align		4
.L_2919:
        /*0008*/ 	.byte	0x01, 0x35
	.zero		2


	//----- nvinfo : EIATTR_PARAM_CBANK
	.align		4
        /*000c*/ 	.byte	0x04, 0x0a
        /*000e*/ 	.short	(.L_2921 - .L_2920)
	.align		4
.L_2920:
        /*0010*/ 	.word	index@(.nv.constant0._Z30group_norm_nhwc_fwd_sum_kernelI11Bf16IOFp16WLi64EEv26Group_norm_nhwc_fwd_params)
        /*0014*/ 	.short	0x0160
        /*0016*/ 	.short	0x00a0


	//----- nvinfo : EIATTR_CBANK_PARAM_SIZE
	.align		4
.L_2921:
        /*0018*/ 	.byte	0x03, 0x19
        /*001a*/ 	.short	0x00a0


	//----- nvinfo : EIATTR_KPARAM_INFO
	.align		4
        /*001c*/ 	.byte	0x04, 0x17
        /*001e*/ 	.short	(.L_2923 - .L_2922)
.L_2922:
        /*0020*/ 	.word	0x00000000
        /*0024*/ 	.short	0x0000
        /*0026*/ 	.short	0x0000
        /*0028*/ 	.byte	0x00, 0xf0, 0x81, 0x02


	//----- nvinfo : EIATTR_MAXREG_COUNT
	.align		4
.L_2923:
        /*002c*/ 	.byte	0x03, 0x1b
        /*002e*/ 	.short	0x00ff


	//----- nvinfo : EIATTR_NUM_BARRIERS
	.align		4
        /*0030*/ 	.byte	0x02, 0x4c
        /*0032*/ 	.byte	0x01
	.zero		1


	//----- nvinfo : EIATTR_MERCURY_ISA_VERSION
	.align		4
        /*0034*/ 	.byte	0x03, 0x5f
        /*0036*/ 	.short	0x0000


	//----- nvinfo : EIATTR_COOP_GROUP_MASK_REGIDS
	.align		4
        /*0038*/ 	.byte	0x04, 0x29
        /*003a*/ 	.short	(.L_2925 - .L_2924)


	//   ....[0]....
.L_2924:
        /*003c*/ 	.word	0xffffffff


	//   ....[1]....
        /*0040*/ 	.word	0xffffffff


	//   ....[2]....
        /*0044*/ 	.word	0xffffffff


	//   ....[3]....
        /*0048*/ 	.word	0xffffffff


	//   ....[4]....
        /*004c*/ 	.word	0xffffffff


	//   ....[5]....
        /*0050*/ 	.word	0xffffffff


	//   ....[6]....
        /*0054*/ 	.word	0xffffffff


	//   ....[7]....
        /*0058*/ 	.word	0xffffffff


	//   ....[8]....
        /*005c*/ 	.word	0xffffffff


	//   ....[9]....
        /*0060*/ 	.word	0xffffffff


	//   ....[10]....
        /*0064*/ 	.word	0xffffffff


	//   ....[11]....
        /*0068*/ 	.word	0xffffffff


	//   ....[12]....
        /*006c*/ 	.word	0xffffffff


	//   ....[13]....
        /*0070*/ 	.word	0xffffffff


	//   ....[14]....
        /*0074*/ 	.word	0xffffffff


	//   ....[15]....
        /*0078*/ 	.word	0xffffffff


	//   ....[16]....
        /*007c*/ 	.word	0xffffffff


	//   ....[17]....
        /*0080*/ 	.word	0xffffffff


	//   ....[18]....
        /*0084*/ 	.word	0xffffffff


	//   ....[19]....
        /*0088*/ 	.word	0xffffffff


	//   ....[20]....
        /*008c*/ 	.word	0xffffffff


	//   ....[21]....
        /*0090*/ 	.word	0xffffffff


	//   ....[22]....
        /*0094*/ 	.word	0xffffffff


	//   ....[23]....
        /*0098*/ 	.word	0xffffffff


	//   ....[24]....
        /*009c*/ 	.word	0xffffffff


	//   ....[25]....
        /*00a0*/ 	.word	0xffffffff


	//   ....[26]....
        /*00a4*/ 	.word	0xffffffff


	//   ....[27]....
        /*00a8*/ 	.word	0xffffffff


	//   ....[28]....
        /*00ac*/ 	.word	0xffffffff


	//   ....[29]....
        /*00b0*/ 	.word	0xffffffff


	//   ....[30]....
        /*00b4*/ 	.word	0xffffffff


	//   ....[31]....
        /*00b8*/ 	.word	0xffffffff


	//   ....[32]....
        /*00bc*/ 	.word	0xffffffff


	//   ....[33]....
        /*00c0*/ 	.word	0xffffffff


	//   ....[34]....
        /*00c4*/ 	.word	0xffffffff


	//   ....[35]....
        /*00c8*/ 	.word	0xffffffff


	//----- nvinfo : EIATTR_COOP_GROUP_INSTR_OFFSETS
	.align		4
.L_2925:
        /*00cc*/ 	.byte	0x04, 0x28
        /*00ce*/ 	.short	(.L_2927 - .L_2926)


	//   ....[0]....
.L_2926:
        /*00d0*/ 	.word	0x00000ca0


	//   ....[1]....
        /*00d4*/ 	.word	0x00000cd0


	//   ....[2]....
        /*00d8*/ 	.word	0x00000d00


	//   ....[3]....
        /*00dc*/ 	.word	0x00000d90


	//   ....[4]....
        /*00e0*/ 	.word	0x00000db0


	//   ....[5]....
        /*00e4*/ 	.word	0x00000dc0


	//   ....[6]....
        /*00e8*/ 	.word	0x00000e20


	//   ....[7]....
        /*00ec*/ 	.word	0x00000e50


	//   ....[8]....
        /*00f0*/ 	.word	0x00000e60


	//   ....[9]....
        /*00f4*/ 	.word	0x00000ec0


	//   ....[10]....
        /*00f8*/ 	.word	0x00000ef0


	//   ....[11]....
        /*00fc*/ 	.word	0x00000f00


	//   ....[12]....
        /*0100*/ 	.word	0x00000f60


	//   ....[13]....
        /*0104*/ 	.word	0x00000f90


	//   ....[14]....
        /*0108*/ 	.word	0x00000fa0


	//   ....[15]....
        /*010c*/ 	.word	0x00001000


	//   ....[16]....
        /*0110*/ 	.word	0x00001010


	//   ....[17]....
        /*0114*/ 	.word	0x00001020


	//   ....[18]....
        /*0118*/ 	.word	0x00001350


	//   ....[19]....
        /*011c*/ 	.word	0x000013d0


	//   ....[20]....
        /*0120*/ 	.word	0x00001440


	//   ....[21]....
        /*0124*/ 	.word	0x00001540


	//   ....[22]....
        /*0128*/ 	.word	0x000015b0


	//   ....[23]....
        /*012c*/ 	.word	0x00001620


	//   ....[24]....
        /*0130*/ 	.word	0x000016f0


	//   ....[25]....
        /*0134*/ 	.word	0x00001760


	//   ....[26]....
        /*0138*/ 	.word	0x000017d0


	//   ....[27]....
        /*013c*/ 	.word	0x000018a0


	//   ....[28]....
        /*0140*/ 	.word	0x00001910


	//   ....[29]....
        /*0144*/ 	.word	0x00001980


	//   ....[30]....
        /*0148*/ 	.word	0x00001a50


	//   ....[31]....
        /*014c*/ 	.word	0x00001ac0


	//   ....[32]....
        /*0150*/ 	.word	0x00001b30


	//   ....[33]....
        /*0154*/ 	.word	0x00001c00


	//   ....[34]....
        /*0158*/ 	.word	0x00001c70


	//   ....[35]....
        /*015c*/ 	.word	0x00001ce0


	//----- nvinfo : EIATTR_EXIT_INSTR_OFFSETS
	.align		4
.L_2927:
        /*0160*/ 	.byte	0x04, 0x1c
        /*0162*/ 	.short	(.L_2929 - .L_2928)


	//   ....[0]....
.L_2928:
        /*0164*/ 	.word	0x00001230


	//   ....[1]....
        /*0168*/ 	.word	0x000012f0


	//----- nvinfo : EIATTR_CTAIDZ_USED
	.align		4
.L_2929:
        /*016c*/ 	.byte	0x01, 0x04
	.zero		2


	//----- nvinfo : EIATTR_CRS_STACK_SIZE
	.align		4
        /*0170*/ 	.byte	0x04, 0x1e
        /*0172*/ 	.short	(.L_2931 - .L_2930)
.L_2930:
        /*0174*/ 	.word	0x00000000
.L_2931:


//--------------------- .nv.info._Z30group_norm_nhwc_fwd_sum_kernelI11Bf16IOFp16WLi128EEv26Group_norm_nhwc_fwd_params --------------------------
	.section	.nv.info._Z30group_norm_nhwc_fwd_sum_kernelI11Bf16IOFp16WLi128EEv26Group_norm_nhwc_fwd_params,"",@"SHT_CUDA_INFO"
	.sectionflags	@""
	.align	4


	//----- nvinfo : EIATTR_CUDA_API_VERSION
	.align		4
        /*0000*/ 	.byte	0x04, 0x37
        /*0002*/ 	.short	(.L_2933 - .L_2932)
.L_2932:
        /*0004*/ 	.word	0x00000082


	//----- nvinfo : EIATTR_SW2861232_WAR
	.align		4
.L_2933:
        /*0008*/ 	.byte	0x01, 0x35
	.zero		2


	//----- nvinfo : EIATTR_PARAM_CBANK
	.align		4
        /*000c*/ 	.byte	0x04, 0x0a
        /*000e*/ 	.short	(.L_2935 - .L_2934)
	.align		4
.L_2934:
        /*0010*/ 	.word	index@(.nv.constant0._Z30group_norm_nhwc_fwd_sum_kernelI11Bf16IOFp16WLi128EEv26Group_norm_nhwc_fwd_params)
        /*0014*/ 	.short	0x0160
        /*0016*/ 	.short	0x00a0


	//----- nvinfo : EIATTR_CBANK_PARAM_SIZE
	.align		4
.L_2935:
        /*0018*/ 	.byte	0x03, 0x19
        /*001a*/ 	.short	0x00a0


	//----- nvinfo : EIATTR_KPARAM_INFO
	.align		4
        /*001c*/ 	.byte	0x04, 0x17
        /*001e*/ 	.short	(.L_2937 - .L_2936)
.L_2936:
        /*0020*/ 	.word	0x00000000
        /*0024*/ 	.short	0x0000
        /*0026*/ 	.short	0x0000
        /*0028*/ 	.byte	0x00, 0xf0, 0x81, 0x02


	//----- nvinfo : EIATTR_MAXREG_COUNT
	.align		4
.L_2937:
        /*002c*/ 	.byte	0x03, 0x1b
        /*002e*/ 	.short	0x00ff


	//----- nvinfo : EIATTR_NUM_BARRIERS
	.align		4
        /*0030*/ 	.byte	0x02, 0x4c
        /*0032*/ 	.byte	0x01
	.zero		1


	//----- nvinfo : EIATTR_MERCURY_ISA_VERSION
	.align		4
        /*0034*/ 	.byte	0x03, 0x5f
        /*0036*/ 	.short	0x0000


	//----- nvinfo : EIATTR_COOP_GROUP_MASK_REGIDS
	.align		4
        /*0038*/ 	.byte	0x04, 0x29
        /*003a*/ 	.short	(.L_2939 - .L_2938)


	//   ....[0]....
.L_2938:
        /*003c*/ 	.word	0xffffffff


	//   ....[1]....
        /*0040*/ 	.word	0xffffffff


	//   ....[2]....
        /*0044*/ 	.word	0xffffffff


	//   ....[3]....
        /*0048*/ 	.word	0xffffffff


	//   ....[4]....
        /*004c*/ 	.word	0xffffffff


	//   ....[5]....
        /*0050*/ 	.word	0xffffffff


	//   ....[6]....
        /*0054*/ 	.word	0xffffffff


	//   ....[7]....
        /*0058*/ 	.word	0xffffffff


	//   ....[8]....
        /*005c*/ 	.word	0xffffffff


	//   ....[9]....
        /*0060*/ 	.word	0xffffffff


	//   ....[10]....
        /*0064*/ 	.word	0xffffffff


	//   ....[11]....
        /*0068*/ 	.word	0xffffffff


	//   ....[12]....
        /*006c*/ 	.word	0xffffffff


	//   ....[13]....
        /*0070*/ 	.word	0xffffffff


	//   ....[14]....
        /*0074*/ 	.word	0xffffffff


	//   ....[15]....
        /*0078*/ 	.word	0xffffffff


	//   ....[16]....
        /*007c*/ 	.word	0xffffffff


	//   ....[17]....
        /*0080*/ 	.word	0xffffffff


	//   ....[18]....
        /*0084*/ 	.word	0xffffffff


	//   ....[19]....
        /*0088*/ 	.word	0xffffffff


	//   ....[20]....
        /*008c*/ 	.word	0xffffffff


	//   ....[21]....
        /*0090*/ 	.word	0xffffffff


	//   ....[22]....
        /*0094*/ 	.word	0xffffffff


	//   ....[23]....
        /*0098*/ 	.word	0xffffffff


	//   ....[24]....
        /*009c*/ 	.word	0xffffffff


	//   ....[25]....
        /*00a0*/ 	.word	0xffffffff


	//   ....[26]....
        /*00a4*/ 	.word	0xffffffff


	//   ....[27]....
        /*00a8*/ 	.word	0xffffffff


	//   ....[28]....
        /*00ac*/ 	.word	0xffffffff


	//   ....[29]....
        /*00b0*/ 	.word	0xffffffff


	//   ....[30]....
        /*00b4*/ 	.word	0xffffffff


	//   ....[31]....
        /*00b8*/ 	.word	0xffffffff


	//   ....[32]....
        /*00bc*/ 	.word	0xffffffff


	//   ....[33]....
        /*00c0*/ 	.word	0xffffffff


	//   ....[34]....
        /*00c4*/ 	.word	0xffffffff


	//   ....[35]....
        /*00c8*/ 	.word	0xffffffff


	//----- nvinfo : EIATTR_COOP_GROUP_INSTR_OFFSETS
	.align		4
.L_2939:
        /*00cc*/ 	.byte	0x04, 0x28
        /*00ce*/ 	.short	(.L_2941 - .L_2940)


	//   ....[0]....
.L_2940:
        /*00d0*/ 	.word	0x00000db0


	//   ....[1]....
        /*00d4*/ 	.word	0x00000de0


	//   ....[2]....
        /*00d8*/ 	.word	0x00000e10


	//   ....[3]....
        /*00dc*/ 	.word	0x00000e90


	//   ....[4]....
        /*00e0*/ 	.word	0x00000ec0


	//   ....[5]....
        /*00e4*/ 	.word	0x00000ed0


	//   ....[6]....
        /*00e8*/ 	.word	0x00000f00


	//   ....[7]....
        /*00ec*/ 	.word	0x00000f40


	//   ....[8]....
        /*00f0*/ 	.word	0x00000f70


	//   ....[9]....
        /*00f4*/ 	.word	0x00000f90


	//   ....[10]....
        /*00f8*/ 	.word	0x00000fe0


	//   ....[11]....
        /*00fc*/ 	.word	0x00001010


	//   ....[12]....
        /*0100*/ 	.word	0x00001030


	//   ....[13]....
        /*0104*/ 	.word	0x00001080


	//   ....[14]....
        /*0108*/ 	.word	0x000010b0


	//   ....[15]....
        /*010c*/ 	.word	0x00001110


	//   ....[16]....
        /*0110*/ 	.word	0x00001120


	//   ....[17]....
        /*0114*/ 	.word	0x00001130


	//   ....[18]....
        /*0118*/ 	.word	0x00001640


	//   ....[19]....
        /*011c*/ 	.word	0x000016c0


	//   ....[20]....
        /*0120*/ 	.word	0x00001730


	//   ....[21]....
        /*0124*/ 	.word	0x00001830


	//   ....[22]....
        /*0128*/ 	.word	0x000018a0


	//   ....[23]....
        /*012c*/ 	.word	0x00001910


	//   ....[24]....
        /*0130*/ 	.word	0x000019e0


	//   ....[25]....
        /*0134*/ 	.word	0x00001a50


	//   ....[26]....
        /*0138*/ 	.word	0x00001ac0


	//   ....[27]....
        /*013c*/ 	.word	0x00001b90


	//   ....[28]....
        /*0140*/ 	.word	0x00001c00


	//   ....[29]....
        /*0144*/ 	.word	0x00001c70


	//   ....[30]....
        /*0148*/ 	.word	0x00001d40


	//   ....[31]....
        /*014c*/ 	.word	0x00001db0


	//   ....[32]....
        /*0150*/ 	.word	0x00001e20


	//   ....[33]....
        /*0154*/ 	.word	0x00001ef0


	//   ....[34]....
        /*0158*/ 	.word	0x00001f60


	//   ....[35]....
        /*015c*/ 	.word	0x00001fd0


	//----- nvinfo : EIATTR_EXIT_INSTR_OFFSETS
	.align		4
.L_2941:
        /*0160*/ 	.byte	0x04, 0x1c
        /*0162*/ 	.short	(.L_2943 - .L_2942)


	//   ....[0]....
.L_2942:
        /*0164*/ 	.word	0x00001520


	//   ....[1]....
        /*0168*/ 	.word	0x000015e0


	//----- nvinfo : EIATTR_CTAIDZ_USED
	.align		4
.L_2943:
        /*016c*/ 	.byte	0x01, 0x04
	.zero		2


	//----- nvinfo : EIATTR_CRS_STACK_SIZE
	.align		4
        /*0170*/ 	.byte	0x04, 0x1e
        /*0172*/ 	.short	(.L_2945 - .L_2944)
.L_2944:
        /*0174*/ 	.word	0x00000000
.L_2945:


//--------------------- .nv.info._Z30group_norm_nhwc_fwd_sum_kernelI11Bf16IOFp16WLi192EEv26Group_norm_nhwc_fwd_params --------------------------
	.section	.nv.info._Z30group_norm_nhwc_fwd_sum_kernelI11Bf16IOFp16WLi192EEv26Group_norm_nhwc_fwd_params,"",@"SHT_CUDA_INFO"
	.sectionflags	@""
	.align	4


	//----- nvinfo : EIATTR_CUDA_API_VERSION
	.align		4
        /*0000*/ 	.byte	0x04, 0x37
        /*0002*/ 	.short	(.L_2947 - .L_2946)
.L_2946:
        /*0004*/ 	.word	0x00000082


	//----- nvinfo : EIATTR_SW2861232_WAR
	.align		4
.L_2947:
        /*0008*/ 	.byte	0x01, 0x35
	.zero		2


	//----- nvinfo : EIATTR_PARAM_CBANK
	.align		4
        /*000c*/ 	.byte	0x04, 0x0a
        /*000e*/ 	.short	(.L_2949 - .L_2948)
	.align		4
.L_2948:
        /*0010*/ 	.word	index@(.nv.constant0._Z30group_norm_nhwc_fwd_sum_kernelI11Bf16IOFp16WLi192EEv26Group_norm_nhwc_fwd_params)
        /*0014*/ 	.short	0x0160
        /*0016*/ 	.short	0x00a0


	//----- nvinfo : EIATTR_CBANK_PARAM_SIZE
	.align		4
.L_2949:
        /*0018*/ 	.byte	0x03, 0x19
        /*001a*/ 	.short	0x00a0


	//----- nvinfo : EIATTR_KPARAM_INFO
	.align		4
        /*001c*/ 	.byte	0x04, 0x17
        /*001e*/ 	.short	(.L_2951 - .L_2950)
.L_2950:
        /*0020*/ 	.word	0x00000000
        /*0024*/ 	.short	0x0000
        /*0026*/ 	.short	0x0000
        /*0028*/ 	.byte	0x00, 0xf0, 0x81, 0x02


	//----- nvinfo : EIATTR_MAXREG_COUNT
	.align		4
.L_2951:
        /*002c*/ 	.byte	0x03, 0x1b
        /*002e*/ 	.short	0x00ff


	//----- nvinfo : EIATTR_NUM_BARRIERS
	.align		4
        /*0030*/ 	.byte	0x02, 0x4c
        /*0032*/ 	.byte	0x01
	.zero		1


	//----- nvinfo : EIATTR_MERCURY_ISA_VERSION
	.align		4
        /*0034*/ 	.byte	0x03, 0x5f
        /*0036*/ 	.short	0x0000


	//----- nvinfo : EIATTR_COOP_GROUP_MASK_REGIDS
	.align		4
        /*0038*/ 	.byte	0x04, 0x29
        /*003a*/ 	.short	(.L_2953 - .L_2952)


	//   ....[0]....
.L_2952:
        /*003c*/ 	.word	0xffffffff


	//   ....[1]....
        /*0040*/ 	.word	0xffffffff


	//   ....[2]....
        /*0044*/ 	.word	0xffffffff


	//   ....[3]....
        /*0048*/ 	.word	0xffffffff


	//   ....[4]....
        /*004c*/ 	.word	0xffffffff


	//   ....[5]....
        /*0050*/ 	.word	0xffffffff


	//   ....[6]....
        /*0054*/ 	.word	0xffffffff


	//   ....[7]....
        /*0058*/ 	.word	0xffffffff


	//   ....[8]....
        /*005c*/ 	.word	0xffffffff


	//   ....[9]....
        /*0060*/ 	.word	0xffffffff


	//   ....[10]....
        /*0064*/ 	.word	0xffffffff


	//   ....[11]....
        /*0068*/ 	.word	0xffffffff


	//   ....[12]....
        /*006c*/ 	.word	0xffffffff


	//   ....[13]....
        /*0070*/ 	.word	0xffffffff


	//   ....[14]....
        /*0074*/ 	.word	0xffffffff


	//   ....[15]....
        /*0078*/ 	.word	0xffffffff


	//   ....[16]....
        /*007c*/ 	.word	0xffffffff


	//   ....[17]....
        /*0080*/ 	.word	0xffffffff


	//   ....[18]....
        /*0084*/ 	.word	0xffffffff


	//   ....[19]....
        /*0088*/ 	.word	0xffffffff


	//   ....[20]....
        /*008c*/ 	.word	0xffffffff


	//   ....[21]....
        /*0090*/ 	.word	0xffffffff


	//   ....[22]....
        /*0094*/ 	.word	0xffffffff


	//   ....[23]....
        /*0098*/ 	.word	0xffffffff


	//   ....[24]....
        /*009c*/ 	.word	0xffffffff


	//   ....[25]....
        /*00a0*/ 	.word	0xffffffff


	//   ....[26]....
        /*00a4*/ 	.word	0xffffffff


	//   ....[27]....
        /*00a8*/ 	.word	0xffffffff


	//   ....[28]....
        /*00ac*/ 	.word	0xffffffff


	//   ....[29]....
        /*00b0*/ 	.word	0xffffffff


	//   ....[30]....
        /*00b4*/ 	.word	0xffffffff


	//   ....[31]....
        /*00b8*/ 	.word	0xffffffff


	//   ....[32]....
        /*00bc*/ 	.word	0xffffffff


	//   ....[33]....
        /*00c0*/ 	.word	0xffffffff


	//   ....[34]....
        /*00c4*/ 	.word	0xffffffff


	//   ....[35]....
        /*00c8*/ 	.word	0xffffffff


	//----- nvinfo : EIATTR_COOP_GROUP_INSTR_OFFSETS
	.align		4
.L_2953:
        /*00cc*/ 	.byte	0x04, 0x28
        /*00ce*/ 	.short	(.L_2955 - .L_2954)


	//   ....[0]....
.L_2954:
        /*00d0*/ 	.word	0x00000e90


	//   ....[1]....
        /*00d4*/ 	.word	0x00000ec0


	//   ....[2]....
        /*00d8*/ 	.word	0x00000ef0


	//   ....[3]....
        /*00dc*/ 	.word	0x00000f70


	//   ....[4]....
        /*00e0*/ 	.word	0x00000fa0


	//   ....[5]....
        /*00e4*/ 	.word	0x00000fb0


	//   ....[6]....
        /*00e8*/ 	.word	0x00000fe0


	//   ....[7]....
        /*00ec*/ 	.word	0x00001020


	//   ....[8]....
        /*00f0*/ 	.word	0x00001050


	//   ....[9]....
        /*00f4*/ 	.word	0x00001070


	//   ....[10]....
        /*00f8*/ 	.word	0x000010c0


	//   ....[11]....
        /*00fc*/ 	.word	0x000010f0


	//   ....[12]....
        /*0100*/ 	.word	0x00001110


	//   ....[13]....
        /*0104*/ 	.word	0x00001160


	//   ....[14]....
        /*0108*/ 	.word	0x00001190


	//   ....[15]....
        /*010c*/ 	.word	0x000011e0


	//   ....[16]....
        /*0110*/ 	.word	0x00001200


	//   ....[17]....
        /*0114*/ 	.word	0x00001210


	//   ....[18]....
        /*0118*/ 	.word	0x00001840


	//   ....[19]....
        /*011c*/ 	.word	0x000018c0


	//   ....[20]....
        /*0120*/ 	.word	0x00001930


	//   ....[21]....
        /*0124*/ 	.word	0x00001a30


	//   ....[22]....
        /*0128*/ 	.word	0x00001aa0


	//   ....[23]....
        /*012c*/ 	.word	0x00001b10


	//   ....[24]....
        /*0130*/ 	.word	0x00001be0


	//   ....[25]....
        /*0134*/ 	.word	0x00001c50


	//   ....[26]....
        /*0138*/ 	.word	0x00001cc0


	//   ....[27]....
        /*013c*/ 	.word	0x00001d90


	//   ....[28]....
        /*0140*/ 	.word	0x00001e00


	//   ....[29]....
        /*0144*/ 	.word	0x00001e70


	//   ....[30]....
        /*0148*/ 	.word	0x00001f40


	//   ....[31]....
        /*014c*/ 	.word	0x00001fb0


	//   ....[32]....
        /*0150*/ 	.word	0x00002020


	//   ....[33]....
        /*0154*/ 	.word	0x000020f0


	//   ....[34]....
        /*0158*/ 	.word	0x00002160


	//   ....[35]....
        /*015c*/ 	.word	0x000021d0


	//----- nvinfo : EIATTR_EXIT_INSTR_OFFSETS
	.align		4
.L_2955:
        /*0160*/ 	.byte	0x04, 0x1c
        /*0162*/ 	.short	(.L_2957 - .L_2956)


	//   ....[0]....
.L_2956:
        /*0164*/ 	.word	0x00001720


	//   ....[1]....
        /*0168*/ 	.word	0x000017e0


	//----- nvinfo : EIATTR_CTAIDZ_USED
	.align		4
.L_2957:
        /*016c*/ 	.byte	0x01, 0x04
	.zero		2


	//----- nvinfo : EIATTR_CRS_STACK_SIZE
	.align		4
        /*0170*/ 	.byte	0x04, 0x1e
        /*0172*/ 	.short	(.L_2959 - .L_2958)
.L_2958:
        /*0174*/ 	.word	0x00000000
.L_2959:


//--------------------- .nv.info._Z30group_norm_nhwc_fwd_sum_kernelI11Bf16IOFp16WLi448EEv26Group_norm_nhwc_fwd_params --------------------------
	.section	.nv.info._Z30group_norm_nhwc_fwd_sum_kernelI11Bf16IOFp16WLi448EEv26Group_norm_nhwc_fwd_params,"",@"SHT_CUDA_INFO"
	.sectionflags	@""
	.align	4


	//----- nvinfo : EIATTR_CUDA_API_VERSION
	.align		4
        /*0000*/ 	.byte	0x04, 0x37
        /*0002*/ 	.short	(.L_2961 - .L_2960)
.L_2960:
        /*0004*/ 	.word	0x00000082


	//----- nvinfo : EIATTR_SW2861232_WAR
	.align		4
.L_2961:
        /*0008*/ 	.byte	0x01, 0x35
	.zero		2


	//----- nvinfo : EIATTR_PARAM_CBANK
	.align		4
        /*000c*/ 	.byte	0x04, 0x0a
        /*000e*/ 	.short	(.L_2963 - .L_2962)
	.align		4
.L_2962:
        /*0010*/ 	.word	index@(.nv.constant0._Z30group_norm_nhwc_fwd_sum_kernelI11Bf16IOFp16WLi448EEv26Group_norm_nhwc_fwd_params)
        /*0014*/ 	.short	0x0160
        /*0016*/ 	.short	0x00a0


	//----- nvinfo : EIATTR_CBANK_PARAM_SIZE
	.align		4
.L_2963:
        /*0018*/ 	.byte	0x03, 0x19
        /*001a*/ 	.short	0x00a0


	//----- nvinfo : EIATTR_KPARAM_INFO
	.align		4
        /*001c*/ 	.byte	0x04, 0x17
        /*001e*/ 	.short	(.L_2965 - .L_2964)
.L_2964:
        /*0020*/ 	.word	0x00000000
        /*0024*/ 	.short	0x0000
        /*0026*/ 	.short	0x0000
        /*0028*/ 	.byte	0x00, 0xf0, 0x81, 0x02


	//----- nvinfo : EIATTR_MAXREG_COUNT
	.align		4
.L_2965:
        /*002c*/ 	.byte	0x03, 0x1b
        /*002e*/ 	.short	0x00ff


	//----- nvinfo : EIATTR_NUM_BARRIERS
	.align		4
        /*0030*/ 	.byte	0x02, 0x4c
        /*0032*/ 	.byte	0x01
	.zero		1


	//----- nvinfo : EIATTR_MERCURY_ISA_VERSION
	.align		4
        /*0034*/ 	.byte	0x03, 0x5f
        /*0036*/ 	.short	0x0000


	//----- nvinfo : EIATTR_COOP_GROUP_MASK_REGIDS
	.align		4
        /*0038*/ 	.byte	0x04, 0x29
        /*003a*/ 	.short	(.L_2967 - .L_2966)


	//   ....[0]....
.L_2966:
        /*003c*/ 	.word	0xffffffff


	//   ....[1]....
        /*0040*/ 	.word	0xffffffff


	//   ....[2]....
        /*0044*/ 	.word	0xffffffff


	//   ....[3]....
        /*0048*/ 	.word	0xffffffff


	//   ....[4]....
        /*004c*/ 	.word	0xffffffff


	//   ....[5]....
        /*0050*/ 	.word	0xffffffff


	//   ....[6]....
        /*0054*/ 	.word	0xffffffff


	//   ....[7]....
        /*0058*/ 	.word	0xffffffff


	//   ....[8]....
        /*005c*/ 	.word	0xffffffff


	//   ....[9]....
        /*0060*/ 	.word	0xffffffff


	//   ....[10]....
        /*0064*/ 	.word	0xffffffff


	//   ....[11]....
        /*0068*/ 	.word	0xffffffff


	//   ....[12]....
        /*006c*/ 	.word	0xffffffff


	//   ....[13]....
        /*0070*/ 	.word	0xffffffff


	//   ....[14]....
        /*0074*/ 	.word	0xffffffff


	//   ....[15]....
        /*0078*/ 	.word	0xffffffff


	//   ....[16]....
        /*007c*/ 	.word	0xffffffff


	//   ....[17]....
        /*0080*/ 	.word	0xffffffff


	//   ....[18]....
        /*0084*/ 	.word	0xffffffff


	//   ....[19]....
        /*0088*/ 	.word	0xffffffff


	//   ....[20]....
        /*008c*/ 	.word	0xffffffff


	//   ....[21]....
        /*0090*/ 	.word	0xffffffff


	//   ....[22]....
        /*0094*/ 	.word	0xffffffff


	//   ....[23]....
        /*0098*/ 	.word	0xffffffff


	//   ....[24]....
        /*009c*/ 	.word	0xffffffff


	//   ....[25]....
        /*00a0*/ 	.word	0xffffffff


	//   ....[26]....
        /*00a4*/ 	.word	0xffffffff


	//   ....[27]....
        /*00a8*/ 	.word	0xffffffff


	//   ....[28]....
        /*00ac*/ 	.word	0xffffffff


	//   ....[29]....
        /*00b0*/ 	.word	0xffffffff


	//   ....[30]....
        /*00b4*/ 	.word	0xffffffff


	//   ....[31]....
        /*00b8*/ 	.word	0xffffffff


	//   ....[32]....
        /*00bc*/ 	.word	0xffffffff


	//   ....[33]....
        /*00c0*/ 	.word	0xffffffff


	//   ....[34]....
        /*00c4*/ 	.word	0xffffffff


	//   ....[35]....
        /*00c8*/ 	.word	0xffffffff


	//----- nvinfo : EIATTR_COOP_GROUP_INSTR_OFFSETS
	.align		4
.L_2967:
        /*00cc*/ 	.byte	0x04, 0x28
        /*00ce*/ 	.short	(.L_2969 - .L_2968)


	//   ....[0]....
.L_2968:
        /*00d0*/ 	.word	0x000011e0


	//   ....[1]....
        /*00d4*/ 	.word	0x00001210


	//   ....[2]....
        /*00d8*/ 	.word	0x00001240


	//   ....[3]....
        /*00dc*/ 	.word	0x00001260


	//   ....[4]....
        /*00e0*/ 	.word	0x000012e0


	//   ....[5]....
        /*00e4*/ 	.word	0x00001300


	//   ....[6]....
        /*00e8*/ 	.word	0x00001320


	//   ....[7]....
        /*00ec*/ 	.word	0x00001370


	//   ....[8]....
        /*00f0*/ 	.word	0x000013a0


	//   ....[9]....
        /*00f4*/ 	.word	0x000013c0


	//   ....[10]....
        /*00f8*/ 	.word	0x00001410


	//   ....[11]....
        /*00fc*/ 	.word	0x00001440


	//   ....[12]....
        /*0100*/ 	.word	0x00001460


	//   ....[13]....
        /*0104*/ 	.word	0x000014b0


	//   ....[14]....
        /*0108*/ 	.word	0x000014e0


	//   ....[15]....
        /*010c*/ 	.word	0x00001500


	//   ....[16]....
        /*0110*/ 	.word	0x00001550


	//   ....[17]....
        /*0114*/ 	.word	0x00001560


	//   ....[18]....
        /*0118*/ 	.word	0x00002090


	//   ....[19]....
        /*011c*/ 	.word	0x00002110


	//   ....[20]....
        /*0120*/ 	.word	0x00002180


	//   ....[21]....
        /*0124*/ 	.word	0x00002280


	//   ....[22]....
        /*0128*/ 	.word	0x000022f0


	//   ....[23]....
        /*012c*/ 	.word	0x00002360


	//   ....[24]....
        /*0130*/ 	.word	0x00002430


	//   ....[25]....
        /*0134*/ 	.word	0x000024a0


	//   ....[26]....
        /*0138*/ 	.word	0x00002510


	//   ....[27]....
        /*013c*/ 	.word	0x000025e0


	//   ....[28]....
        /*0140*/ 	.word	0x00002650


	//   ....[29]....
        /*0144*/ 	.word	0x000026c0


	//   ....[30]....
        /*0148*/ 	.word	0x00002790


	//   ....[31]....
        /*014c*/ 	.word	0x00002800


	//   ....[32]....
        /*0150*/ 	.word	0x00002870


	//   ....[33]....
        /*0154*/ 	.word	0x00002940


	//   ....[34]....
        /*0158*/ 	.word	0x000029b0


	//   ....[35]....
        /*015c*/ 	.word	0x00002a20


	//----- nvinfo : EIATTR_EXIT_INSTR_OFFSETS
	.align		4
.L_2969:
        /*0160*/ 	.byte	0x04, 0x1c
        /*0162*/ 	.short	(.L_2971 - .L_2970)


	//   ....[0]....
.L_2970:
        /*0164*/ 	.word	0x00001f70


	//   ....[1]....
        /*0168*/ 	.word	0x00002030


	//----- nvinfo : EIATTR_CTAIDZ_USED
	.align		4
.L_2971:
        /*016c*/ 	.byte	0x01, 0x04
	.zero		2


	//----- nvinfo : EIATTR_CRS_STACK_SIZE
	.align		4
        /*0170*/ 	.byte	0x04, 0x1e
        /*0172*/ 	.short	(.L_2973 - .L_2972)
.L_2972:
        /*0174*/ 	.word	0x00000000
.L_2973:


//--------------------- .nv.info._Z30group_norm_nhwc_fwd_sum_kernelI11Bf16IOFp16WLi256EEv26Group_norm_nhwc_fwd_params --------------------------
	.section	.nv.info._Z30group_norm_nhwc_fwd_sum_kernelI11Bf16IOFp16WLi256EEv26Group_norm_nhwc_fwd_params,"",@"SHT_CUDA_INFO"
	.sectionflags	@""
	.align	4


	//----- nvinfo : EIATTR_CUDA_API_VERSION
	.align		4
        /*0000*/ 	.byte	0x04, 0x37
        /*0002*/ 	.short	(.L_2975 - .L_2974)
.L_2974:
        /*0004*/ 	.word	0x00000082


	//----- nvinfo : EIATTR_SW2861232_WAR
	.align		4
.L_2975:
        /*0008*/ 	.byte	0x01, 0x35
	.zero		2


	//----- nvinfo : EIATTR_PARAM_CBANK
	.align		4
        /*000c*/ 	.byte	0x04, 0x0a
        /*000e*/ 	.short	(.L_2977 - .L_2976)
	.align		4
.L_2976:
        /*0010*/ 	.word	index@(.nv.constant0._Z30group_norm_nhwc_fwd_sum_kernelI11Bf16IOFp16WLi256EEv26Group_norm_nhwc_fwd_params)
        /*0014*/ 	.short	0x0160
        /*0016*/ 	.short	0x00a0


	//----- nvinfo : EIATTR_CBANK_PARAM_SIZE
	.align		4
.L_2977:
        /*0018*/ 	.byte	0x03, 0x19
        /*001a*/ 	.short	0x00a0


	//----- nvinfo : EIATTR_KPARAM_INFO
	.align		4
        /*001c*/ 	.byte	0x04, 0x17
        /*001e*/ 	.short	(.L_2979 - .L_2978)
.L_2978:
        /*0020*/ 	.word	0x00000000
        /*0024*/ 	.short	0x0000
        /*0026*/ 	.short	0x0000
        /*0028*/ 	.byte	0x00, 0xf0, 0x81, 0x02


	//----- nvinfo : EIATTR_MAXREG_COUNT
	.align		4
.L_2979:
        /*002c*/ 	.byte	0x03, 0x1b
        /*002e*/ 	.short	0x00ff


	//----- nvinfo : EIATTR_NUM_BARRIERS
	.align		4
        /*0030*/ 	.byte	0x02, 0x4c
        /*0032*/ 	.byte	0x01
	.zero		1


	//----- nvinfo : EIATTR_MERCURY_ISA_VERSION
	.align		4
        /*0034*/ 	.byte	0x03, 0x5f
        /*0036*/ 	.short	0x0000


	//----- nvinfo : EIATTR_COOP_GROUP_MASK_REGIDS
	.align		4
        /*0038*/ 	.byte	0x04, 0x29
        /*003a*/ 	.short	(.L_2981 - .L_2980)


	//   ....[0]....
.L_2980:
        /*003c*/ 	.word	0xffffffff


	//   ....[1]....
        /*0040*/ 	.word	0xffffffff


	//   ....[2]....
        /*0044*/ 	.word	0xffffffff


	//   ....[3]....
        /*0048*/ 	.word	0xffffffff


	//   ....[4]....
        /*004c*/ 	.word	0xffffffff


	//   ....[5]....
        /*0050*/ 	.word	0xffffffff


	//   ....[6]....
        /*0054*/ 	.word	0xffffffff


	//   ....[7]....
        /*0058*/ 	.word	0xffffffff


	//   ....[8]....
        /*005c*/ 	.word	0xffffffff


	//   ....[9]....
        /*0060*/ 	.word	0xffffffff


	//   ....[10]....
        /*0064*/ 	.word	0xffffffff


	//   ....[11]....
        /*0068*/ 	.word	0xffffffff


	//   ....[12]....
        /*006c*/ 	.word	0xffffffff


	//   ....[13]....
        /*0070*/ 	.word	0xffffffff


	//   ....[14]....
        /*0074*/ 	.word	0xffffffff


	//   ....[15]....
        /*0078*/ 	.word	0xffffffff


	//   ....[16]....
        /*007c*/ 	.word	0xffffffff


	//   ....[17]....
        /*0080*/ 	.word	0xffffffff


	//   ....[18]....
        /*0084*/ 	.word	0xffffffff


	//   ....[19]....
        /*0088*/ 	.word	0xffffffff


	//   ....[20]....
        /*008c*/ 	.word	0xffffffff


	//   ....[21]....
        /*0090*/ 	.word	0xffffffff


	//   ....[22]....
        /*0094*/ 	.word	0xffffffff


	//   ....[23]....
        /*0098*/ 	.word	0xffffffff


	//   ....[24]....
        /*009c*/ 	.word	0xffffffff


	//   ....[25]....
        /*00a0*/ 	.word	0xffffffff


	//   ....[26]....
        /*00a4*/ 	.word	0xffffffff


	//   ....[27]....
        /*00a8*/ 	.word	0xffffffff


	//   ....[28]....
        /*00ac*/ 	.word	0xffffffff


	//   ....[29]....
        /*00b0*/ 	.word	0xffffffff


	//   ....[30]....
        /*00b4*/ 	.word	0xffffffff


	//   ....[31]....
        /*00b8*/ 	.word	0xffffffff


	//   ....[32]....
        /*00bc*/ 	.word	0xffffffff


	//   ....[33]....
        /*00c0*/ 	.word	0xffffffff


	//   ....[34]....
        /*00c4*/ 	.word	0xffffffff


	//   ....[35]....
        /*00c8*/ 	.word	0xffffffff


	//----- nvinfo : EIATTR_COOP_GROUP_INSTR_OFFSETS
	.align		4
.L_2981:
        /*00cc*/ 	.byte	0x04, 0x28
        /*00ce*/ 	.short	(.L_2983 - .L_2982)


	//   ....[0]....
.L_2982:
        /*00d0*/ 	.word	0x00000f50


	//   ....[1]....
        /*00d4*/ 	.word	0x00000f80


	//   ....[2]....
        /*00d8*/ 	.word	0x00000fb0


	//   ....[3]....
        /*00dc*/ 	.word	0x00001030


	//   ....[4]....
        /*00e0*/ 	.word	0x00001060


	//   ....[5]....
        /*00e4*/ 	.word	0x00001070


	//   ....[6]....
        /*00e8*/ 	.word	0x000010a0


	//   ....[7]....
        /*00ec*/ 	.word	0x000010e0


	//   ....[8]....
        /*00f0*/ 	.word	0x00001110


	//   ....[9]....
        /*00f4*/ 	.word	0x00001130


	//   ....[10]....
        /*00f8*/ 	.word	0x00001180


	//   ....[11]....
        /*00fc*/ 	.word	0x000011b0


	//   ....[12]....
        /*0100*/ 	.word	0x000011d0


	//   ....[13]....
        /*0104*/ 	.word	0x00001220


	//   ....[14]....
        /*0108*/ 	.word	0x00001250


	//   ....[15]....
        /*010c*/ 	.word	0x00001270


	//   ....[16]....
        /*0110*/ 	.word	0x000012c0


	//   ....[17]....
        /*0114*/ 	.word	0x000012d0


	//   ....[18]....
        /*0118*/ 	.word	0x00001a60


	//   ....[19]....
        /*011c*/ 	.word	0x00001ae0


	//   ....[20]....
        /*0120*/ 	.word	0x00001b50


	//   ....[21]....
        /*0124*/ 	.word	0x00001c50


	//   ....[22]....
        /*0128*/ 	.word	0x00001cc0


	//   ....[23]....
        /*012c*/ 	.word	0x00001d30


	//   ....[24]....
        /*0130*/ 	.word	0x00001e00


	//   ....[25]....
        /*0134*/ 	.word	0x00001e70


	//   ....[26]....
        /*0138*/ 	.word	0x00001ee0


	//   ....[27]....
        /*013c*/ 	.word	0x00001fb0


	//   ....[28]....
        /*0140*/ 	.word	0x00002020


	//   ....[29]....
        /*0144*/ 	.word	0x00002090


	//   ....[30]....
        /*0148*/ 	.word	0x00002160


	//   ....[31]....
        /*014c*/ 	.word	0x000021d0


	//   ....[32]....
        /*0150*/ 	.word	0x00002240


	//   ....[33]....
        /*0154*/ 	.word	0x00002310


	//   ....[34]....
        /*0158*/ 	.word	0x00002380


	//   ....[35]....
        /*015c*/ 	.word	0x000023f0


	//----- nvinfo : EIATTR_EXIT_INSTR_OFFSETS
	.align		4
.L_2983:
        /*0160*/ 	.byte	0x04, 0x1c
        /*0162*/ 	.short	(.L_2985 - .L_2984)


	//   ....[0]....
.L_2984:
        /*0164*/ 	.word	0x00001940


	//   ....[1]....
        /*0168*/ 	.word	0x00001a00


	//----- nvinfo : EIATTR_CTAIDZ_USED
	.align		4
.L_2985:
        /*016c*/ 	.byte	0x01, 0x04
	.zero		2


	//----- nvinfo : EIATTR_CRS_STACK_SIZE
	.align		4
        /*0170*/ 	.byte	0x04, 0x1e
        /*0172*/ 	.short	(.L_2987 - .L_2986)
.L_2986:
        /*0174*/ 	.word	0x00000000
.L_2987:


//--------------------- .nv.info._Z30group_norm_nhwc_fwd_sum_kernelI11Bf16IOFp16WLi120EEv26Group_norm_nhwc_fwd_params --------------------------
	.section	.nv.info._Z30group_norm_nhwc_fwd_sum_kernelI11Bf16IOFp16WLi120EEv26Group_norm_nhwc_fwd_params,"",@"SHT_CUDA_INFO"
	.sectionflags	@""
	.align	4


	//----- nvinfo : EIATTR_CUDA_API_VERSION
	.align		4
        /*0000*/ 	.byte	0x04, 0x37
        /*0002*/ 	.short	(.L_2989 - .L_2988)
.L_2988:
        /*0004*/ 	.word	0x00000082


	//----- nvinfo : EIATTR_SW2861232_WAR
	.align		4
.L_2989:
        /*0008*/ 	.byte	0x01, 0x35
	.zero		2


	//----- nvinfo : EIATTR_PARAM_CBANK
	.align		4
        /*000c*/ 	.byte	0x04, 0x0a
        /*000e*/ 	.short	(.L_2991 - .L_2990)
	.align		4
.L_2990:
        /*0010*/ 	.word	index@(.nv.constant0._Z30group_norm_nhwc_fwd_sum_kernelI11Bf16IOFp16WLi120EEv26Group_norm_nhwc_fwd_params)
        /*0014*/ 	.short	0x0160
        /*0016*/ 	.short	0x00a0


	//----- nvinfo : EIATTR_CBANK_PARAM_SIZE
	.align		4
.L_2991:
        /*0018*/ 	.byte	0x03, 0x19
        /*001a*/ 	.short	0x00a0


	//----- nvinfo : EIATTR_KPARAM_INFO
	.align		4
        /*001c*/ 	.byte	0x04, 0x17
        /*001e*/ 	.short	(.L_2993 - .L_2992)
.L_2992:
        /*0020*/ 	.word	0x00000000
        /*0024*/ 	.short	0x0000
        /*0026*/ 	.short	0x0000
        /*0028*/ 	.byte	0x00, 0xf0, 0x81, 0x02


	//----- nvinfo : EIATTR_MAXREG_COUNT
	.align		4
.L_2993:
        /*002c*/ 	.byte	0x03, 0x1b
        /*002e*/ 	.short	0x00ff


	//----- nvinfo : EIATTR_NUM_BARRIERS
	.align		4
        /*0030*/ 	.byte	0x02, 0x4c
        /*0032*/ 	.byte	0x01
	.zero		1


	//----- nvinfo : EIATTR_MERCURY_ISA_VERSION
	.align		4
        /*0034*/ 	.byte	0x03, 0x5f
        /*0036*/ 	.short	0x0000


	//----- nvinfo : EIATTR_COOP_GROUP_MASK_REGIDS
	.align		4
        /*0038*/ 	.byte	0x04, 0x29
        /*003a*/ 	.short	(.L_2995 - .L_2994)


	//   ....[0]....
.L_2994:
        /*003c*/ 	.word	0xffffffff


	//   ....[1]....
        /*0040*/ 	.word	0xffffffff


	//   ....[2]....
        /*0044*/ 	.word	0xffffffff


	//   ....[3]....
        /*0048*/ 	.word	0xffffffff


	//   ....[4]....
        /*004c*/ 	.word	0xffffffff


	//   ....[5]....
        /*0050*/ 	.word	0xffffffff


	//   ....[6]....
        /*0054*/ 	.word	0xffffffff


	//   ....[7]....
        /*0058*/ 	.word	0xffffffff


	//   ....[8]....
        /*005c*/ 	.word	0xffffffff


	//   ....[9]....
        /*0060*/ 	.word	0xffffffff


	//   ....[10]....
        /*0064*/ 	.word	0xffffffff


	//   ....[11]....
        /*0068*/ 	.word	0xffffffff


	//   ....[12]....
        /*006c*/ 	.word	0xffffffff


	//   ....[13]....
        /*0070*/ 	.word	0xffffffff


	//   ....[14]....
        /*0074*/ 	.word	0xffffffff


	//   ....[15]....
        /*0078*/ 	.word	0xffffffff


	//   ....[16]....
        /*007c*/ 	.word	0xffffffff


	//   ....[17]....
        /*0080*/ 	.word	0xffffffff


	//   ....[18]....
        /*0084*/ 	.word	0xffffffff


	//   ....[19]....
        /*0088*/ 	.word	0xffffffff


	//   ....[20]....
        /*008c*/ 	.word	0xffffffff


	//   ....[21]....
        /*0090*/ 	.word	0xffffffff


	//----- nvinfo : EIATTR_COOP_GROUP_INSTR_OFFSETS
	.align		4
.L_2995:
        /*0094*/ 	.byte	0x04, 0x28
        /*0096*/ 	.short	(.L_2997 - .L_2996)


	//   ....[0]....
.L_2996:
        /*0098*/ 	.word	0x00000e20


	//   ....[1]....
        /*009c*/ 	.word	0x00000e40


	//   ....[2]....
        /*00a0*/ 	.word	0x00000f50


	//   ....[3]....
        /*00a4*/ 	.word	0x00000f60


	//   ....[4]....
        /*00a8*/ 	.word	0x00000fe0


	//   ....[5]....
        /*00ac*/ 	.word	0x00001000


	//   ....[6]....
        /*00b0*/ 	.word	0x00001110


	//   ....[7]....
        /*00b4*/ 	.word	0x00001120


	//   ....[8]....
        /*00b8*/ 	.word	0x000011a0


	//   ....[9]....
        /*00bc*/ 	.word	0x000011c0


	//   ....[10]....
        /*00c0*/ 	.word	0x000012d0


	//   ....[11]....
        /*00c4*/ 	.word	0x000012e0


	//   ....[12]....
        /*00c8*/ 	.word	0x00001360


	//   ....[13]....
        /*00cc*/ 	.word	0x00001380


	//   ....[14]....
        /*00d0*/ 	.word	0x000014b0


	//   ....[15]....
        /*00d4*/ 	.word	0x000014c0


	//   ....[16]....
        /*00d8*/ 	.word	0x00001540


	//   ....[17]....
        /*00dc*/ 	.word	0x00001560


	//   ....[18]....
        /*00e0*/ 	.word	0x00001640


	//   ....[19]....
        /*00e4*/ 	.word	0x00001650


	//   ....[20]....
        /*00e8*/ 	.word	0x000016d0


	//   ....[21]....
        /*00ec*/ 	.word	0x000016e0


	//----- nvinfo : EIATTR_EXIT_INSTR_OFFSETS
	.align		4
.L_2997:
        /*00f0*/ 	.byte	0x04, 0x1c
        /*00f2*/ 	.short	(.L_2999 - .L_2998)


	//   ....[0]....
.L_2998:
        /*00f4*/ 	.word	0x00001aa0


	//   ....[1]....
        /*00f8*/ 	.word	0x00001b50


	//----- nvinfo : EIATTR_CTAIDZ_USED
	.align		4
.L_2999:
        /*00fc*/ 	.byte	0x01, 0x04
	.zero		2


	//----- nvinfo : EIATTR_CRS_STACK_SIZE
	.align		4
        /*0100*/ 	.byte	0x04, 0x1e
        /*0102*/ 	.short	(.L_3001 - .L_3000)
.L_3000:
        /*0104*/ 	.word	0x00000000
.L_3001:


//--------------------- .nv.info._Z30group_norm_nhwc_fwd_sum_kernelI11Bf16IOFp16WLi140EEv26Group_norm_nhwc_fwd_params --------------------------
	.section	.nv.info._Z30group_norm_nhwc_fwd_sum_kernelI11Bf16IOFp16WLi140EEv26Group_norm_nhwc_fwd_params,"",@"SHT_CUDA_INFO"
	.sectionflags	@""
	.align	4


	//----- nvinfo : EIATTR_CUDA_API_VERSION
	.align		4
        /*0000*/ 	.byte	0x04, 0x37
        /*0002*/ 	.short	(.L_3003 - .L_3002)
.L_3002:
        /*0004*/ 	.word	0x00000082


	//----- nvinfo : EIATTR_SW2861232_WAR
	.align		4
.L_3003:
        /*0008*/ 	.byte	0x01, 0x35
	.zero		2


	//----- nvinfo : EIATTR_PARAM_CBANK
	.align		4
        /*000c*/ 	.byte	0x04, 0x0a
        /*000e*/ 	.short	(.L_3005 - .L_3004)
	.align		4
.L_3004:
        /*0010*/ 	.word	index@(.nv.constant0._Z30group_norm_nhwc_fwd_sum_kernelI11Bf16IOFp16WLi140EEv26Group_norm_nhwc_fwd_params)
        /*0014*/ 	.short	0x0160
        /*0016*/ 	.short	0x00a0


	//----- nvinfo : EIATTR_CBANK_PARAM_SIZE
	.align		4
.L_3005:
        /*0018*/ 	.byte	0x03, 0x19
        /*001a*/ 	.short	0x00a0


	//----- nvinfo : EIATTR_KPARAM_INFO
	.align		4
        /*001c*/ 	.byte	0x04, 0x17
        /*001e*/ 	.short	(.L_3007 - .L_3006)
.L_3006:
        /*0020*/ 	.word	0x00000000
        /*0024*/ 	.short	0x0000
        /*0026*/ 	.short	0x0000
        /*0028*/ 	.byte	0x00, 0xf0, 0x81, 0x02


	//----- nvinfo : EIATTR_MAXREG_COUNT
	.align		4
.L_3007:
        /*002c*/ 	.byte	0x03, 0x1b
        /*002e*/ 	.short	0x00ff


	//----- nvinfo : EIATTR_NUM_BARRIERS
	.align		4
        /*0030*/ 	.byte	0x02, 0x4c
        /*0032*/ 	.byte	0x01
	.zero		1


	//----- nvinfo : EIATTR_MERCURY_ISA_VERSION
	.align		4
        /*0034*/ 	.byte	0x03, 0x5f
        /*0036*/ 	.short	0x0000


	//----- nvinfo : EIATTR_COOP_GROUP_MASK_REGIDS
	.align		4
        /*0038*/ 	.byte	0x04, 0x29
        /*003a*/ 	.short	(.L_3009 - .L_3008)


	//   ....[0]....
.L_3008:
        /*003c*/ 	.word	0xffffffff


	//   ....[1]....
        /*0040*/ 	.word	0xffffffff


	//   ....[2]....
        /*0044*/ 	.word	0xffffffff


	//   ....[3]....
        /*0048*/ 	.word	0xffffffff


	//   ....[4]....
        /*004c*/ 	.word	0xffffffff


	//   ....[5]....
        /*0050*/ 	.word	0xffffffff


	//   ....[6]....
        /*0054*/ 	.word	0xffffffff


	//   ....[7]....
        /*0058*/ 	.word	0xffffffff


	//   ....[8]....
        /*005c*/ 	.word	0xffffffff


	//   ....[9]....
        /*0060*/ 	.word	0xffffffff


	//   ....[10]....
        /*0064*/ 	.word	0xffffffff


	//   ....[11]....
        /*0068*/ 	.word	0xffffffff


	//   ....[12]....
        /*006c*/ 	.word	0xffffffff


	//   ....[13]....
        /*0070*/ 	.word	0xffffffff


	//   ....[14]....
        /*0074*/ 	.word	0xffffffff


	//   ....[15]....
        /*0078*/ 	.word	0xffffffff


	//   ....[16]....
        /*007c*/ 	.word	0xffffffff


	//   ....[17]....
        /*0080*/ 	.word	0xffffffff


	//   ....[18]....
        /*0084*/ 	.word	0xffffffff


	//   ....[19]....
        /*0088*/ 	.word	0xffffffff


	//   ....[20]....
        /*008c*/ 	.word	0xffffffff


	//   ....[21]....
        /*0090*/ 	.word	0xffffffff


	//----- nvinfo : EIATTR_COOP_GROUP_INSTR_OFFSETS
	.align		4
.L_3009:
        /*0094*/ 	.byte	0x04, 0x28
        /*0096*/ 	.short	(.L_3011 - .L_3010)


	//   ....[0]....
.L_3010:
        /*0098*/ 	.word	0x00000e70


	//   ....[1]....
        /*009c*/ 	.word	0x00000e90


	//   ....[2]....
        /*00a0*/ 	.word	0x00000fa0


	//   ....[3]....
        /*00a4*/ 	.word	0x00000fb0


	//   ....[4]....
        /*00a8*/ 	.word	0x00001030


	//   ....[5]....
        /*00ac*/ 	.word	0x00001050


	//   ....[6]....
        /*00b0*/ 	.word	0x00001160


	//   ....[7]....
        /*00b4*/ 	.word	0x00001170


	//   ....[8]....
        /*00b8*/ 	.word	0x000011f0


	//   ....[9]....
        /*00bc*/ 	.word	0x00001210


	//   ....[10]....
        /*00c0*/ 	.word	0x00001320


	//   ....[11]....
        /*00c4*/ 	.word	0x00001330


	//   ....[12]....
        /*00c8*/ 	.word	0x000013b0


	//   ....[13]....
        /*00cc*/ 	.word	0x000013d0


	//   ....[14]....
        /*00d0*/ 	.word	0x00001500


	//   ....[15]....
        /*00d4*/ 	.word	0x00001510


	//   ....[16]....
        /*00d8*/ 	.word	0x00001590


	//   ....[17]....
        /*00dc*/ 	.word	0x000015b0


	//   ....[18]....
        /*00e0*/ 	.word	0x00001690


	//   ....[19]....
        /*00e4*/ 	.word	0x000016a0


	//   ....[20]....
        /*00e8*/ 	.word	0x00001720


	//   ....[21]....
        /*00ec*/ 	.word	0x00001730


	//----- nvinfo : EIATTR_EXIT_INSTR_OFFSETS
	.align		4
.L_3011:
        /*00f0*/ 	.byte	0x04, 0x1c
        /*00f2*/ 	.short	(.L_3013 - .L_3012)


	//   ....[0]....
.L_3012:
        /*00f4*/ 	.word	0x00001b90


	//   ....[1]....
        /*00f8*/ 	.word	0x00001c40


	//----- nvinfo : EIATTR_CTAIDZ_USED
	.align		4
.L_3013:
        /*00fc*/ 	.byte	0x01, 0x04
	.zero		2


	//----- nvinfo : EIATTR_CRS_STACK_SIZE
	.align		4
        /*0100*/ 	.byte	0x04, 0x1e
        /*0102*/ 	.short	(.L_3015 - .L_3014)
.L_3014:
        /*0104*/ 	.word	0x00000000
.L_3015:


//--------------------- .nv.info._Z30group_norm_nhwc_fwd_sum_kernelI11Bf16IOFp16WLi160EEv26Group_norm_nhwc_fwd_params --------------------------
	.section	.nv.info._Z30group_norm_nhwc_fwd_sum_kernelI11Bf16IOFp16WLi160EEv26Group_norm_nhwc_fwd_params,"",@"SHT_CUDA_INFO"
	.sectionflags	@""
	.align	4


	//----- nvinfo : EIATTR_CUDA_API_VERSION
	.align		4
        /*0000*/ 	.byte	0x04, 0x37
        /*0002*/ 	.short	(.L_3017 - .L_3016)
.L_3016:
        /*0004*/ 	.word	0x00000082


	//----- nvinfo : EIATTR_SW2861232_WAR
	.align		4
.L_3017:
        /*0008*/ 	.byte	0x01, 0x35
	.zero		2


	//----- nvinfo : EIATTR_PARAM_CBANK
	.align		4
        /*000c*/ 	.byte	0x04, 0x0a
        /*000e*/ 	.short	(.L_3019 - .L_3018)
	.align		4
.L_3018:
        /*0010*/ 	.word	index@(.nv.constant0._Z30group_norm_nhwc_fwd_sum_kernelI11Bf16IOFp16WLi160EEv26Group_norm_nhwc_fwd_params)
        /*0014*/ 	.short	0x0160
        /*0016*/ 	.short	0x00a0


	//----- nvinfo : EIATTR_CBANK_PARAM_SIZE
	.align		4
.L_3019:
        /*0018*/ 	.byte	0x03, 0x19
        /*001a*/ 	.short	0x00a0


	//----- nvinfo : EIATTR_KPARAM_INFO
	.align		4
        /*001c*/ 	.byte	0x04, 0x17
        /*001e*/ 	.short	(.L_3021 - .L_3020)
.L_3020:
        /*0020*/ 	.word	0x00000000
        /*0024*/ 	.short	0x0000
        /*0026*/ 	.short	0x0000
        /*0028*/ 	.byte	0x00, 0xf0, 0x81, 0x02


	//----- nvinfo : EIATTR_MAXREG_COUNT
	.align		4
.L_3021:
        /*002c*/ 	.byte	0x03, 0x1b
        /*002e*/ 	.short	0x00ff


	//----- nvinfo : EIATTR_NUM_BARRIERS
	.align		4
        /*0030*/ 	.byte	0x02, 0x4c
        /*0032*/ 	.byte	0x01
	.zero		1


	//----- nvinfo : EIATTR_MERCURY_ISA_VERSION
	.align		4
        /*0034*/ 	.byte	0x03, 0x5f
        /*0036*/ 	.short	0x0000


	//----- nvinfo : EIATTR_COOP_GROUP_MASK_REGIDS
	.align		4
        /*0038*/ 	.byte	0x04, 0x29
        /*003a*/ 	.short	(.L_3023 - .L_3022)


	//   ....[0]....
.L_3022:
        /*003c*/ 	.word	0xffffffff


	//   ....[1]....
        /*0040*/ 	.word	0xffffffff


	//   ....[2]....
        /*0044*/ 	.word	0xffffffff


	//   ....[3]....
        /*0048*/ 	.word	0xffffffff


	//   ....[4]....
        /*004c*/ 	.word	0xffffffff


	//   ....[5]....
        /*0050*/ 	.word	0xffffffff


	//   ....[6]....
        /*0054*/ 	.word	0xffffffff


	//   ....[7]....
        /*0058*/ 	.word	0xffffffff


	//   ....[8]....
        /*005c*/ 	.word	0xffffffff


	//   ....[9]....
        /*0060*/ 	.word	0xffffffff


	//   ....[10]....
        /*0064*/ 	.word	0xffffffff


	//   ....[11]....
        /*0068*/ 	.word	0xffffffff


	//   ....[12]....
        /*006c*/ 	.word	0xffffffff


	//   ....[13]....
        /*0070*/ 	.word	0xffffffff


	//   ....[14]....
        /*0074*/ 	.word	0xffffffff


	//   ....[15]....
        /*0078*/ 	.word	0xffffffff


	//   ....[16]....
        /*007c*/ 	.word	0xffffffff


	//   ....[17]....
        /*0080*/ 	.word	0xffffffff


	//   ....[18]....
        /*0084*/ 	.word	0xffffffff


	//   ....[19]....
        /*0088*/ 	.word	0xffffffff


	//   ....[20]....
        /*008c*/ 	.word	0xffffffff


	//   ....[21]....
        /*0090*/ 	.word	0xffffffff


	//   ....[22]....
        /*0094*/ 	.word	0xffffffff


	//   ....[23]....
        /*0098*/ 	.word	0xffffffff


	//   ....[24]....
        /*009c*/ 	.word	0xffffffff


	//   ....[25]....
        /*00a0*/ 	.word	0xffffffff


	//   ....[26]....
        /*00a4*/ 	.word	0xffffffff


	//   ....[27]....
        /*00a8*/ 	.word	0xffffffff


	//   ....[28]....
        /*00ac*/ 	.word	0xffffffff


	//   ....[29]....
        /*00b0*/ 	.word	0xffffffff


	//   ....[30]....
        /*00b4*/ 	.word	0xffffffff


	//   ....[31]....
        /*00b8*/ 	.word	0xffffffff


	//   ....[32]....
        /*00bc*/ 	.word	0xffffffff


	//   ....[33]....
        /*00c0*/ 	.word	0xffffffff


	//   ....[34]....
        /*00c4*/ 	.word	0xffffffff


	//   ....[35]....
        /*00c8*/ 	.word	0xffffffff


	//----- nvinfo : EIATTR_COOP_GROUP_INSTR_OFFSETS
	.align		4
.L_3023:
        /*00cc*/ 	.byte	0x04, 0x28
        /*00ce*/ 	.short	(.L_3025 - .L_3024)


	//   ....[0]....
.L_3024:
        /*00d0*/ 	.word	0x00000e00


	//   ....[1]....
        /*00d4*/ 	.word	0x00000e30


	//   ....[2]....
        /*00d8*/ 	.word	0x00000e60


	//   ....[3]....
        /*00dc*/ 	.word	0x00000ee0


	//   ....[4]....
        /*00e0*/ 	.word	0x00000f10


	//   ....[5]....
        /*00e4*/ 	.word	0x00000f20


	//   ....[6]....
        /*00e8*/ 	.word	0x00000f50


	//   ....[7]....
        /*00ec*/ 	.word	0x00000f90


	//   ....[8]....
        /*00f0*/ 	.word	0x00000fc0


	//   ....[9]....
        /*00f4*/ 	.word	0x00000fe0


	//   ....[10]....
        /*00f8*/ 	.word	0x00001030


	//   ....[11]....
        /*00fc*/ 	.word	0x00001060


	//   ....[12]....
        /*0100*/ 	.word	0x00001080


	//   ....[13]....
        /*0104*/ 	.word	0x000010d0


	//   ....[14]....
        /*0108*/ 	.word	0x00001100


	//   ....[15]....
        /*010c*/ 	.word	0x00001160


	//   ....[16]....
        /*0110*/ 	.word	0x00001170


	//   ....[17]....
        /*0114*/ 	.word	0x00001180


	//   ....[18]....
        /*0118*/ 	.word	0x00001720


	//   ....[19]....
        /*011c*/ 	.word	0x000017a0


	//   ....[20]....
        /*0120*/ 	.word	0x00001810


	//   ....[21]....
        /*0124*/ 	.word	0x00001910


	//   ....[22]....
        /*0128*/ 	.word	0x00001980


	//   ....[23]....
        /*012c*/ 	.word	0x000019f0


	//   ....[24]....
        /*0130*/ 	.word	0x00001ac0


	//   ....[25]....
        /*0134*/ 	.word	0x00001b30


	//   ....[26]....
        /*0138*/ 	.word	0x00001ba0


	//   ....[27]....
        /*013c*/ 	.word	0x00001c70


	//   ....[28]....
        /*0140*/ 	.word	0x00001ce0


	//   ....[29]....
        /*0144*/ 	.word	0x00001d50


	//   ....[30]....
        /*0148*/ 	.word	0x00001e20


	//   ....[31]....
        /*014c*/ 	.word	0x00001e90


	//   ....[32]....
        /*0150*/ 	.word	0x00001f00


	//   ....[33]....
        /*0154*/ 	.word	0x00001fd0


	//   ....[34]....
        /*0158*/ 	.word	0x00002040


	//   ....[35]....
        /*015c*/ 	.word	0x000020b0


	//----- nvinfo : EIATTR_EXIT_INSTR_OFFSETS
	.align		4
.L_3025:
        /*0160*/ 	.byte	0x04, 0x1c
        /*0162*/ 	.short	(.L_3027 - .L_3026)


	//   ....[0]....
.L_3026:
        /*0164*/ 	.word	0x00001600


	//   ....[1]....
        /*0168*/ 	.word	0x000016c0


	//----- nvinfo : EIATTR_CTAIDZ_USED
	.align		4
.L_3027:
        /*016c*/ 	.byte	0x01, 0x04
	.zero		2


	//----- nvinfo : EIATTR_CRS_STACK_SIZE
	.align		4
        /*0170*/ 	.byte	0x04, 0x1e
        /*0172*/ 	.short	(.L_3029 - .L_3028)
.L_3028:
        /*0174*/ 	.word	0x00000000
.L_3029:


//--------------------- .nv.info._Z30group_norm_nhwc_fwd_sum_kernelI11Fp16IOFp32WLi196EEv26Group_norm_nhwc_fwd_params --------------------------
	.section	.nv.info._Z30group_norm_nhwc_fwd_sum_kernelI11Fp16IOFp32WLi196EEv26Group_norm_nhwc_fwd_params,"",@"SHT_CUDA_INFO"
	.sectionflags	@""
	.align	4


	//----- nvinfo : EIATTR_CUDA_API_VERSION
	.align		4
        /*0000*/ 	.byte	0x04, 0x37
        /*0002*/ 	.short	(.L_3031 - .L_3030)
.L_3030:
        /*0004*/ 	.word	0x00000082


	//----- nvinfo : EIATTR_SW2861232_WAR
	.align		4
.L_3031:
        /*0008*/ 	.byte	0x01, 0x35
	.zero		2


	//----- nvinfo : EIATTR_PARAM_CBANK
	.align		4
        /*000c*/ 	.byte	0x04, 0x0a
        /*000e*/ 	.short	(.L_3033 - .L_3032)
	.align		4
.L_3032:
        /*0010*/ 	.word	index@(.nv.constant0._Z30group_norm_nhwc_fwd_sum_kernelI11Fp16IOFp32WLi196EEv26Group_norm_nhwc_fwd_params)
        /*0014*/ 	.short	0x0160
        /*0016*/ 	.short	0x00a0


	//----- nvinfo : EIATTR_CBANK_PARAM_SIZE
	.align		4
.L_3033:
        /*0018*/ 	.byte	0x03, 0x19
        /*001a*/ 	.short	0x00a0


	//----- nvinfo : EIATTR_KPARAM_INFO
	.align		4
        /*001c*/ 	.byte	0x04, 0x17
        /*001e*/ 	.short	(.L_3035 - .L_3034)
.L_3034:
        /*0020*/ 	.word	0x00000000
        /*0024*/ 	.short	0x0000
        /*0026*/ 	.short	0x0000
        /*0028*/ 	.byte	0x00, 0xf0, 0x81, 0x02


	//----- nvinfo : EIATTR_MAXREG_COUNT
	.align		4
.L_3035:
        /*002c*/ 	.byte	0x03, 0x1b
        /*002e*/ 	.short	0x00ff


	//----- nvinfo : EIATTR_NUM_BARRIERS
	.align		4
        /*0030*/ 	.byte	0x02, 0x4c
        /*0032*/ 	.byte	0x01
	.zero		1


	//----- nvinfo : EIATTR_MERCURY_ISA_VERSION
	.align		4
        /*0034*/ 	.byte	0x03, 0x5f
        /*0036*/ 	.short	0x0000


	//----- nvinfo : EIATTR_COOP_GROUP_MASK_REGIDS
	.align		4
        /*0038*/ 	.byte	0x04, 0x29
        /*003a*/ 	.short	(.L_3037 - .L_3036)


	//   ....[0]....
.L_3036:
        /*003c*/ 	.word	0xffffffff


	//   ....[1]....
        /*0040*/ 	.word	0xffffffff


	//   ....[2]....
        /*0044*/ 	.word	0xffffffff


	//   ....[3]....
        /*0048*/ 	.word	0xffffffff


	//   ....[4]....
        /*004c*/ 	.word	0xffffffff


	//   ....[5]....
        /*0050*/ 	.word	0xffffffff


	//   ....[6]....
        /*0054*/ 	.word	0xffffffff


	//   ....[7]....
        /*0058*/ 	.word	0xffffffff


	//   ....[8]....
        /*005c*/ 	.word	0xffffffff


	//   ....[9]....
        /*0060*/ 	.word	0xffffffff


	//   ....[10]....
        /*0064*/ 	.word	0xffffffff


	//   ....[11]....
        /*0068*/ 	.word	0xffffffff


	//   ....[12]....
        /*006c*/ 	.word	0xffffffff


	//   ....[13]....
        /*0070*/ 	.word	0xffffffff


	//   ....[14]....
        /*0074*/ 	.word	0xffffffff


	//   ....[15]....
        /*0078*/ 	.word	0xffffffff


	//   ....[16]....
        /*007c*/ 	.word	0xffffffff


	//   ....[17]....
        /*0080*/ 	.word	0xffffffff


	//   ....[18]....
        /*0084*/ 	.word	0xffffffff


	//   ....[19]....
        /*0088*/ 	.word	0xffffffff


	//   ....[20]....
        /*008c*/ 	.word	0xffffffff


	//   ....[21]....
        /*0090*/ 	.word	0xffffffff


	//----- nvinfo : EIATTR_COOP_GROUP_INSTR_OFFSETS
	.align		4
.L_3037:
        /*0094*/ 	.byte	0x04, 0x28
        /*0096*/ 	.short	(.L_3039 - .L_3038)


	//   ....[0]....
.L_3038:
        /*0098*/ 	.word	0x00000f00


	//   ....[1]....
        /*009c*/ 	.word	0x00000f20


	//   ....[2]....
        /*00a0*/ 	.word	0x00001030


	//   ....[3]....
        /*00a4*/ 	.word	0x00001040


	//   ....[4]....
        /*00a8*/ 	.word	0x000010c0


	//   ....[5]....
        /*00ac*/ 	.word	0x000010e0


	//   ....[6]....
        /*00b0*/ 	.word	0x000011f0


	//   ....[7]....
        /*00b4*/ 	.word	0x00001200


	//   ....[8]....
        /*00b8*/ 	.word	0x00001280


	//   ....[9]....
        /*00bc*/ 	.word	0x000012a0


	//   ....[10]....
        /*00c0*/ 	.word	0x000013b0


	//   ....[11]....
        /*00c4*/ 	.word	0x000013c0


	//   ....[12]....
        /*00c8*/ 	.word	0x00001440


	//   ....[13]....
        /*00cc*/ 	.word	0x00001460


	//   ....[14]....
        /*00d0*/ 	.word	0x00001590


	//   ....[15]....
        /*00d4*/ 	.word	0x000015a0


	//   ....[16]....
        /*00d8*/ 	.word	0x00001620


	//   ....[17]....
        /*00dc*/ 	.word	0x00001640


	//   ....[18]....
        /*00e0*/ 	.word	0x00001720


	//   ....[19]....
        /*00e4*/ 	.word	0x00001730


	//   ....[20]....
        /*00e8*/ 	.word	0x000017b0


	//   ....[21]....
        /*00ec*/ 	.word	0x000017c0


	//----- nvinfo : EIATTR_EXIT_INSTR_OFFSETS
	.align		4
.L_3039:
        /*00f0*/ 	.byte	0x04, 0x1c
        /*00f2*/ 	.short	(.L_3041 - .L_3040)


	//   ....[0]....
.L_3040:
        /*00f4*/ 	.word	0x00001d60


	//   ....[1]....
        /*00f8*/ 	.word	0x00001e10


	//----- nvinfo : EIATTR_CTAIDZ_USED
	.align		4
.L_3041:
        /*00fc*/ 	.byte	0x01, 0x04
	.zero		2


	//----- nvinfo : EIATTR_CRS_STACK_SIZE
	.align		4
        /*0100*/ 	.byte	0x04, 0x1e
        /*0102*/ 	.short	(.L_3043 - .L_3042)
.L_3042:
        /*0104*/ 	.word	0x00000000
.L_3043:


//--------------------- .nv.info._Z30group_norm_nhwc_fwd_sum_kernelI11Fp16IOFp32WLi168EEv26Group_norm_nhwc_fwd_params --------------------------
	.section	.nv.info._Z30group_norm_nhwc_fwd_sum_kernelI11Fp16IOFp32WLi168EEv26Group_norm_nhwc_fwd_params,"",@"SHT_CUDA_INFO"
	.sectionflags	@""
	.align	4


	//----- nvinfo : EIATTR_CUDA_API_VERSION
	.align		4
        /*0000*/ 	.byte	0x04, 0x37
        /*0002*/ 	.short	(.L_3045 - .L_3044)
.L_3044:
        /*0004*/ 	.word	0x00000082


	//----- nvinfo : EIATTR_SW2861232_WAR
	.align		4
.L_3045:
        /*0008*/ 	.byte	0x01, 0x35
	.zero		2


	//----- nvinfo : EIATTR_PARAM_CBANK
	.align		4
        /*000c*/ 	.byte	0x04, 0x0a
        /*000e*/ 	.short	(.L_3047 - .L_3046)
	.align		4
.L_3046:
        /*0010*/ 	.word	index@(.nv.constant0._Z30group_norm_nhwc_fwd_sum_kernelI11Fp16IOFp32WLi168EEv26Group_norm_nhwc_fwd_params)
        /*0014*/ 	.short	0x0160
        /*0016*/ 	.short	0x00a0


	//----- nvinfo : EIATTR_CBANK_PARAM_SIZE
	.align		4
.L_3047:
        /*0018*/ 	.byte	0x03, 0x19
        /*001a*/ 	.short	0x00a0


	//----- nvinfo : EIATTR_KPARAM_INFO
	.align		4
        /*001c*/ 	.byte	0x04, 0x17
        /*001e*/ 	.short	(.L_3049 - .L_3048)
.L_3048:
        /*0020*/ 	.word	0x00000000
        /*0024*/ 	.short	0x0000
        /*0026*/ 	.short	0x0000
        /*0028*/ 	.byte	0x00, 0xf0, 0x81, 0x02


	//----- nvinfo : EIATTR_MAXREG_COUNT
	.align		4
.L_3049:
        /*002c*/ 	.byte	0x03, 0x1b
        /*002e*/ 	.short	0x00ff


	//----- nvinfo : EIATTR_NUM_BARRIERS
	.align		4
        /*0030*/ 	.byte	0x02, 0x4c
        /*0032*/ 	.byte	0x01
	.zero		1


	//----- nvinfo : EIATTR_MERCURY_ISA_VERSION
	.align		4
        /*0034*/ 	.byte	0x03, 0x5f
        /*0036*/ 	.short	0x0000


	//----- nvinfo : EIATTR_COOP_GROUP_MASK_REGIDS
	.align		4
        /*0038*/ 	.byte	0x04, 0x29
        /*003a*/ 	.short	(.L_3051 - .L_3050)


	//   ....[0]....
.L_3050:
        /*003c*/ 	.word	0xffffffff


	//   ....[1]....
        /*0040*/ 	.word	0xffffffff


	//   ....[2]....
        /*0044*/ 	.word	0xffffffff


	//   ....[3]....
        /*0048*/ 	.word	0xffffffff


	//   ....[4]....
        /*004c*/ 	.word	0xffffffff


	//   ....[5]....
        /*0050*/ 	.word	0xffffffff


	//   ....[6]....
        /*0054*/ 	.word	0xffffffff


	//   ....[7]....
        /*0058*/ 	.word	0xffffffff


	//   ....[8]....
        /*005c*/ 	.word	0xffffffff


	//   ....[9]....
        /*0060*/ 	.word	0xffffffff


	//   ....[10]....
        /*0064*/ 	.word	0xffffffff


	//   ....[11]....
        /*0068*/ 	.word	0xffffffff


	//   ....[12]....
        /*006c*/ 	.word	0xffffffff


	//   ....[13]....
        /*0070*/ 	.word	0xffffffff


	//   ....[14]....
        /*0074*/ 	.word	0xffffffff


	//   ....[15]....
        /*0078*/ 	.word	0xffffffff


	//   ....[16]....
        /*007c*/ 	.word	0xffffffff


	//   ....[17]....
        /*0080*/ 	.word	0xffffffff


	//   ....[18]....
        /*0084*/ 	.word	0xffffffff


	//   ....[19]....
        /*0088*/ 	.word	0xffffffff


	//   ....[20]....
        /*008c*/ 	.word	0xffffffff


	//   ....[21]....
        /*0090*/ 	.word	0xffffffff


	//----- nvinfo : EIATTR_COOP_GROUP_INSTR_OFFSETS
	.align		4
.L_3051:
        /*0094*/ 	.byte	0x04, 0x28
        /*0096*/ 	.short	(.L_3053 - .L_3052)


	//   ....[0]....
.L_3052:
        /*0098*/ 	.word	0x00000ec0


	//   ....[1]....
        /*009c*/ 	.word	0x00000ee0


	//   ....[2]....
        /*00a0*/ 	.word	0x00000ff0


	//   ....[3]....
        /*00a4*/ 	.word	0x00001000


	//   ....[4]....
        /*00a8*/ 	.word	0x00001080


	//   ....[5]....
        /*00ac*/ 	.word	0x000010a0


	//   ....[6]....
        /*00b0*/ 	.word	0x000011b0


	//   ....[7]....
        /*00b4*/ 	.word	0x000011c0


	//   ....[8]....
        /*00b8*/ 	.word	0x00001240


	//   ....[9]....
        /*00bc*/ 	.word	0x00001260


	//   ....[10]....
        /*00c0*/ 	.word	0x00001370


	//   ....[11]....
        /*00c4*/ 	.word	0x00001380


	//   ....[12]....
        /*00c8*/ 	.word	0x00001400


	//   ....[13]....
        /*00cc*/ 	.word	0x00001420


	//   ....[14]....
        /*00d0*/ 	.word	0x00001550


	//   ....[15]....
        /*00d4*/ 	.word	0x00001560


	//   ....[16]....
        /*00d8*/ 	.word	0x000015e0


	//   ....[17]....
        /*00dc*/ 	.word	0x00001600


	//   ....[18]....
        /*00e0*/ 	.word	0x000016e0


	//   ....[19]....
        /*00e4*/ 	.word	0x000016f0


	//   ....[20]....
        /*00e8*/ 	.word	0x00001770


	//   ....[21]....
        /*00ec*/ 	.word	0x00001780


	//----- nvinfo : EIATTR_EXIT_INSTR_OFFSETS
	.align		4
.L_3053:
        /*00f0*/ 	.byte	0x04, 0x1c
        /*00f2*/ 	.short	(.L_3055 - .L_3054)


	//   ....[0]....
.L_3054:
        /*00f4*/ 	.word	0x00001c80


	//   ....[1]....
        /*00f8*/ 	.word	0x00001d30


	//----- nvinfo : EIATTR_CTAIDZ_USED
	.align		4
.L_3055:
        /*00fc*/ 	.byte	0x01, 0x04
	.zero		2


	//----- nvinfo : EIATTR_CRS_STACK_SIZE
	.align		4
        /*0100*/ 	.byte	0x04, 0x1e
        /*0102*/ 	.short	(.L_3057 - .L_3056)
.L_3056:
        /*0104*/ 	.word	0x00000000
.L_3057:


//--------------------- .nv.info._Z30group_norm_nhwc_fwd_sum_kernelI11Fp16IOFp32WLi64EEv26Group_norm_nhwc_fwd_params --------------------------
	.section	.nv.info._Z30group_norm_nhwc_fwd_sum_kernelI11Fp16IOFp32WLi64EEv26Group_norm_nhwc_fwd_params,"",@"SHT_CUDA_INFO"
	.sectionflags	@""
	.align	4


	//----- nvinfo : EIATTR_CUDA_API_VERSION
	.align		4
        /*0000*/ 	.byte	0x04, 0x37
        /*0002*/ 	.short	(.L_3059 - .L_3058)
.L_3058:
        /*0004*/ 	.word	0x00000082


	//----- nvinfo : EIATTR_SW2861232_WAR
	.align		4
.L_3059:
        /*0008*/ 	.byte	0x01, 0x35
	.zero		2


	//----- nvinfo : EIATTR_PARAM_CBANK
	.align		4
        /*000c*/ 	.byte	0x04, 0x0a
        /*000e*/ 	.short	(.L_3061 - .L_3060)
	.align		4
.L_3060:
        /*0010*/ 	.word	index@(.nv.constant0._Z30group_norm_nhwc_fwd_sum_kernelI11Fp16IOFp32WLi64EEv26Group_norm_nhwc_fwd_params)
        /*0014*/ 	.short	0x0160
        /*0016*/ 	.short	0x00a0


	//----- nvinfo : EIATTR_CBANK_PARAM_SIZE
	.align		4
.L_3061:
        /*0018*/ 	.byte	0x03, 0x19
        /*001a*/ 	.short	0x00a0


	//----- nvinfo : EIATTR_KPARAM_INFO
	.align		4
        /*001c*/ 	.byte	0x04, 0x17
        /*001e*/ 	.short	(.L_3063 - .L_3062)
.L_3062:
        /*0020*/ 	.word	0x00000000
        /*0024*/ 	.short	0x0000
        /*0026*/ 	.short	0x0000
        /*0028*/ 	.byte	0x00, 0xf0, 0x81, 0x02


	//----- nvinfo : EIATTR_MAXREG_COUNT
	.align		4
.L_3063:
        /*002c*/ 	.byte	0x03, 0x1b
        /*002e*/ 	.short	0x00ff


	//----- nvinfo : EIATTR_NUM_BARRIERS
	.align		4
        /*0030*/ 	.byte	0x02, 0x4c
        /*0032*/ 	.byte	0x01
	.zero		1


	//----- nvinfo : EIATTR_MERCURY_ISA_VERSION
	.align		4
        /*0034*/ 	.byte	0x03, 0x5f
        /*0036*/ 	.short	0x0000


	//----- nvinfo : EIATTR_COOP_GROUP_MASK_REGIDS
	.align		4
        /*0038*/ 	.byte	0x04, 0x29
        /*003a*/ 	.short	(.L_3065 - .L_3064)


	//   ....[0]....
.L_3064:
        /*003c*/ 	.word	0xffffffff


	//   ....[1]....
        /*0040*/ 	.word	0xffffffff


	//   ....[2]....
        /*0044*/ 	.word	0xffffffff


	//   ....[3]....
        /*0048*/ 	.word	0xffffffff


	//   ....[4]....
        /*004c*/ 	.word	0xffffffff


	//   ....[5]....
        /*0050*/ 	.word	0xffffffff


	//   ....[6]....
        /*0054*/ 	.word	0xffffffff


	//   ....[7]....
        /*0058*/ 	.word	0xffffffff


	//   ....[8]....
        /*005c*/ 	.word	0xffffffff


	//   ....[9]....
        /*0060*/ 	.word	0xffffffff


	//   ....[10]....
        /*0064*/ 	.word	0xffffffff


	//   ....[11]....
        /*0068*/ 	.word	0xffffffff


	//   ....[12]....
        /*006c*/ 	.word	0xffffffff


	//   ....[13]....
        /*0070*/ 	.word	0xffffffff


	//   ....[14]....
        /*0074*/ 	.word	0xffffffff


	//   ....[15]....
        /*0078*/ 	.word	0xffffffff


	//   ....[16]....
        /*007c*/ 	.word	0xffffffff


	//   ....[17]....
        /*0080*/ 	.word	0xffffffff


	//   ....[18]....
        /*0084*/ 	.word	0xffffffff


	//   ....[19]....
        /*0088*/ 	.word	0xffffffff


	//   ....[20]....
        /*008c*/ 	.word	0xffffffff


	//   ....[21]....
        /*0090*/ 	.word	0xffffffff


	//   ....[22]....
        /*0094*/ 	.word	0xffffffff


	//   ....[23]....
        /*0098*/ 	.word	0xffffffff


	//   ....[24]....
        /*009c*/ 	.word	0xffffffff


	//   ....[25]....
        /*00a0*/ 	.word	0xffffffff


	//   ....[26]....
        /*00a4*/ 	.word	0xffffffff


	//   ....[27]....
        /*00a8*/ 	.word	0xffffffff


	//   ....[28]....
        /*00ac*/ 	.word	0xffffffff


	//   ....[29]....
        /*00b0*/ 	.word	0xffffffff


	//   ....[30]....
        /*00b4*/ 	.word	0xffffffff


	//   ....[31]....
        /*00b8*/ 	.word	0xffffffff


	//   ....[32]....
        /*00bc*/ 	.word	0xffffffff


	//   ....[33]....
        /*00c0*/ 	.word	0xffffffff


	//   ....[34]....
        /*00c4*/ 	.word	0xffffffff


	//   ....[35]....
        /*00c8*/ 	.word	0xffffffff


	//----- nvinfo : EIATTR_COOP_GROUP_INSTR_OFFSETS
	.align		4
.L_3065:
        /*00cc*/ 	.byte	0x04, 0x28
        /*00ce*/ 	.short	(.L_3067 - .L_3066)


	//   ....[0]....
.L_3066:
        /*00d0*/ 	.word	0x00000c90


	//   ....[1]....
        /*00d4*/ 	.word	0x00000cc0


	//   ....[2]....
        /*00d8*/ 	.word	0x00000cf0


	//   ....[3]....
        /*00dc*/ 	.word	0x00000d70


	//   ....[4]....
        /*00e0*/ 	.word	0x00000da0


	//   ....[5]....
        /*00e4*/ 	.word	0x00000db0


	//   ....[6]....
        /*00e8*/ 	.word	0x00000de0


	//   ....[7]....
        /*00ec*/ 	.word	0x00000e20


	//   ....[8]....
        /*00f0*/ 	.word	0x00000e50


	//   ....[9]....
        /*00f4*/ 	.word	0x00000e70


	//   ....[10]....
        /*00f8*/ 	.word	0x00000ec0


	//   ....[11]....
        /*00fc*/ 	.word	0x00000ef0


	//   ....[12]....
        /*0100*/ 	.word	0x00000f10


	//   ....[13]....
        /*0104*/ 	.word	0x00000f60


	//   ....[14]....
        /*0108*/ 	.word	0x00000f90


	//   ....[15]....
        /*010c*/ 	.word	0x00000fb0


	//   ....[16]....
        /*0110*/ 	.word	0x00001000


	//   ....[17]....
        /*0114*/ 	.word	0x00001010


	//   ....[18]....
        /*0118*/ 	.word	0x00001340


	//   ....[19]....
        /*011c*/ 	.word	0x000013c0


	//   ....[20]....
        /*0120*/ 	.word	0x00001430


	//   ....[21]....
        /*0124*/ 	.word	0x00001530


	//   ....[22]....
        /*0128*/ 	.word	0x000015a0


	//   ....[23]....
        /*012c*/ 	.word	0x00001610


	//   ....[24]....
        /*0130*/ 	.word	0x000016e0


	//   ....[25]....
        /*0134*/ 	.word	0x00001750


	//   ....[26]....
        /*0138*/ 	.word	0x000017c0


	//   ....[27]....
        /*013c*/ 	.word	0x00001890


	//   ....[28]....
        /*0140*/ 	.word	0x00001900


	//   ....[29]....
        /*0144*/ 	.word	0x00001970


	//   ....[30]....
        /*0148*/ 	.word	0x00001a40


	//   ....[31]....
        /*014c*/ 	.word	0x00001ab0


	//   ....[32]....
        /*0150*/ 	.word	0x00001b20


	//   ....[33]....
        /*0154*/ 	.word	0x00001bf0


	//   ....[34]....
        /*0158*/ 	.word	0x00001c60


	//   ....[35]....
        /*015c*/ 	.word	0x00001cd0


	//----- nvinfo : EIATTR_EXIT_INSTR_OFFSETS
	.align		4
.L_3067:
        /*0160*/ 	.byte	0x04, 0x1c
        /*0162*/ 	.short	(.L_3069 - .L_3068)


	//   ....[0]....
.L_3068:
        /*0164*/ 	.word	0x00001220


	//   ....[1]....
        /*0168*/ 	.word	0x000012e0


	//----- nvinfo : EIATTR_CTAIDZ_USED
	.align		4
.L_3069:
        /*016c*/ 	.byte	0x01, 0x04
	.zero		2


	//----- nvinfo : EIATTR_CRS_STACK_SIZE
	.align		4
        /*0170*/ 	.byte	0x04, 0x1e
        /*0172*/ 	.short	(.L_3071 - .L_3070)
.L_3070:
        /*0174*/ 	.word	0x00000000
.L_3071:


//--------------------- .nv.info._Z30group_norm_nhwc_fwd_sum_kernelI11Fp16IOFp32WLi128EEv26Group_norm_nhwc_fwd_params --------------------------
	.section	.nv.info._Z30group_norm_nhwc_fwd_sum_kernelI11Fp16IOFp32WLi128EEv26Group_norm_nhwc_fwd_params,"",@"SHT_CUDA_INFO"
	.sectionflags	@""
	.align	4


	//----- nvinfo : EIATTR_CUDA_API_VERSION
	.align		4
        /*0000*/ 	.byte	0x04, 0x37
        /*0002*/ 	.short	(.L_3073 - .L_3072)
.L_3072:
        /*0004*/ 	.word	0x00000082


	//----- nvinfo : EIATTR_SW2861232_WAR
	.align		4
.L_3073:
        /*0008*/ 	.byte	0x01, 0x35
	.zero		2


	//----- nvinfo : EIATTR_PARAM_CBANK
	.align		4
        /*000c*/ 	.byte	0x04, 0x0a
        /*000e*/ 	.short	(.L_3075 - .L_3074)
	.align		4
.L_3074:
        /*0010*/ 	.word	index@(.nv.constant0._Z30group_norm_nhwc_fwd_sum_kernelI11Fp16IOFp32WLi128EEv26Group_norm_nhwc_fwd_params)
        /*0014*/ 	.short	0x0160
        /*0016*/ 	.short	0x00a0


	//----- nvinfo : EIATTR_CBANK_PARAM_SIZE
	.align		4
.L_3075:
        /*0018*/ 	.byte	0x03, 0x19
        /*001a*/ 	.short	0x00a0


	//----- nvinfo : EIATTR_KPARAM_INFO
	.align		4
        /*001c*/ 	.byte	0x04, 0x17
        /*001e*/ 	.short	(.L_3077 - .L_3076)
.L_3076:
        /*0020*/ 	.word	0x00000000
        /*0024*/ 	.short	0x0000
        /*0026*/ 	.short	0x0000
        /*0028*/ 	.byte	0x00, 0xf0, 0x81, 0x02


	//----- nvinfo : EIATTR_MAXREG_COUNT
	.align		4
.L_3077:
        /*002c*/ 	.byte	0x03, 0x1b
        /*002e*/ 	.short	0x00ff


	//----- nvinfo : EIATTR_NUM_BARRIERS
	.align		4
        /*0030*/ 	.byte	0x02, 0x4c
        /*0032*/ 	.byte	0x01
	.zero		1


	//----- nvinfo : EIATTR_MERCURY_ISA_VERSION
	.align		4
        /*0034*/ 	.byte	0x03, 0x5f
        /*0036*/ 	.short	0x0000


	//----- nvinfo : EIATTR_COOP_GROUP_MASK_REGIDS
	.align		4
        /*0038*/ 	.byte	0x04, 0x29
        /*003a*/ 	.short	(.L_3079 - .L_3078)


	//   ....[0]....
.L_3078:
        /*003c*/ 	.word	0xffffffff


	//   ....[1]....
        /*0040*/ 	.word	0xffffffff


	//   ....[2]....
        /*0044*/ 	.word	0xffffffff


	//   ....[3]....
        /*0048*/ 	.word	0xffffffff


	//   ....[4]....
        /*004c*/ 	.word	0xffffffff


	//   ....[5]....
        /*0050*/ 	.word	0xffffffff


	//   ....[6]....
        /*0054*/ 	.word	0xffffffff


	//   ....[7]....
        /*0058*/ 	.word	0xffffffff


	//   ....[8]....
        /*005c*/ 	.word	0xffffffff


	//   ....[9]....
        /*0060*/ 	.word	0xffffffff


	//   ....[10]....
        /*0064*/ 	.word	0xffffffff


	//   ....[11]....
        /*0068*/ 	.word	0xffffffff


	//   ....[12]....
        /*006c*/ 	.word	0xffffffff


	//   ....[13]....
        /*0070*/ 	.word	0xffffffff


	//   ....[14]....
        /*0074*/ 	.word	0xffffffff


	//   ....[15]....
        /*0078*/ 	.word	0xffffffff


	//   ....[16]....
        /*007c*/ 	.word	0xffffffff


	//   ....[17]....
        /*0080*/ 	.word	0xffffffff


	//   ....[18]....
        /*0084*/ 	.word	0xffffffff


	//   ....[19]....
        /*0088*/ 	.word	0xffffffff


	//   ....[20]....
        /*008c*/ 	.word	0xffffffff


	//   ....[21]....
        /*0090*/ 	.word	0xffffffff


	//   ....[22]....
        /*0094*/ 	.word	0xffffffff


	//   ....[23]....
        /*0098*/ 	.word	0xffffffff


	//   ....[24]....
        /*009c*/ 	.word	0xffffffff


	//   ....[25]....
        /*00a0*/ 	.word	0xffffffff


	//   ....[26]....
        /*00a4*/ 	.word	0xffffffff


	//   ....[27]....
        /*00a8*/ 	.word	0xffffffff


	//   ....[28]....
        /*00ac*/ 	.word	0xffffffff


	//   ....[29]....
        /*00b0*/ 	.word	0xffffffff


	//   ....[30]....
        /*00b4*/ 	.word	0xffffffff


	//   ....[31]....
        /*00b8*/ 	.word	0xffffffff


	//   ....[32]....
        /*00bc*/ 	.word	0xffffffff


	//   ....[33]....
        /*00c0*/ 	.word	0xffffffff


	//   ....[34]....
        /*00c4*/ 	.word	0xffffffff


	//   ....[35]....
        /*00c8*/ 	.word	0xffffffff


	//----- nvinfo : EIATTR_COOP_GROUP_INSTR_OFFSETS
	.align		4
.L_3079:
        /*00cc*/ 	.byte	0x04, 0x28
        /*00ce*/ 	.short	(.L_3081 - .L_3080)


	//   ....[0]....
.L_3080:
        /*00d0*/ 	.word	0x00000da0


	//   ....[1]....
        /*00d4*/ 	.word	0x00000dd0


	//   ....[2]....
        /*00d8*/ 	.word	0x00000e00


	//   ....[3]....
        /*00dc*/ 	.word	0x00000e80


	//   ....[4]....
        /*00e0*/ 	.word	0x00000eb0


	//   ....[5]....
        /*00e4*/ 	.word	0x00000ec0


	//   ....[6]....
        /*00e8*/ 	.word	0x00000ef0


	//   ....[7]....
        /*00ec*/ 	.word	0x00000f30


	//   ....[8]....
        /*00f0*/ 	.word	0x00000f60


	//   ....[9]....
        /*00f4*/ 	.word	0x00000f80


	//   ....[10]....
        /*00f8*/ 	.word	0x00000fd0


	//   ....[11]....
        /*00fc*/ 	.word	0x00001000


	//   ....[12]....
        /*0100*/ 	.word	0x00001020


	//   ....[13]....
        /*0104*/ 	.word	0x00001070


	//   ....[14]....
        /*0108*/ 	.word	0x000010a0


	//   ....[15]....
        /*010c*/ 	.word	0x00001100


	//   ....[16]....
        /*0110*/ 	.word	0x00001110


	//   ....[17]....
        /*0114*/ 	.word	0x00001120


	//   ....[18]....
        /*0118*/ 	.word	0x00001630


	//   ....[19]....
        /*011c*/ 	.word	0x000016b0


	//   ....[20]....
        /*0120*/ 	.word	0x00001720


	//   ....[21]....
        /*0124*/ 	.word	0x00001820


	//   ....[22]....
        /*0128*/ 	.word	0x00001890


	//   ....[23]....
        /*012c*/ 	.word	0x00001900


	//   ....[24]....
        /*0130*/ 	.word	0x000019d0


	//   ....[25]....
        /*0134*/ 	.word	0x00001a40


	//   ....[26]....
        /*0138*/ 	.word	0x00001ab0


	//   ....[27]....
        /*013c*/ 	.word	0x00001b80


	//   ....[28]....
        /*0140*/ 	.word	0x00001bf0


	//   ....[29]....
        /*0144*/ 	.word	0x00001c60


	//   ....[30]....
        /*0148*/ 	.word	0x00001d30


	//   ....[31]....
        /*014c*/ 	.word	0x00001da0


	//   ....[32]....
        /*0150*/ 	.word	0x00001e10


	//   ....[33]....
        /*0154*/ 	.word	0x00001ee0


	//   ....[34]....
        /*0158*/ 	.word	0x00001f50


	//   ....[35]....
        /*015c*/ 	.word	0x00001fc0


	//----- nvinfo : EIATTR_EXIT_INSTR_OFFSETS
	.align		4
.L_3081:
        /*0160*/ 	.byte	0x04, 0x1c
        /*0162*/ 	.short	(.L_3083 - .L_3082)


	//   ....[0]....
.L_3082:
        /*0164*/ 	.word	0x00001510


	//   ....[1]....
        /*0168*/ 	.word	0x000015d0


	//----- nvinfo : EIATTR_CTAIDZ_USED
	.align		4
.L_3083:
        /*016c*/ 	.byte	0x01, 0x04
	.zero		2


	//----- nvinfo : EIATTR_CRS_STACK_SIZE
	.align		4
        /*0170*/ 	.byte	0x04, 0x1e
        /*0172*/ 	.short	(.L_3085 - .L_3084)
.L_3084:
        /*0174*/ 	.word	0x00000000
.L_3085:


//--------------------- .nv.info._Z30group_norm_nhwc_fwd_sum_kernelI11Fp16IOFp32WLi192EEv26Group_norm_nhwc_fwd_params --------------------------
	.section	.nv.info._Z30group_norm_nhwc_fwd_sum_kernelI11Fp16IOFp32WLi192EEv26Group_norm_nhwc_fwd_params,"",@"SHT_CUDA_INFO"
	.sectionflags	@""
	.align	4


	//----- nvinfo : EIATTR_CUDA_API_VERSION
	.align		4
        /*0000*/ 	.byte	0x04, 0x37
        /*0002*/ 	.short	(.L_3087 - .L_3086)
.L_3086:
        /*0004*/ 	.word	0x00000082


	//----- nvinfo : EIATTR_SW2861232_WAR
	.align		4
.L_3087:
        /*0008*/ 	.byte	0x01, 0x35
	.zero		2


	//----- nvinfo : EIATTR_PARAM_CBANK
	.align		4
        /*000c*/ 	.byte	0x04, 0x0a
        /*000e*/ 	.short	(.L_3089 - .L_3088)
	.align		4
.L_3088:
        /*0010*/ 	.word	index@(.nv.constant0._Z30group_norm_nhwc_fwd_sum_kernelI11Fp16IOFp32WLi192EEv26Group_norm_nhwc_fwd_params)
        /*0014*/ 	.short	0x0160
        /*0016*/ 	.short	0x00a0


	//----- nvinfo : EIATTR_CBANK_PARAM_SIZE
	.align		4
.L_3089:
        /*0018*/ 	.byte	0x03, 0x19
        /*001a*/ 	.short	0x00a0


	//----- nvinfo : EIATTR_KPARAM_INFO
	.align		4
        /*001c*/ 	.byte	0x04, 0x17
        /*001e*/ 	.short	(.L_3091 - .L_3090)
.L_3090:
        /*0020*/ 	.word	0x00000000
        /*0024*/ 	.short	0x0000
        /*0026*/ 	.short	0x0000
        /*0028*/ 	.byte	0x00, 0xf0, 0x81, 0x02


	//----- nvinfo : EIATTR_MAXREG_COUNT
	.align		4
.L_3091:
        /*002c*/ 	.byte	0x03, 0x1b
        /*002e*/ 	.short	0x00ff


	//----- nvinfo : EIATTR_NUM_BARRIERS
	.align		4
        /*0030*/ 	.byte	0x02, 0x4c
        /*0032*/ 	.byte	0x01
	.zero		1


	//----- nvinfo : EIATTR_MERCURY_ISA_VERSION
	.align		4
        /*0034*/ 	.byte	0x03, 0x5f
        /*0036*/ 	.short	0x0000


	//----- nvinfo : EIATTR_COOP_GROUP_MASK_REGIDS
	.align		4
        /*0038*/ 	.byte	0x04, 0x29
        /*003a*/ 	.short	(.L_3093 - .L_3092)


	//   ....[0]....
.L_3092:
        /*003c*/ 	.word	0xffffffff


	//   ....[1]....
        /*0040*/ 	.word	0xffffffff


	//   ....[2]....
        /*0044*/ 	.word	0xffffffff


	//   ....[3]....
        /*0048*/ 	.word	0xffffffff


	//   ....[4]....
        /*004c*/ 	.word	0xffffffff


	//   ....[5]....
        /*0050*/ 	.word	0xffffffff


	//   ....[6]....
        /*0054*/ 	.word	0xffffffff


	//   ....[7]....
        /*0058*/ 	.word	0xffffffff


	//   ....[8]....
        /*005c*/ 	.word	0xffffffff


	//   ....[9]....
        /*0060*/ 	.word	0xffffffff


	//   ....[10]....
        /*0064*/ 	.word	0xffffffff


	//   ....[11]....
        /*0068*/ 	.word	0xffffffff


	//   ....[12]....
        /*006c*/ 	.word	0xffffffff


	//   ....[13]....
        /*0070*/ 	.word	0xffffffff


	//   ....[14]....
        /*0074*/ 	.word	0xffffffff


	//   ....[15]....
        /*0078*/ 	.word	0xffffffff


	//   ....[16]....
        /*007c*/ 	.word	0xffffffff


	//   ....[17]....
        /*0080*/ 	.word	0xffffffff


	//   ....[18]....
        /*0084*/ 	.word	0xffffffff


	//   ....[19]....
        /*0088*/ 	.word	0xffffffff


	//   ....[20]....
        /*008c*/ 	.word	0xffffffff


	//   ....[21]....
        /*0090*/ 	.word	0xffffffff


	//   ....[22]....
        /*0094*/ 	.word	0xffffffff


	//   ....[23]....
        /*0098*/ 	.word	0xffffffff


	//   ....[24]....
        /*009c*/ 	.word	0xffffffff


	//   ....[25]....
        /*00a0*/ 	.word	0xffffffff


	//   ....[26]....
        /*00a4*/ 	.word	0xffffffff


	//   ....[27]....
        /*00a8*/ 	.word	0xffffffff


	//   ....[28]....
        /*00ac*/ 	.word	0xffffffff


	//   ....[29]....
        /*00b0*/ 	.word	0xffffffff


	//   ....[30]....
        /*00b4*/ 	.word	0xffffffff


	//   ....[31]....
        /*00b8*/ 	.word	0xffffffff


	//   ....[32]....
        /*00bc*/ 	.word	0xffffffff


	//   ....[33]....
        /*00c0*/ 	.word	0xffffffff


	//   ....[34]....
        /*00c4*/ 	.word	0xffffffff


	//   ....[35]....
        /*00c8*/ 	.word	0xffffffff


	//----- nvinfo : EIATTR_COOP_GROUP_INSTR_OFFSETS
	.align		4
.L_3093:
        /*00cc*/ 	.byte	0x04, 0x28
        /*00ce*/ 	.short	(.L_3095 - .L_3094)


	//   ....[0]....
.L_3094:
        /*00d0*/ 	.word	0x00000e80


	//   ....[1]....
        /*00d4*/ 	.word	0x00000eb0


	//   ....[2]....
        /*00d8*/ 	.word	0x00000ee0


	//   ....[3]....
        /*00dc*/ 	.word	0x00000f60


	//   ....[4]....
        /*00e0*/ 	.word	0x00000f90


	//   ....[5]....
        /*00e4*/ 	.word	0x00000fa0


	//   ....[6]....
        /*00e8*/ 	.word	0x00000fd0


	//   ....[7]....
        /*00ec*/ 	.word	0x00001010


	//   ....[8]....
        /*00f0*/ 	.word	0x00001040


	//   ....[9]....
        /*00f4*/ 	.word	0x00001060


	//   ....[10]....
        /*00f8*/ 	.word	0x000010b0


	//   ....[11]....
        /*00fc*/ 	.word	0x000010e0


	//   ....[12]....
        /*0100*/ 	.word	0x00001100


	//   ....[13]....
        /*0104*/ 	.word	0x00001150


	//   ....[14]....
        /*0108*/ 	.word	0x00001180


	//   ....[15]....
        /*010c*/ 	.word	0x000011d0


	//   ....[16]....
        /*0110*/ 	.word	0x000011f0


	//   ....[17]....
        /*0114*/ 	.word	0x00001200


	//   ....[18]....
        /*0118*/ 	.word	0x00001830


	//   ....[19]....
        /*011c*/ 	.word	0x000018b0


	//   ....[20]....
        /*0120*/ 	.word	0x00001920


	//   ....[21]....
        /*0124*/ 	.word	0x00001a20


	//   ....[22]....
        /*0128*/ 	.word	0x00001a90


	//   ....[23]....
        /*012c*/ 	.word	0x00001b00


	//   ....[24]....
        /*0130*/ 	.word	0x00001bd0


	//   ....[25]....
        /*0134*/ 	.word	0x00001c40


	//   ....[26]....
        /*0138*/ 	.word	0x00001cb0


	//   ....[27]....
        /*013c*/ 	.word	0x00001d80


	//   ....[28]....
        /*0140*/ 	.word	0x00001df0


	//   ....[29]....
        /*0144*/ 	.word	0x00001e60


	//   ....[30]....
        /*0148*/ 	.word	0x00001f30


	//   ....[31]....
        /*014c*/ 	.word	0x00001fa0


	//   ....[32]....
        /*0150*/ 	.word	0x00002010


	//   ....[33]....
        /*0154*/ 	.word	0x000020e0


	//   ....[34]....
        /*0158*/ 	.word	0x00002150


	//   ....[35]....
        /*015c*/ 	.word	0x000021c0


	//----- nvinfo : EIATTR_EXIT_INSTR_OFFSETS
	.align		4
.L_3095:
        /*0160*/ 	.byte	0x04, 0x1c
        /*0162*/ 	.short	(.L_3097 - .L_3096)


	//   ....[0]....
.L_3096:
        /*0164*/ 	.word	0x00001710


	//   ....[1]....
        /*0168*/ 	.word	0x000017d0


	//----- nvinfo : EIATTR_CTAIDZ_USED
	.align		4
.L_3097:
        /*016c*/ 	.byte	0x01, 0x04
	.zero		2


	//----- nvinfo : EIATTR_CRS_STACK_SIZE
	.align		4
        /*0170*/ 	.byte	0x04, 0x1e
        /*0172*/ 	.short	(.L_3099 - .L_3098)
.L_3098:
        /*0174*/ 	.word	0x00000000
.L_3099:


//--------------------- .nv.info._Z30group_norm_nhwc_fwd_sum_kernelI11Fp16IOFp32WLi448EEv26Group_norm_nhwc_fwd_params --------------------------
	.section	.nv.info._Z30group_norm_nhwc_fwd_sum_kernelI11Fp16IOFp32WLi448EEv26Group_norm_nhwc_fwd_params,"",@"SHT_CUDA_INFO"
	.sectionflags	@""
	.align	4


	//----- nvinfo : EIATTR_CUDA_API_VERSION
	.align		4
        /*0000*/ 	.byte	0x04, 0x37
        /*0002*/ 	.short	(.L_3101 - .L_3100)
.L_3100:
        /*0004*/ 	.word	0x00000082


	//----- nvinfo : EIATTR_SW2861232_WAR
	.align		4
.L_3101:
        /*0008*/ 	.byte	0x01, 0x35
	.zero		2


	//----- nvinfo : EIATTR_PARAM_CBANK
	.align		4
        /*000c*/ 	.byte	0x04, 0x0a
        /*000e*/ 	.short	(.L_3103 - .L_3102)
	.align		4
.L_3102:
        /*0010*/ 	.word	index@(.nv.constant0._Z30group_norm_nhwc_fwd_sum_kernelI11Fp16IOFp32WLi448EEv26Group_norm_nhwc_fwd_params)
        /*0014*/ 	.short	0x0160
        /*0016*/ 	.short	0x00a0


	//----- nvinfo : EIATTR_CBANK_PARAM_SIZE
	.align		4
.L_3103:
        /*0018*/ 	.byte	0x03, 0x19
        /*001a*/ 	.short	0x00a0


	//----- nvinfo : EIATTR_KPARAM_INFO
	.align		4
        /*001c*/ 	.byte	0x04, 0x17
        /*001e*/ 	.short	(.L_3105 - .L_3104)
.L_3104:
        /*0020*/ 	.word	0x00000000
        /*0024*/ 	.short	0x0000
        /*0026*/ 	.short	0x0000
        /*0028*/ 	.byte	0x00, 0xf0, 0x81, 0x02


	//----- nvinfo : EIATTR_MAXREG_COUNT
	.align		4
.L_3105:
        /*002c*/ 	.byte	0x03, 0x1b
        /*002e*/ 	.short	0x00ff


	//----- nvinfo : EIATTR_NUM_BARRIERS
	.align		4
        /*0030*/ 	.byte	0x02, 0x4c
        /*0032*/ 	.byte	0x01
	.zero		1


	//----- nvinfo : EIATTR_MERCURY_ISA_VERSION
	.align		4
        /*0034*/ 	.byte	0x03, 0x5f
        /*0036*/ 	.short	0x0000


	//----- nvinfo : EIATTR_COOP_GROUP_MASK_REGIDS
	.align		4
        /*0038*/ 	.byte	0x04, 0x29
        /*003a*/ 	.short	(.L_3107 - .L_3106)


	//   ....[0]....
.L_3106:
        /*003c*/ 	.word	0xffffffff


	//   ....[1]....
        /*0040*/ 	.word	0xffffffff


	//   ....[2]....
        /*0044*/ 	.word	0xffffffff


	//   ....[3]....
        /*0048*/ 	.word	0xffffffff


	//   ....[4]....
        /*004c*/ 	.word	0xffffffff


	//   ....[5]....
        /*0050*/ 	.word	0xffffffff


	//   ....[6]....
        /*0054*/ 	.word	0xffffffff


	//   ....[7]....
        /*0058*/ 	.word	0xffffffff


	//   ....[8]....
        /*005c*/ 	.word	0xffffffff


	//   ....[9]....
        /*0060*/ 	.word	0xffffffff


	//   ....[10]....
        /*0064*/ 	.word	0xffffffff


	//   ....[11]....
        /*0068*/ 	.word	0xffffffff


	//   ....[12]....
        /*006c*/ 	.word	0xffffffff


	//   ....[13]....
        /*0070*/ 	.word	0xffffffff


	//   ....[14]....
        /*0074*/ 	.word	0xffffffff


	//   ....[15]....
        /*0078*/ 	.word	0xffffffff


	//   ....[16]....
        /*007c*/ 	.word	0xffffffff


	//   ....[17]....
        /*0080*/ 	.word	0xffffffff


	//   ....[18]....
        /*0084*/ 	.word	0xffffffff


	//   ....[19]....
        /*0088*/ 	.word	0xffffffff


	//   ....[20]....
        /*008c*/ 	.word	0xffffffff


	//   ....[21]....
        /*0090*/ 	.word	0xffffffff


	//   ....[22]....
        /*0094*/ 	.word	0xffffffff


	//   ....[23]....
        /*0098*/ 	.word	0xffffffff


	//   ....[24]....
        /*009c*/ 	.word	0xffffffff


	//   ....[25]....
        /*00a0*/ 	.word	0xffffffff


	//   ....[26]....
        /*00a4*/ 	.word	0xffffffff


	//   ....[27]....
        /*00a8*/ 	.word	0xffffffff


	//   ....[28]....
        /*00ac*/ 	.word	0xffffffff


	//   ....[29]....
        /*00b0*/ 	.word	0xffffffff


	//   ....[30]....
        /*00b4*/ 	.word	0xffffffff


	//   ....[31]....
        /*00b8*/ 	.word	0xffffffff


	//   ....[32]....
        /*00bc*/ 	.word	0xffffffff


	//   ....[33]....
        /*00c0*/ 	.word	0xffffffff


	//   ....[34]....
        /*00c4*/ 	.word	0xffffffff


	//   ....[35]....
        /*00c8*/ 	.word	0xffffffff


	//----- nvinfo : EIATTR_COOP_GROUP_INSTR_OFFSETS
	.align		4
.L_3107:
        /*00cc*/ 	.byte	0x04, 0x28
        /*00ce*/ 	.short	(.L_3109 - .L_3108)


	//   ....[0]....
.L_3108:
        /*00d0*/ 	.word	0x000011d0


	//   ....[1]....
        /*00d4*/ 	.word	0x00001200


	//   ....[2]....
        /*00d8*/ 	.word	0x00001230


	//   ....[3]....
        /*00dc*/ 	.word	0x00001250


	//   ....[4]....
        /*00e0*/ 	.word	0x000012d0


	//   ....[5]....
        /*00e4*/ 	.word	0x000012f0


	//   ....[6]....
        /*00e8*/ 	.word	0x00001310


	//   ....[7]....
        /*00ec*/ 	.word	0x00001360


	//   ....[8]....
        /*00f0*/ 	.word	0x00001390


	//   ....[9]....
        /*00f4*/ 	.word	0x000013b0


	//   ....[10]....
        /*00f8*/ 	.word	0x00001400


	//   ....[11]....
        /*00fc*/ 	.word	0x00001430


	//   ....[12]....
        /*0100*/ 	.word	0x00001450


	//   ....[13]....
        /*0104*/ 	.word	0x000014a0


	//   ....[14]....
        /*0108*/ 	.word	0x000014d0


	//   ....[15]....
        /*010c*/ 	.word	0x000014f0


	//   ....[16]....
        /*0110*/ 	.word	0x00001540


	//   ....[17]....
        /*0114*/ 	.word	0x00001550


	//   ....[18]....
        /*0118*/ 	.word	0x00002080


	//   ....[19]....
        /*011c*/ 	.word	0x00002100


	//   ....[20]....
        /*0120*/ 	.word	0x00002170


	//   ....[21]....
        /*0124*/ 	.word	0x00002270


	//   ....[22]....
        /*0128*/ 	.word	0x000022e0


	//   ....[23]....
        /*012c*/ 	.word	0x00002350


	//   ....[24]....
        /*0130*/ 	.word	0x00002420


	//   ....[25]....
        /*0134*/ 	.word	0x00002490


	//   ....[26]....
        /*0138*/ 	.word	0x00002500


	//   ....[27]....
        /*013c*/ 	.word	0x000025d0


	//   ....[28]....
        /*0140*/ 	.word	0x00002640


	//   ....[29]....
        /*0144*/ 	.word	0x000026b0


	//   ....[30]....
        /*0148*/ 	.word	0x00002790


	//   ....[31]....
        /*014c*/ 	.word	0x00002800


	//   ....[32]....
        /*0150*/ 	.word	0x00002870


	//   ....[33]....
        /*0154*/ 	.word	0x00002940


	//   ....[34]....
        /*0158*/ 	.word	0x000029b0


	//   ....[35]....
        /*015c*/ 	.word	0x00002a20


	//----- nvinfo : EIATTR_EXIT_INSTR_OFFSETS
	.align		4
.L_3109:
        /*0160*/ 	.byte	0x04, 0x1c
        /*0162*/ 	.short	(.L_3111 - .L_3110)


	//   ....[0]....
.L_3110:
        /*0164*/ 	.word	0x00001f60


	//   ....[1]....
        /*0168*/ 	.word	0x00002020


	//----- nvinfo : EIATTR_CTAIDZ_USED
	.align		4
.L_3111:
        /*016c*/ 	.byte	0x01, 0x04
	.zero		2


	//----- nvinfo : EIATTR_CRS_STACK_SIZE
	.align		4
        /*0170*/ 	.byte	0x04, 0x1e
        /*0172*/ 	.short	(.L_3113 - .L_3112)
.L_3112:
        /*0174*/ 	.word	0x00000000
.L_3113:


//--------------------- .nv.info._Z30group_norm_nhwc_fwd_sum_kernelI11Fp16IOFp32WLi256EEv26Group_norm_nhwc_fwd_params --------------------------
	.section	.nv.info._Z30group_norm_nhwc_fwd_sum_kernelI11Fp16IOFp32WLi256EEv26Group_norm_nhwc_fwd_params,"",@"SHT_CUDA_INFO"
	.sectionflags	@""
	.align	4


	//----- nvinfo : EIATTR_CUDA_API_VERSION
	.align		4
        /*0000*/ 	.byte	0x04, 0x37
        /*0002*/ 	.short	(.L_3115 - .L_3114)
.L_3114:
        /*0004*/ 	.word	0x00000082


	//----- nvinfo : EIATTR_SW2861232_WAR
	.align		4
.L_3115:
        /*0008*/ 	.byte	0x01, 0x35
	.zero		2


	//----- nvinfo : EIATTR_PARAM_CBANK
	.align		4
        /*000c*/ 	.byte	0x04, 0x0a
        /*000e*/ 	.short	(.L_3117 - .L_3116)
	.align		4
.L_3116:
        /*0010*/ 	.word	index@(.nv.constant0._Z30group_norm_nhwc_fwd_sum_kernelI11Fp16IOFp32WLi256EEv26Group_norm_nhwc_fwd_params)
        /*0014*/ 	.short	0x0160
        /*0016*/ 	.short	0x00a0


	//----- nvinfo : EIATTR_CBANK_PARAM_SIZE
	.align		4
.L_3117:
        /*0018*/ 	.byte	0x03, 0x19
        /*001a*/ 	.short	0x00a0


	//----- nvinfo : EIATTR_KPARAM_INFO
	.align		4
        /*001c*/ 	.byte	0x04, 0x17
        /*001e*/ 	.short	(.L_3119 - .L_3118)
.L_3118:
        /*0020*/ 	.word	0x00000000
        /*0024*/ 	.short	0x0000
        /*0026*/ 	.short	0x0000
        /*0028*/ 	.byte	0x00, 0xf0, 0x81, 0x02


	//----- nvinfo : EIATTR_MAXREG_COUNT
	.align		4
.L_3119:
        /*002c*/ 	.byte	0x03, 0x1b
        /*002e*/ 	.short	0x00ff


	//----- nvinfo : EIATTR_NUM_BARRIERS
	.align		4
        /*0030*/ 	.byte	0x02, 0x4c
        /*0032*/ 	.byte	0x01
	.zero		1


	//----- nvinfo : EIATTR_MERCURY_ISA_VERSION
	.align		4
        /*0034*/ 	.byte	0x03, 0x5f
        /*0036*/ 	.short	0x0000


	//----- nvinfo : EIATTR_COOP_GROUP_MASK_REGIDS
	.align		4
        /*0038*/ 	.byte	0x04, 0x29
        /*003a*/ 	.short	(.L_3121 - .L_3120)


	//   ....[0]....
.L_3120:
        /*003c*/ 	.word	0xffffffff


	//   ....[1]....
        /*0040*/ 	.word	0xffffffff


	//   ....[2]....
        /*0044*/ 	.word	0xffffffff


	//   ....[3]....
        /*0048*/ 	.word	0xffffffff


	//   ....[4]....
        /*004c*/ 	.word	0xffffffff


	//   ....[5]....
        /*0050*/ 	.word	0xffffffff


	//   ....[6]....
        /*0054*/ 	.word	0xffffffff


	//   ....[7]....
        /*0058*/ 	.word	0xffffffff


	//   ....[8]....
        /*005c*/ 	.word	0xffffffff


	//   ....[9]....
        /*0060*/ 	.word	0xffffffff


	//   ....[10]....
        /*0064*/ 	.word	0xffffffff


	//   ....[11]....
        /*0068*/ 	.word	0xffffffff


	//   ....[12]....
        /*006c*/ 	.word	0xffffffff


	//   ....[13]....
        /*0070*/ 	.word	0xffffffff


	//   ....[14]....
        /*0074*/ 	.word	0xffffffff


	//   ....[15]....
        /*0078*/ 	.word	0xffffffff


	//   ....[16]....
        /*007c*/ 	.word	0xffffffff


	//   ....[17]....
        /*0080*/ 	.word	0xffffffff


	//   ....[18]....
        /*0084*/ 	.word	0xffffffff


	//   ....[19]....
        /*0088*/ 	.word	0xffffffff


	//   ....[20]....
        /*008c*/ 	.word	0xffffffff


	//   ....[21]....
        /*0090*/ 	.word	0xffffffff


	//   ....[22]....
        /*0094*/ 	.word	0xffffffff


	//   ....[23]....
        /*0098*/ 	.word	0xffffffff


	//   ....[24]....
        /*009c*/ 	.word	0xffffffff


	//   ....[25]....
        /*00a0*/ 	.word	0xffffffff


	//   ....[26]....
        /*00a4*/ 	.word	0xffffffff


	//   ....[27]....
        /*00a8*/ 	.word	0xffffffff


	//   ....[28]....
        /*00ac*/ 	.word	0xffffffff


	//   ....[29]....
        /*00b0*/ 	.word	0xffffffff


	//   ....[30]....
        /*00b4*/ 	.word	0xffffffff


	//   ....[31]....
        /*00b8*/ 	.word	0xffffffff


	//   ....[32]....
        /*00bc*/ 	.word	0xffffffff


	//   ....[33]....
        /*00c0*/ 	.word	0xffffffff


	//   ....[34]....
        /*00c4*/ 	.word	0xffffffff


	//   ....[35]....
        /*00c8*/ 	.word	0xffffffff


	//----- nvinfo : EIATTR_COOP_GROUP_INSTR_OFFSETS
	.align		4
.L_3121:
        /*00cc*/ 	.byte	0x04, 0x28
        /*00ce*/ 	.short	(.L_3123 - .L_3122)


	//   ....[0]....
.L_3122:
        /*00d0*/ 	.word	0x00000f40


	//   ....[1]....
        /*00d4*/ 	.word	0x00000f70


	//   ....[2]....
        /*00d8*/ 	.word	0x00000fa0


	//   ....[3]....
        /*00dc*/ 	.word	0x00001020


	//   ....[4]....
        /*00e0*/ 	.word	0x00001050


	//   ....[5]....
        /*00e4*/ 	.word	0x00001060


	//   ....[6]....
        /*00e8*/ 	.word	0x00001090


	//   ....[7]....
        /*00ec*/ 	.word	0x000010d0


	//   ....[8]....
        /*00f0*/ 	.word	0x00001100


	//   ....[9]....
        /*00f4*/ 	.word	0x00001120


	//   ....[10]....
        /*00f8*/ 	.word	0x00001170


	//   ....[11]....
        /*00fc*/ 	.word	0x000011a0


	//   ....[12]....
        /*0100*/ 	.word	0x000011c0


	//   ....[13]....
        /*0104*/ 	.word	0x00001210


	//   ....[14]....
        /*0108*/ 	.word	0x00001240


	//   ....[15]....
        /*010c*/ 	.word	0x00001260


	//   ....[16]....
        /*0110*/ 	.word	0x000012b0


	//   ....[17]....
        /*0114*/ 	.word	0x000012c0


	//   ....[18]....
        /*0118*/ 	.word	0x00001a50


	//   ....[19]....
        /*011c*/ 	.word	0x00001ad0


	//   ....[20]....
        /*0120*/ 	.word	0x00001b40


	//   ....[21]....
        /*0124*/ 	.word	0x00001c40


	//   ....[22]....
        /*0128*/ 	.word	0x00001cb0


	//   ....[23]....
        /*012c*/ 	.word	0x00001d20


	//   ....[24]....
        /*0130*/ 	.word	0x00001df0


	//   ....[25]....
        /*0134*/ 	.word	0x00001e60


	//   ....[26]....
        /*0138*/ 	.word	0x00001ed0


	//   ....[27]....
        /*013c*/ 	.word	0x00001fa0


	//   ....[28]....
        /*0140*/ 	.word	0x00002010


	//   ....[29]....
        /*0144*/ 	.word	0x00002080


	//   ....[30]....
        /*0148*/ 	.word	0x00002150


	//   ....[31]....
        /*014c*/ 	.word	0x000021c0


	//   ....[32]....
        /*0150*/ 	.word	0x00002230


	//   ....[33]....
        /*0154*/ 	.word	0x00002300


	//   ....[34]....
        /*0158*/ 	.word	0x00002370


	//   ....[35]....
        /*015c*/ 	.word	0x000023e0


	//----- nvinfo : EIATTR_EXIT_INSTR_OFFSETS
	.align		4
.L_3123:
        /*0160*/ 	.byte	0x04, 0x1c
        /*0162*/ 	.short	(.L_3125 - .L_3124)


	//   ....[0]....
.L_3124:
        /*0164*/ 	.word	0x00001930


	//   ....[1]....
        /*0168*/ 	.word	0x000019f0


	//----- nvinfo : EIATTR_CTAIDZ_USED
	.align		4
.L_3125:
        /*016c*/ 	.byte	0x01, 0x04
	.zero		2


	//----- nvinfo : EIATTR_CRS_STACK_SIZE
	.align		4
        /*0170*/ 	.byte	0x04, 0x1e
        /*0172*/ 	.short	(.L_3127 - .L_3126)
.L_3126:
        /*0174*/ 	.word	0x00000000
.L_3127:


//--------------------- .nv.info._Z30group_norm_nhwc_fwd_sum_kernelI11Fp16IOFp32WLi120EEv26Group_norm_nhwc_fwd_params --------------------------
	.section	.nv.info._Z30group_norm_nhwc_fwd_sum_kernelI11Fp16IOFp32WLi120EEv26Group_norm_nhwc_fwd_params,"",@"SHT_CUDA_INFO"
	.sectionflags	@""
	.align	4


	//----- nvinfo : EIATTR_CUDA_API_VERSION
	.align		4
        /*0000*/ 	.byte	0x04, 0x37
        /*0002*/ 	.short	(.L_3129 - .L_3128)
.L_3128:
        /*0004*/ 	.word	0x00000082


	//----- nvinfo : EIATTR_SW2861232_WAR
	.align		4
.L_3129:
        /*0008*/ 	.byte	0x01, 0x35
	.zero		2


	//----- nvinfo : EIATTR_PARAM_CBANK
	.align		4
        /*000c*/ 	.byte	0x04, 0x0a
        /*000e*/ 	.short	(.L_3131 - .L_3130)
	.align		4
.L_3130:
        /*0010*/ 	.word	index@(.nv.constant0._Z30group_norm_nhwc_fwd_sum_kernelI11Fp16IOFp32WLi120EEv26Group_norm_nhwc_fwd_params)
        /*0014*/ 	.short	0x0160
        /*0016*/ 	.short	0x00a0


	//----- nvinfo : EIATTR_CBANK_PARAM_SIZE
	.align		4
.L_3131:
        /*0018*/ 	.byte	0x03, 0x19
        /*001a*/ 	.short	0x00a0


	//----- nvinfo : EIATTR_KPARAM_INFO
	.align		4
        /*001c*/ 	.byte	0x04, 0x17
        /*001e*/ 	.short	(.L_3133 - .L_3132)
.L_3132:
        /*0020*/ 	.word	0x00000000
        /*0024*/ 	.short	0x0000
        /*0026*/ 	.short	0x0000
        /*0028*/ 	.byte	0x00, 0xf0, 0x81, 0x02


	//----- nvinfo : EIATTR_MAXREG_COUNT
	.align		4
.L_3133:
        /*002c*/ 	.byte	0x03, 0x1b
        /*002e*/ 	.short	0x00ff


	//----- nvinfo : EIATTR_NUM_BARRIERS
	.align		4
        /*0030*/ 	.byte	0x02, 0x4c
        /*0032*/ 	.byte	0x01
	.zero		1


	//----- nvinfo : EIATTR_MERCURY_ISA_VERSION
	.align		4
        /*0034*/ 	.byte	0x03, 0x5f
        /*0036*/ 	.short	0x0000


	//----- nvinfo : EIATTR_COOP_GROUP_MASK_REGIDS
	.align		4
        /*0038*/ 	.byte	0x04, 0x29
        /*003a*/ 	.short	(.L_3135 - .L_3134)


	//   ....[0]....
.L_3134:
        /*003c*/ 	.word	0xffffffff


	//   ....[1]....
        /*0040*/ 	.word	0xffffffff


	//   ....[2]....
        /*0044*/ 	.word	0xffffffff


	//   ....[3]....
        /*0048*/ 	.word	0xffffffff


	//   ....[4]....
        /*004c*/ 	.word	0xffffffff


	//   ....[5]....
        /*0050*/ 	.word	0xffffffff


	//   ....[6]....
        /*0054*/ 	.word	0xffffffff


	//   ....[7]....
        /*0058*/ 	.word	0xffffffff


	//   ....[8]....
        /*005c*/ 	.word	0xffffffff


	//   ....[9]....
        /*0060*/ 	.word	0xffffffff


	//   ....[10]....
        /*0064*/ 	.word	0xffffffff


	//   ....[11]....
        /*0068*/ 	.word	0xffffffff


	//   ....[12]....
        /*006c*/ 	.word	0xffffffff


	//   ....[13]....
        /*0070*/ 	.word	0xffffffff


	//   ....[14]....
        /*0074*/ 	.word	0xffffffff


	//   ....[15]....
        /*0078*/ 	.word	0xffffffff


	//   ....[16]....
        /*007c*/ 	.word	0xffffffff


	//   ....[17]....
        /*0080*/ 	.word	0xffffffff


	//   ....[18]....
        /*0084*/ 	.word	0xffffffff


	//   ....[19]....
        /*0088*/ 	.word	0xffffffff


	//   ....[20]....
        /*008c*/ 	.word	0xffffffff


	//   ....[21]....
        /*0090*/ 	.word	0xffffffff


	//----- nvinfo : EIATTR_COOP_GROUP_INSTR_OFFSETS
	.align		4
.L_3135:
        /*0094*/ 	.byte	0x04, 0x28
        /*0096*/ 	.short	(.L_3137 - .L_3136)


	//   ....[0]....
.L_3136:
        /*0098*/ 	.word	0x00000de0


	//   ....[1]....
        /*009c*/ 	.word	0x00000e00


	//   ....[2]....
        /*00a0*/ 	.word	0x00000f10


	//   ....[3]....
        /*00a4*/ 	.word	0x00000f20


	//   ....[4]....
        /*00a8*/ 	.word	0x00000fa0


	//   ....[5]....
        /*00ac*/ 	.word	0x00000fc0


	//   ....[6]....
        /*00b0*/ 	.word	0x000010d0


	//   ....[7]....
        /*00b4*/ 	.word	0x000010e0


	//   ....[8]....
        /*00b8*/ 	.word	0x00001160


	//   ....[9]....
        /*00bc*/ 	.word	0x00001180


	//   ....[10]....
        /*00c0*/ 	.word	0x00001290


	//   ....[11]....
        /*00c4*/ 	.word	0x000012a0


	//   ....[12]....
        /*00c8*/ 	.word	0x00001320


	//   ....[13]....
        /*00cc*/ 	.word	0x00001340


	//   ....[14]....
        /*00d0*/ 	.word	0x00001470


	//   ....[15]....
        /*00d4*/ 	.word	0x00001480


	//   ....[16]....
        /*00d8*/ 	.word	0x00001500


	//   ....[17]....
        /*00dc*/ 	.word	0x00001520


	//   ....[18]....
        /*00e0*/ 	.word	0x00001600


	//   ....[19]....
        /*00e4*/ 	.word	0x00001610


	//   ....[20]....
        /*00e8*/ 	.word	0x00001690


	//   ....[21]....
        /*00ec*/ 	.word	0x000016a0


	//----- nvinfo : EIATTR_EXIT_INSTR_OFFSETS
	.align		4
.L_3137:
        /*00f0*/ 	.byte	0x04, 0x1c
        /*00f2*/ 	.short	(.L_3139 - .L_3138)


	//   ....[0]....
.L_3138:
        /*00f4*/ 	.word	0x00001a60


	//   ....[1]....
        /*00f8*/ 	.word	0x00001b10


	//----- nvinfo : EIATTR_CTAIDZ_USED
	.align		4
.L_3139:
        /*00fc*/ 	.byte	0x01, 0x04
	.zero		2


	//----- nvinfo : EIATTR_CRS_STACK_SIZE
	.align		4
        /*0100*/ 	.byte	0x04, 0x1e
        /*0102*/ 	.short	(.L_3141 - .L_3140)
.L_3140:
        /*0104*/ 	.word	0x00000000
.L_3141:


//--------------------- .nv.info._Z30group_norm_nhwc_fwd_sum_kernelI11Fp16IOFp32WLi140EEv26Group_norm_nhwc_fwd_params --------------------------
	.section	.nv.info._Z30group_norm_nhwc_fwd_sum_kernelI11Fp16IOFp32WLi140EEv26Group_norm_nhwc_fwd_params,"",@"SHT_CUDA_INFO"
	.sectionflags	@""
	.align	4


	//----- nvinfo : EIATTR_CUDA_API_VERSION
	.align		4
        /*0000*/ 	.byte	0x04, 0x37
        /*0002*/ 	.short	(.L_3143 - .L_3142)
.L_3142:
        /*0004*/ 	.word	0x00000082


	//----- nvinfo : EIATTR_SW2861232_WAR
	.align		4
.L_3143:
        /*0008*/ 	.byte	0x01, 0x35
	.zero		2


	//----- nvinfo : EIATTR_PARAM_CBANK
	.align		4
        /*000c*/ 	.byte	0x04, 0x0a
        /*000e*/ 	.short	(.L_3145 - .L_3144)
	.align		4
.L_3144:
        /*0010*/ 	.word	index@(.nv.constant0._Z30group_norm_nhwc_fwd_sum_kernelI11Fp16IOFp32WLi140EEv26Group_norm_nhwc_fwd_params)
        /*0014*/ 	.short	0x0160
        /*0016*/ 	.short	0x00a0


	//----- nvinfo : EIATTR_CBANK_PARAM_SIZE
	.align		4
.L_3145:
        /*0018*/ 	.byte	0x03, 0x19
        /*001a*/ 	.short	0x00a0


	//----- nvinfo : EIATTR_KPARAM_INFO
	.align		4
        /*001c*/ 	.byte	0x04, 0x17
        /*001e*/ 	.short	(.L_3147 - .L_3146)
.L_3146:
        /*0020*/ 	.word	0x00000000
        /*0024*/ 	.short	0x0000
        /*0026*/ 	.short	0x0000
        /*0028*/ 	.byte	0x00, 0xf0, 0x81, 0x02


	//----- nvinfo : EIATTR_MAXREG_COUNT
	.align		4
.L_3147:
        /*002c*/ 	.byte	0x03, 0x1b
        /*002e*/ 	.short	0x00ff


	//----- nvinfo : EIATTR_NUM_BARRIERS
	.align		4
        /*0030*/ 	.byte	0x02, 0x4c
        /*0032*/ 	.byte	0x01
	.zero		1


	//----- nvinfo : EIATTR_MERCURY_ISA_VERSION
	.align		4
        /*0034*/ 	.byte	0x03, 0x5f
        /*0036*/ 	.short	0x0000


	//----- nvinfo : EIATTR_COOP_GROUP_MASK_REGIDS
	.align		4
        /*0038*/ 	.byte	0x04, 0x29
        /*003a*/ 	.short	(.L_3149 - .L_3148)


	//   ....[0]....
.L_3148:
        /*003c*/ 	.word	0xffffffff


	//   ....[1]....
        /*0040*/ 	.word	0xffffffff


	//   ....[2]....
        /*0044*/ 	.word	0xffffffff


	//   ....[3]....
        /*0048*/ 	.word	0xffffffff


	//   ....[4]....
        /*004c*/ 	.word	0xffffffff


	//   ....[5]....
        /*0050*/ 	.word	0xffffffff


	//   ....[6]....
        /*0054*/ 	.word	0xffffffff


	//   ....[7]....
        /*0058*/ 	.word	0xffffffff


	//   ....[8]....
        /*005c*/ 	.word	0xffffffff


	//   ....[9]....
        /*0060*/ 	.word	0xffffffff


	//   ....[10]....
        /*0064*/ 	.word	0xffffffff


	//   ....[11]....
        /*0068*/ 	.word	0xffffffff


	//   ....[12]....
        /*006c*/ 	.word	0xffffffff


	//   ....[13]....
        /*0070*/ 	.word	0xffffffff


	//   ....[14]....
        /*0074*/ 	.word	0xffffffff


	//   ....[15]....
        /*0078*/ 	.word	0xffffffff


	//   ....[16]....
        /*007c*/ 	.word	0xffffffff


	//   ....[17]....
        /*0080*/ 	.word	0xffffffff


	//   ....[18]....
        /*0084*/ 	.word	0xffffffff


	//   ....[19]....
        /*0088*/ 	.word	0xffffffff


	//   ....[20]....
        /*008c*/ 	.word	0xffffffff


	//   ....[21]....
        /*0090*/ 	.word	0xffffffff


	//----- nvinfo : EIATTR_COOP_GROUP_INSTR_OFFSETS
	.align		4
.L_3149:
        /*0094*/ 	.byte	0x04, 0x28
        /*0096*/ 	.short	(.L_3151 - .L_3150)


	//   ....[0]....
.L_3150:
        /*0098*/ 	.word	0x00000e30


	//   ....[1]....
        /*009c*/ 	.word	0x00000e50


	//   ....[2]....
        /*00a0*/ 	.word	0x00000f60


	//   ....[3]....
        /*00a4*/ 	.word	0x00000f70


	//   ....[4]....
        /*00a8*/ 	.word	0x00000ff0


	//   ....[5]....
        /*00ac*/ 	.word	0x00001010


	//   ....[6]....
        /*00b0*/ 	.word	0x00001120


	//   ....[7]....
        /*00b4*/ 	.word	0x00001130


	//   ....[8]....
        /*00b8*/ 	.word	0x000011b0


	//   ....[9]....
        /*00bc*/ 	.word	0x000011d0


	//   ....[10]....
        /*00c0*/ 	.word	0x000012e0


	//   ....[11]....
        /*00c4*/ 	.word	0x000012f0


	//   ....[12]....
        /*00c8*/ 	.word	0x00001370


	//   ....[13]....
        /*00cc*/ 	.word	0x00001390


	//   ....[14]....
        /*00d0*/ 	.word	0x000014c0


	//   ....[15]....
        /*00d4*/ 	.word	0x000014d0


	//   ....[16]....
        /*00d8*/ 	.word	0x00001550


	//   ....[17]....
        /*00dc*/ 	.word	0x00001570


	//   ....[18]....
        /*00e0*/ 	.word	0x00001650


	//   ....[19]....
        /*00e4*/ 	.word	0x00001660


	//   ....[20]....
        /*00e8*/ 	.word	0x000016e0


	//   ....[21]....
        /*00ec*/ 	.word	0x000016f0


	//----- nvinfo : EIATTR_EXIT_INSTR_OFFSETS
	.align		4
.L_3151:
        /*00f0*/ 	.byte	0x04, 0x1c
        /*00f2*/ 	.short	(.L_3153 - .L_3152)


	//   ....[0]....
.L_3152:
        /*00f4*/ 	.word	0x00001b50


	//   ....[1]....
        /*00f8*/ 	.word	0x00001c00


	//----- nvinfo : EIATTR_CTAIDZ_USED
	.align		4
.L_3153:
        /*00fc*/ 	.byte	0x01, 0x04
	.zero		2


	//----- nvinfo : EIATTR_CRS_STACK_SIZE
	.align		4
        /*0100*/ 	.byte	0x04, 0x1e
        /*0102*/ 	.short	(.L_3155 - .L_3154)
.L_3154:
        /*0104*/ 	.word	0x00000000
.L_3155:


//--------------------- .nv.info._Z30group_norm_nhwc_fwd_sum_kernelI11Fp16IOFp32WLi160EEv26Group_norm_nhwc_fwd_params --------------------------
	.section	.nv.info._Z30group_norm_nhwc_fwd_sum_kernelI11Fp16IOFp32WLi160EEv26Group_norm_nhwc_fwd_params,"",@"SHT_CUDA_INFO"
	.sectionflags	@""
	.align	4


	//----- nvinfo : EIATTR_CUDA_API_VERSION
	.align		4
        /*0000*/ 	.byte	0x04, 0x37
        /*0002*/ 	.short	(.L_3157 - .L_3156)
.L_3156:
        /*0004*/ 	.word	0x00000082


	//----- nvinfo : EIATTR_SW2861232_WAR
	.align		4
.L_3157:
        /*0008*/ 	.byte	0x01, 0x35
	.zero		2


	//----- nvinfo : EIATTR_PARAM_CBANK
	.align		4
        /*000c*/ 	.byte	0x04, 0x0a
        /*000e*/ 	.short	(.L_3159 - .L_3158)
	.align		4
.L_3158:
        /*0010*/ 	.word	index@(.nv.constant0._Z30group_norm_nhwc_fwd_sum_kernelI11Fp16IOFp32WLi160EEv26Group_norm_nhwc_fwd_params)
        /*0014*/ 	.short	0x0160
        /*0016*/ 	.short	0x00a0


	//----- nvinfo : EIATTR_CBANK_PARAM_SIZE
	.align		4
.L_3159:
        /*0018*/ 	.byte	0x03, 0x19
        /*001a*/ 	.short	0x00a0


	//----- nvinfo : EIATTR_KPARAM_INFO
	.align		4
        /*001c*/ 	.byte	0x04, 0x17
        /*001e*/ 	.short	(.L_3161 - .L_3160)
.L_3160:
        /*0020*/ 	.word	0x00000000
        /*0024*/ 	.short	0x0000
        /*0026*/ 	.short	0x0000
        /*0028*/ 	.byte	0x00, 0xf0, 0x81, 0x02


	//----- nvinfo : EIATTR_MAXREG_COUNT
	.align		4
.L_3161:
        /*002c*/ 	.byte	0x03, 0x1b
        /*002e*/ 	.short	0x00ff


	//----- nvinfo : EIATTR_NUM_BARRIERS
	.align		4
        /*0030*/ 	.byte	0x02, 0x4c
        /*0032*/ 	.byte	0x01
	.zero		1


	//----- nvinfo : EIATTR_MERCURY_ISA_VERSION
	.align		4
        /*0034*/ 	.byte	0x03, 0x5f
        /*0036*/ 	.short	0x0000


	//----- nvinfo : EIATTR_COOP_GROUP_MASK_REGIDS
	.align		4
        /*0038*/ 	.byte	0x04, 0x29
        /*003a*/ 	.short	(.L_3163 - .L_3162)


	//   ....[0]....
.L_3162:
        /*003c*/ 	.word	0xffffffff


	//   ....[1]....
        /*0040*/ 	.word	0xffffffff


	//   ....[2]....
        /*0044*/ 	.word	0xffffffff


	//   ....[3]....
        /*0048*/ 	.word	0xffffffff


	//   ....[4]....
        /*004c*/ 	.word	0xffffffff


	//   ....[5]....
        /*0050*/ 	.word	0xffffffff


	//   ....[6]....
        /*0054*/ 	.word	0xffffffff


	//   ....[7]....
        /*0058*/ 	.word	0xffffffff


	//   ....[8]....
        /*005c*/ 	.word	0xffffffff


	//   ....[9]....
        /*0060*/ 	.word	0xffffffff


	//   ....[10]....
        /*0064*/ 	.word	0xffffffff


	//   ....[11]....
        /*0068*/ 	.word	0xffffffff


	//   ....[12]....
        /*006c*/ 	.word	0xffffffff


	//   ....[13]....
        /*0070*/ 	.word	0xffffffff


	//   ....[14]....
        /*0074*/ 	.word	0xffffffff


	//   ....[15]....
        /*0078*/ 	.word	0xffffffff


	//   ....[16]....
        /*007c*/ 	.word	0xffffffff


	//   ....[17]....
        /*0080*/ 	.word	0xffffffff


	//   ....[18]....
        /*0084*/ 	.word	0xffffffff


	//   ....[19]....
        /*0088*/ 	.word	0xffffffff


	//   ....[20]....
        /*008c*/ 	.word	0xffffffff


	//   ....[21]....
        /*0090*/ 	.word	0xffffffff


	//   ....[22]....
        /*0094*/ 	.word	0xffffffff


	//   ....[23]....
        /*0098*/ 	.word	0xffffffff


	//   ....[24]....
        /*009c*/ 	.word	0xffffffff


	//   ....[25]....
        /*00a0*/ 	.word	0xffffffff


	//   ....[26]....
        /*00a4*/ 	.word	0xffffffff


	//   ....[27]....
        /*00a8*/ 	.word	0xffffffff


	//   ....[28]....
        /*00ac*/ 	.word	0xffffffff


	//   ....[29]....
        /*00b0*/ 	.word	0xffffffff


	//   ....[30]....
        /*00b4*/ 	.word	0xffffffff


	//   ....[31]....
        /*00b8*/ 	.word	0xffffffff


	//   ....[32]....
        /*00bc*/ 	.word	0xffffffff


	//   ....[33]....
        /*00c0*/ 	.word	0xffffffff


	//   ....[34]....
        /*00c4*/ 	.word	0xffffffff


	//   ....[35]....
        /*00c8*/ 	.word	0xffffffff


	//----- nvinfo : EIATTR_COOP_GROUP_INSTR_OFFSETS
	.align		4
.L_3163:
        /*00cc*/ 	.byte	0x04, 0x28
        /*00ce*/ 	.short	(.L_3165 - .L_3164)


	//   ....[0]....
.L_3164:
        /*00d0*/ 	.word	0x00000df0


	//   ....[1]....
        /*00d4*/ 	.word	0x00000e20


	//   ....[2]....
        /*00d8*/ 	.word	0x00000e50


	//   ....[3]....
        /*00dc*/ 	.word	0x00000ed0


	//   ....[4]....
        /*00e0*/ 	.word	0x00000f00


	//   ....[5]....
        /*00e4*/ 	.word	0x00000f10


	//   ....[6]....
        /*00e8*/ 	.word	0x00000f40


	//   ....[7]....
        /*00ec*/ 	.word	0x00000f80


	//   ....[8]....
        /*00f0*/ 	.word	0x00000fb0


	//   ....[9]....
        /*00f4*/ 	.word	0x00000fd0


	//   ....[10]....
        /*00f8*/ 	.word	0x00001020


	//   ....[11]....
        /*00fc*/ 	.word	0x00001050


	//   ....[12]....
        /*0100*/ 	.word	0x00001070


	//   ....[13]....
        /*0104*/ 	.word	0x000010c0


	//   ....[14]....
        /*0108*/ 	.word	0x000010f0


	//   ....[15]....
        /*010c*/ 	.word	0x00001150


	//   ....[16]....
        /*0110*/ 	.word	0x00001160


	//   ....[17]....
        /*0114*/ 	.word	0x00001170


	//   ....[18]....
        /*0118*/ 	.word	0x00001710


	//   ....[19]....
        /*011c*/ 	.word	0x00001790


	//   ....[20]....
        /*0120*/ 	.word	0x00001800


	//   ....[21]....
        /*0124*/ 	.word	0x00001900


	//   ....[22]....
        /*0128*/ 	.word	0x00001970


	//   ....[23]....
        /*012c*/ 	.word	0x000019e0


	//   ....[24]....
        /*0130*/ 	.word	0x00001ab0


	//   ....[25]....
        /*0134*/ 	.word	0x00001b20


	//   ....[26]....
        /*0138*/ 	.word	0x00001b90


	//   ....[27]....
        /*013c*/ 	.word	0x00001c60


	//   ....[28]....
        /*0140*/ 	.word	0x00001cd0


	//   ....[29]....
        /*0144*/ 	.word	0x00001d40


	//   ....[30]....
        /*0148*/ 	.word	0x00001e10


	//   ....[31]....
        /*014c*/ 	.word	0x00001e80


	//   ....[32]....
        /*0150*/ 	.word	0x00001ef0


	//   ....[33]....
        /*0154*/ 	.word	0x00001fc0


	//   ....[34]....
        /*0158*/ 	.word	0x00002030


	//   ....[35]....
        /*015c*/ 	.word	0x000020a0


	//----- nvinfo : EIATTR_EXIT_INSTR_OFFSETS
	.align		4
.L_3165:
        /*0160*/ 	.byte	0x04, 0x1c
        /*0162*/ 	.short	(.L_3167 - .L_3166)


	//   ....[0]....
.L_3166:
        /*0164*/ 	.word	0x000015f0


	//   ....[1]....
        /*0168*/ 	.word	0x000016b0


	//----- nvinfo : EIATTR_CTAIDZ_USED
	.align		4
.L_3167:
        /*016c*/ 	.byte	0x01, 0x04
	.zero		2


	//----- nvinfo : EIATTR_CRS_STACK_SIZE
	.align		4
        /*0170*/ 	.byte	0x04, 0x1e
        /*0172*/ 	.short	(.L_3169 - .L_3168)
.L_3168:
        /*0174*/ 	.word	0x00000000
.L_3169:


//--------------------- .nv.info._Z30group_norm_nhwc_fwd_sum_kernelI11Fp16IOBf16WLi196EEv26Group_norm_nhwc_fwd_params --------------------------
	.section	.nv.info._Z30group_norm_nhwc_fwd_sum_kernelI11Fp16IOBf16WLi196EEv26Group_norm_nhwc_fwd_params,"",@"SHT_CUDA_INFO"
	.sectionflags	@""
	.align	4


	//----- nvinfo : EIATTR_CUDA_API_VERSION
	.align		4
        /*0000*/ 	.byte	0x04, 0x37
        /*0002*/ 	.short	(.L_3171 - .L_3170)
.L_3170:
        /*0004*/ 	.word	0x00000082


	//----- nvinfo : EIATTR_SW2861232_WAR
	.align		4
.L_3171:
        /*0008*/ 	.byte	0x01, 0x35
	.zero		2


	//----- nvinfo : EIATTR_PARAM_CBANK
	.align		4
        /*000c*/ 	.byte	0x04, 0x0a
        /*000e*/ 	.short	(.L_3173 - .L_3172)
	.align		4
.L_3172:
        /*0010*/ 	.word	index@(.nv.constant0._Z30group_norm_nhwc_fwd_sum_kernelI11Fp16IOBf16WLi196EEv26Group_norm_nhwc_fwd_params)
        /*0014*/ 	.short	0x0160
        /*0016*/ 	.short	0x00a0


	//----- nvinfo : EIATTR_CBANK_PARAM_SIZE
	.align		4
.L_3173:
        /*0018*/ 	.byte	0x03, 0x19
        /*001a*/ 	.short	0x00a0


	//----- nvinfo : EIATTR_KPARAM_INFO
	.align		4
        /*001c*/ 	.byte	0x04, 0x17
        /*001e*/ 	.short	(.L_3175 - .L_3174)
.L_3174:
        /*0020*/ 	.word	0x00000000
        /*0024*/ 	.short	0x0000
        /*0026*/ 	.short	0x0000
        /*0028*/ 	.byte	0x00, 0xf0, 0x81, 0x02


	//----- nvinfo : EIATTR_MAXREG_COUNT
	.align		4
.L_3175:
        /*002c*/ 	.byte	0x03, 0x1b
        /*002e*/ 	.short	0x00ff


	//----- nvinfo : EIATTR_NUM_BARRIERS
	.align		4
        /*0030*/ 	.byte	0x02, 0x4c
        /*0032*/ 	.byte	0x01
	.zero		1


	//----- nvinfo : EIATTR_MERCURY_ISA_VERSION
	.align		4
        /*0034*/ 	.byte	0x03, 0x5f
        /*0036*/ 	.short	0x0000


	//----- nvinfo : EIATTR_COOP_GROUP_MASK_REGIDS
	.align		4
        /*0038*/ 	.byte	0x04, 0x29
        /*003a*/ 	.short	(.L_3177 - .L_3176)


	//   ....[0]....
.L_3176:
        /*003c*/ 	.word	0xffffffff


	//   ....[1]....
        /*0040*/ 	.word	0xffffffff


	//   ....[2]....
        /*0044*/ 	.word	0xffffffff


	//   ....[3]....
        /*0048*/ 	.word	0xffffffff


	//   ....[4]....
        /*004c*/ 	.word	0xffffffff


	//   ....[5]....
        /*0050*/ 	.word	0xffffffff


	//   ....[6]....
        /*0054*/ 	.word	0xffffffff


	//   ....[7]....
        /*0058*/ 	.word	0xffffffff


	//   ....[8]....
        /*005c*/ 	.word	0xffffffff


	//   ....[9]....
        /*0060*/ 	.word	0xffffffff


	//   ....[10]....
        /*0064*/ 	.word	0xffffffff


	//   ....[11]....
        /*0068*/ 	.word	0xffffffff


	//   ....[12]....
        /*006c*/ 	.word	0xffffffff


	//   ....[13]....
        /*0070*/ 	.word	0xffffffff


	//   ....[14]....
        /*0074*/ 	.word	0xffffffff


	//   ....[15]....
        /*0078*/ 	.word	0xffffffff


	//   ....[16]....
        /*007c*/ 	.word	0xffffffff


	//   ....[17]....
        /*0080*/ 	.word	0xffffffff


	//   ....[18]....
        /*0084*/ 	.word	0xffffffff


	//   ....[19]....
        /*0088*/ 	.word	0xffffffff


	//   ....[20]....
        /*008c*/ 	.word	0xffffffff


	//   ....[21]....
        /*0090*/ 	.word	0xffffffff


	//----- nvinfo : EIATTR_COOP_GROUP_INSTR_OFFSETS
	.align		4
.L_3177:
        /*0094*/ 	.byte	0x04, 0x28
        /*0096*/ 	.short	(.L_3179 - .L_3178)


	//   ....[0]....
.L_3178:
        /*0098*/ 	.word	0x00000f00


	//   ....[1]....
        /*009c*/ 	.word	0x00000f20


	//   ....[2]....
        /*00a0*/ 	.word	0x00001030


	//   ....[3]....
        /*00a4*/ 	.word	0x00001040


	//   ....[4]....
        /*00a8*/ 	.word	0x000010c0


	//   ....[5]....
        /*00ac*/ 	.word	0x000010e0


	//   ....[6]....
        /*00b0*/ 	.word	0x000011f0


	//   ....[7]....
        /*00b4*/ 	.word	0x00001200


	//   ....[8]....
        /*00b8*/ 	.word	0x00001280


	//   ....[9]....
        /*00bc*/ 	.word	0x000012a0


	//   ....[10]....
        /*00c0*/ 	.word	0x000013b0


	//   ....[11]....
        /*00c4*/ 	.word	0x000013c0


	//   ....[12]....
        /*00c8*/ 	.word	0x00001440


	//   ....[13]....
        /*00cc*/ 	.word	0x00001460


	//   ....[14]....
        /*00d0*/ 	.word	0x00001590


	//   ....[15]....
        /*00d4*/ 	.word	0x000015a0


	//   ....[16]....
        /*00d8*/ 	.word	0x00001620


	//   ....[17]....
        /*00dc*/ 	.word	0x00001640


	//   ....[18]....
        /*00e0*/ 	.word	0x00001720


	//   ....[19]....
        /*00e4*/ 	.word	0x00001730


	//   ....[20]....
        /*00e8*/ 	.word	0x000017b0


	//   ....[21]....
        /*00ec*/ 	.word	0x000017c0


	//----- nvinfo : EIATTR_EXIT_INSTR_OFFSETS
	.align		4
.L_3179:
        /*00f0*/ 	.byte	0x04, 0x1c
        /*00f2*/ 	.short	(.L_3181 - .L_3180)


	//   ....[0]....
.L_3180:
        /*00f4*/ 	.word	0x00001d60


	//   ....[1]....
        /*00f8*/ 	.word	0x00001e10


	//----- nvinfo : EIATTR_CTAIDZ_USED
	.align		4
.L_3181:
        /*00fc*/ 	.byte	0x01, 0x04
	.zero		2


	//----- nvinfo : EIATTR_CRS_STACK_SIZE
	.align		4
        /*0100*/ 	.byte	0x04, 0x1e
        /*0102*/ 	.short	(.L_3183 - .L_3182)
.L_3182:
        /*0104*/ 	.word	0x00000000
.L_3183:


//--------------------- .nv.info._Z30group_norm_nhwc_fwd_sum_kernelI11Fp16IOBf16WLi168EEv26Group_norm_nhwc_fwd_params --------------------------
	.section	.nv.info._Z30group_norm_nhwc_fwd_sum_kernelI11Fp16IOBf16WLi168EEv26Group_norm_nhwc_fwd_params,"",@"SHT_CUDA_INFO"
	.sectionflags	@""
	.align	4


	//----- nvinfo : EIATTR_CUDA_API_VERSION
	.align		4
        /*0000*/ 	.byte	0x04, 0x37
        /*0002*/ 	.short	(.L_3185 - .L_3184)
.L_3184:
        /*0004*/ 	.word	0x00000082


	//----- nvinfo : EIATTR_SW2861232_WAR
	.align		4
.L_3185:
        /*0008*/ 	.byte	0x01, 0x35
	.zero		2


	//----- nvinfo : EIATTR_PARAM_CBANK
	.align		4
        /*000c*/ 	.byte	0x04, 0x0a
        /*000e*/ 	.short	(.L_3187 - .L_3186)
	.align		4
.L_3186:
        /*0010*/ 	.word	index@(.nv.constant0._Z30group_norm_nhwc_fwd_sum_kernelI11Fp16IOBf16WLi168EEv26Group_norm_nhwc_fwd_params)
        /*0014*/ 	.short	0x0160
        /*0016*/ 	.short	0x00a0


	//----- nvinfo : EIATTR_CBANK_PARAM_SIZE
	.align		4
.L_3187:
        /*0018*/ 	.byte	0x03, 0x19
        /*001a*/ 	.short	0x00a0


	//----- nvinfo : EIATTR_KPARAM_INFO
	.align		4
        /*001c*/ 	.byte	0x04, 0x17
        /*001e*/ 	.short	(.L_3189 - .L_3188)
.L_3188:
        /*0020*/ 	.word	0x00000000
        /*0024*/ 	.short	0x0000
        /*0026*/ 	.short	0x0000
        /*0028*/ 	.byte	0x00, 0xf0, 0x81, 0x02


	//----- nvinfo : EIATTR_MAXREG_COUNT
	.align		4
.L_3189:
        /*002c*/ 	.byte	0x03, 0x1b
        /*002e*/ 	.short	0x00ff


	//----- nvinfo : EIATTR_NUM_BARRIERS
	.align		4
        /*0030*/ 	.byte	0x02, 0x4c
        /*0032*/ 	.byte	0x01
	.zero		1


	//----- nvinfo : EIATTR_MERCURY_ISA_VERSION
	.align		4
        /*0034*/ 	.byte	0x03, 0x5f
        /*0036*/ 	.short	0x0000


	//----- nvinfo : EIATTR_COOP_GROUP_MASK_REGIDS
	.align		4
        /*0038*/ 	.byte	0x04, 0x29
        /*003a*/ 	.short	(.L_3191 - .L_3190)


	//   ....[0]....
.L_3190:
        /*003c*/ 	.word	0xffffffff


	//   ....[1]....
        /*0040*/ 	.word	0xffffffff


	//   ....[2]....
        /*0044*/ 	.word	0xffffffff


	//   ....[3]....
        /*0048*/ 	.word	0xffffffff


	//   ....[4]....
        /*004c*/ 	.word	0xffffffff


	//   ....[5]....
        /*0050*/ 	.word	0xffffffff


	//   ....[6]....
        /*0054*/ 	.word	0xffffffff


	//   ....[7]....
        /*0058*/ 	.word	0xffffffff


	//   ....[8]....
        /*005c*/ 	.word	0xffffffff


	//   ....[9]....
        /*0060*/ 	.word	0xffffffff


	//   ....[10]....
        /*0064*/ 	.word	0xffffffff


	//   ....[11]....
        /*0068*/ 	.word	0xffffffff


	//   ....[12]....
        /*006c*/ 	.word	0xffffffff


	//   ....[13]....
        /*0070*/ 	.word	0xffffffff


	//   ....[14]....
        /*0074*/ 	.word	0xffffffff


	//   ....[15]....
        /*0078*/ 	.word	0xffffffff


	//   ....[16]....
        /*007c*/ 	.word	0xffffffff


	//   ....[17]....
        /*0080*/ 	.word	0xffffffff


	//   ....[18]....
        /*0084*/ 	.word	0xffffffff


	//   ....[19]....
        /*0088*/ 	.word	0xffffffff


	//   ....[20]....
        /*008c*/ 	.word	0xffffffff


	//   ....[21]....
        /*0090*/ 	.word	0xffffffff


	//----- nvinfo : EIATTR_COOP_GROUP_INSTR_OFFSETS
	.align		4
.L_3191:
        /*0094*/ 	.byte	0x04, 0x28
        /*0096*/ 	.short	(.L_3193 - .L_3192)


	//   ....[0]....
.L_3192:
        /*0098*/ 	.word	0x00000ec0


	//   ....[1]....
        /*009c*/ 	.word	0x00000ee0


	//   ....[2]....
        /*00a0*/ 	.word	0x00000ff0


	//   ....[3]....
        /*00a4*/ 	.word	0x00001000


	//   ....[4]....
        /*00a8*/ 	.word	0x00001080


	//   ....[5]....
        /*00ac*/ 	.word	0x000010a0


	//   ....[6]....
        /*00b0*/ 	.word	0x000011b0


	//   ....[7]....
        /*00b4*/ 	.word	0x000011c0


	//   ....[8]....
        /*00b8*/ 	.word	0x00001240


	//   ....[9]....
        /*00bc*/ 	.word	0x00001260


	//   ....[10]....
        /*00c0*/ 	.word	0x00001370


	//   ....[11]....
        /*00c4*/ 	.word	0x00001380


	//   ....[12]....
        /*00c8*/ 	.word	0x00001400


	//   ....[13]....
        /*00cc*/ 	.word	0x00001420


	//   ....[14]....
        /*00d0*/ 	.word	0x00001550


	//   ....[15]....
        /*00d4*/ 	.word	0x00001560


	//   ....[16]....
        /*00d8*/ 	.word	0x000015e0


	//   ....[17]....
        /*00dc*/ 	.word	0x00001600


	//   ....[18]....
        /*00e0*/ 	.word	0x000016e0


	//   ....[19]....
        /*00e4*/ 	.word	0x000016f0


	//   ....[20]....
        /*00e8*/ 	.word	0x00001770


	//   ....[21]....
        /*00ec*/ 	.word	0x00001780


	//----- nvinfo : EIATTR_EXIT_INSTR_OFFSETS
	.align		4
.L_3193:
        /*00f0*/ 	.byte	0x04, 0x1c
        /*00f2*/ 	.short	(.L_3195 - .L_3194)


	//   ....[0]....
.L_3194:
        /*00f4*/ 	.word	0x00001c80


	//   ....[1]....
        /*00f8*/ 	.word	0x00001d30


	//----- nvinfo : EIATTR_CTAIDZ_USED
	.align		4
.L_3195:
        /*00fc*/ 	.byte	0x01, 0x04
	.zero		2


	//----- nvinfo : EIATTR_CRS_STACK_SIZE
	.align		4
        /*0100*/ 	.byte	0x04, 0x1e
        /*0102*/ 	.short	(.L_3197 - .L_3196)
.L_3196:
        /*0104*/ 	.word	0x00000000
.L_3197:


//--------------------- .nv.info._Z30group_norm_nhwc_fwd_sum_kernelI11Fp16IOBf16WLi64EEv26Group_norm_nhwc_fwd_params --------------------------
	.section	.nv.info._Z30group_norm_nhwc_fwd_sum_kernelI11Fp16IOBf16WLi64EEv26Group_norm_nhwc_fwd_params,"",@"SHT_CUDA_INFO"
	.sectionflags	@""
	.align	4


	//----- nvinfo : EIATTR_CUDA_API_VERSION
	.align		4
        /*0000*/ 	.byte	0x04, 0x37
        /*0002*/ 	.short	(.L_3199 - .L_3198)
.L_3198:
        /*0004*/ 	.word	0x00000082


	//----- nvinfo : EIATTR_SW2861232_WAR
	.align		4
.L_3199:
        /*0008*/ 	.byte	0x01, 0x35
	.zero		2


	//----- nvinfo : EIATTR_PARAM_CBANK
	.align		4
        /*000c*/ 	.byte	0x04, 0x0a
        /*000e*/ 	.short	(.L_3201 - .L_3200)
	.align		4
.L_3200:
        /*0010*/ 	.word	index@(.nv.constant0._Z30group_norm_nhwc_fwd_sum_kernelI11Fp16IOBf16WLi64EEv26Group_norm_nhwc_fwd_params)
        /*0014*/ 	.short	0x0160
        /*0016*/ 	.short	0x00a0


	//----- nvinfo : EIATTR_CBANK_PARAM_SIZE
	.align		4
.L_3201:
        /*0018*/ 	.byte	0x03, 0x19
        /*001a*/ 	.short	0x00a0


	//----- nvinfo : EIATTR_KPARAM_INFO
	.align		4
        /*001c*/ 	.byte	0x04, 0x17
        /*001e*/ 	.short	(.L_3203 - .L_3202)
.L_3202:
        /*0020*/ 	.word	0x00000000
        /*0024*/ 	.short	0x0000
        /*0026*/ 	.short	0x0000
        /*0028*/ 	.byte	0x00, 0xf0, 0x81, 0x02


	//----- nvinfo : EIATTR_MAXREG_COUNT
	.align		4
.L_3203:
        /*002c*/ 	.byte	0x03, 0x1b
        /*002e*/ 	.short	0x00ff


	//----- nvinfo : EIATTR_NUM_BARRIERS
	.align		4
        /*0030*/ 	.byte	0x02, 0x4c
        /*0032*/ 	.byte	0x01
	.zero		1


	//----- nvinfo : EIATTR_MERCURY_ISA_VERSION
	.align		4
        /*0034*/ 	.byte	0x03, 0x5f
        /*0036*/ 	.short	0x0000


	//----- nvinfo : EIATTR_COOP_GROUP_MASK_REGIDS
	.align		4
        /*0038*/ 	.byte	0x04, 0x29
        /*003a*/ 	.short	(.L_3205 - .L_3204)


	//   ....[0]....
.L_3204:
        /*003c*/ 	.word	0xffffffff


	//   ....[1]....
        /*0040*/ 	.word	0xffffffff


	//   ....[2]....
        /*0044*/ 	.word	0xffffffff


	//   ....[3]....
        /*0048*/ 	.word	0xffffffff


	//   ....[4]....
        /*004c*/ 	.word	0xffffffff


	//   ....[5]....
        /*0050*/ 	.word	0xffffffff


	//   ....[6]....
        /*0054*/ 	.word	0xffffffff


	//   ....[7]....
        /*0058*/ 	.word	0xffffffff


	//   ....[8]....
        /*005c*/ 	.word	0xffffffff


	//   ....[9]....
        /*0060*/ 	.word	0xffffffff


	//   ....[10]....
        /*0064*/ 	.word	0xffffffff


	//   ....[11]....
        /*0068*/ 	.word	0xffffffff


	//   ....[12]....
        /*006c*/ 	.word	0xffffffff


	//   ....[13]....
        /*0070*/ 	.word	0xffffffff


	//   ....[14]....
        /*0074*/ 	.word	0xffffffff


	//   ....[15]....
        /*0078*/ 	.word	0xffffffff


	//   ....[16]....
        /*007c*/ 	.word	0xffffffff


	//   ....[17]....
        /*0080*/ 	.word	0xffffffff


	//   ....[18]....
        /*0084*/ 	.word	0xffffffff


	//   ....[19]....
        /*0088*/ 	.word	0xffffffff


	//   ....[20]....
        /*008c*/ 	.word	0xffffffff


	//   ....[21]....
        /*0090*/ 	.word	0xffffffff


	//   ....[22]....
        /*0094*/ 	.word	0xffffffff


	//   ....[23]....
        /*0098*/ 	.word	0xffffffff


	//   ....[24]....
        /*009c*/ 	.word	0xffffffff


	//   ....[25]....
        /*00a0*/ 	.word	0xffffffff


	//   ....[26]....
        /*00a4*/ 	.word	0xffffffff


	//   ....[27]....
        /*00a8*/ 	.word	0xffffffff


	//   ....[28]....
        /*00ac*/ 	.word	0xffffffff


	//   ....[29]....
        /*00b0*/ 	.word	0xffffffff


	//   ....[30]....
        /*00b4*/ 	.word	0xffffffff


	//   ....[31]....
        /*00b8*/ 	.word	0xffffffff


	//   ....[32]....
        /*00bc*/ 	.word	0xffffffff


	//   ....[33]....
        /*00c0*/ 	.word	0xffffffff


	//   ....[34]....
        /*00c4*/ 	.word	0xffffffff


	//   ....[35]....
        /*00c8*/ 	.word	0xffffffff


	//----- nvinfo : EIATTR_COOP_GROUP_INSTR_OFFSETS
	.align		4
.L_3205:
        /*00cc*/ 	.byte	0x04, 0x28
        /*00ce*/ 	.short	(.L_3207 - .L_3206)


	//   ....[0]....
.L_3206:
        /*00d0*/ 	.word	0x00000c90


	//   ....[1]....
        /*00d4*/ 	.word	0x00000cc0


	//   ....[2]....
        /*00d8*/ 	.word	0x00000cf0


	//   ....[3]....
        /*00dc*/ 	.word	0x00000d70


	//   ....[4]....
        /*00e0*/ 	.word	0x00000da0


	//   ....[5]....
        /*00e4*/ 	.word	0x00000db0


	//   ....[6]....
        /*00e8*/ 	.word	0x00000de0


	//   ....[7]....
        /*00ec*/ 	.word	0x00000e20


	//   ....[8]....
        /*00f0*/ 	.word	0x00000e50


	//   ....[9]....
        /*00f4*/ 	.word	0x00000e70


	//   ....[10]....
        /*00f8*/ 	.word	0x00000ec0


	//   ....[11]....
        /*00fc*/ 	.word	0x00000ef0


	//   ....[12]....
        /*0100*/ 	.word	0x00000f10


	//   ....[13]....
        /*0104*/ 	.word	0x00000f60


	//   ....[14]....
        /*0108*/ 	.word	0x00000f90


	//   ....[15]....
        /*010c*/ 	.word	0x00000fb0


	//   ....[16]....
        /*0110*/ 	.word	0x00001000


	//   ....[17]....
        /*0114*/ 	.word	0x00001010


	//   ....[18]....
        /*0118*/ 	.word	0x00001340


	//   ....[19]....
        /*011c*/ 	.word	0x000013c0


	//   ....[20]....
        /*0120*/ 	.word	0x00001430


	//   ....[21]....
        /*0124*/ 	.word	0x00001530


	//   ....[22]....
        /*0128*/ 	.word	0x000015a0


	//   ....[23]....
        /*012c*/ 	.word	0x00001610


	//   ....[24]....
        /*0130*/ 	.word	0x000016e0


	//   ....[25]....
        /*0134*/ 	.word	0x00001750


	//   ....[26]....
        /*0138*/ 	.word	0x000017c0


	//   ....[27]....
        /*013c*/ 	.word	0x00001890


	//   ....[28]....
        /*0140*/ 	.word	0x00001900


	//   ....[29]....
        /*0144*/ 	.word	0x00001970


	//   ....[30]....
        /*0148*/ 	.word	0x00001a40


	//   ....[31]....
        /*014c*/ 	.word	0x00001ab0


	//   ....[32]....
        /*0150*/ 	.word	0x00001b20


	//   ....[33]....
        /*0154*/ 	.word	0x00001bf0


	//   ....[34]....
        /*0158*/ 	.word	0x00001c60


	//   ....[35]....
        /*015c*/ 	.word	0x00001cd0


	//----- nvinfo : EIATTR_EXIT_INSTR_OFFSETS
	.align		4
.L_3207:
        /*0160*/ 	.byte	0x04, 0x1c
        /*0162*/ 	.short	(.L_3209 - .L_3208)


	//   ....[0]....
.L_3208:
        /*0164*/ 	.word	0x00001220


	//   ....[1]....
        /*0168*/ 	.word	0x000012e0


	//----- nvinfo : EIATTR_CTAIDZ_USED
	.align		4
.L_3209:
        /*016c*/ 	.byte	0x01, 0x04
	.zero		2


	//----- nvinfo : EIATTR_CRS_STACK_SIZE
	.align		4
        /*0170*/ 	.byte	0x04, 0x1e
        /*0172*/ 	.short	(.L_3211 - .L_3210)
.L_3210:
        /*0174*/ 	.word	0x00000000
.L_3211:


//--------------------- .nv.info._Z30group_norm_nhwc_fwd_sum_kernelI11Fp16IOBf16WLi128EEv26Group_norm_nhwc_fwd_params --------------------------
	.section	.nv.info._Z30group_norm_nhwc_fwd_sum_kernelI11Fp16IOBf16WLi128EEv26Group_norm_nhwc_fwd_params,"",@"SHT_CUDA_INFO"
	.sectionflags	@""
	.align	4


	//----- nvinfo : EIATTR_CUDA_API_VERSION
	.align		4
        /*0000*/ 	.byte	0x04, 0x37
        /*0002*/ 	.short	(.L_3213 - .L_3212)
.L_3212:
        /*0004*/ 	.word	0x00000082


	//----- nvinfo : EIATTR_SW2861232_WAR
	.align		4
.L_3213:
        /*0008*/ 	.byte	0x01, 0x35
	.zero		2


	//----- nvinfo : EIATTR_PARAM_CBANK
	.align		4
        /*000c*/ 	.byte	0x04, 0x0a
        /*000e*/ 	.short	(.L_3215 - .L_3214)
	.align		4
.L_3214:
        /*0010*/ 	.word	index@(.nv.constant0._Z30group_norm_nhwc_fwd_sum_kernelI11Fp16IOBf16WLi128EEv26Group_norm_nhwc_fwd_params)
        /*0014*/ 	.short	0x0160
        /*0016*/ 	.short	0x00a0


	//----- nvinfo : EIATTR_CBANK_PARAM_SIZE
	.align		4
.L_3215:
        /*0018*/ 	.byte	0x03, 0x19
        /*001a*/ 	.short	0x00a0


	//----- nvinfo : EIATTR_KPARAM_INFO
	.align		4
        /*001c*/ 	.byte	0x04, 0x17
        /*001e*/ 	.short	(.L_3217 - .L_3216)
.L_3216:
        /*0020*/ 	.word	0x00000000
        /*0024*/ 	.short	0x0000
        /*0026*/ 	.short	0x0000
        /*0028*/ 	.byte	0x00, 0xf0, 0x81, 0x02


	//----- nvinfo : EIATTR_MAXREG_COUNT
	.align		4
.L_3217:
        /*002c*/ 	.byte	0x03, 0x1b
        /*002e*/ 	.short	0x00ff


	//----- nvinfo : EIATTR_NUM_BARRIERS
	.align		4
        /*0030*/ 	.byte	0x02, 0x4c
        /*0032*/ 	.byte	0x01
	.zero		1


	//----- nvinfo : EIATTR_MERCURY_ISA_VERSION
	.align		4
        /*0034*/ 	.byte	0x03, 0x5f
        /*0036*/ 	.short	0x0000


	//----- nvinfo : EIATTR_COOP_GROUP_MASK_REGIDS
	.align		4
        /*0038*/ 	.byte	0x04, 0x29
        /*003a*/ 	.short	(.L_3219 - .L_3218)


	//   ....[0]....
.L_3218:
        /*003c*/ 	.word	0xffffffff


	//   ....[1]....
        /*0040*/ 	.word	0xffffffff


	//   ....[2]....
        /*0044*/ 	.word	0xffffffff


	//   ....[3]....
        /*0048*/ 	.word	0xffffffff


	//   ....[4]....
        /*004c*/ 	.word	0xffffffff


	//   ....[5]....
        /*0050*/ 	.word	0xffffffff


	//   ....[6]....
        /*0054*/ 	.word	0xffffffff


	//   ....[7]....
        /*0058*/ 	.word	0xffffffff


	//   ....[8]....
        /*005c*/ 	.word	0xffffffff


	//   ....[9]....
        /*0060*/ 	.word	0xffffffff


	//   ....[10]....
        /*0064*/ 	.word	0xffffffff


	//   ....[11]....
        /*0068*/ 	.word	0xffffffff


	//   ....[12]....
        /*006c*/ 	.word	0xffffffff


	//   ....[13]....
        /*0070*/ 	.word	0xffffffff


	//   ....[14]....
        /*0074*/ 	.word	0xffffffff


	//   ....[15]....
        /*0078*/ 	.word	0xffffffff


	//   ....[16]....
        /*007c*/ 	.word	0xffffffff


	//   ....[17]....
        /*0080*/ 	.word	0xffffffff


	//   ....[18]....
        /*0084*/ 	.word	0xffffffff


	//   ....[19]....
        /*0088*/ 	.word	0xffffffff


	//   ....[20]....
        /*008c*/ 	.word	0xffffffff


	//   ....[21]....
        /*0090*/ 	.word	0xffffffff


	//   ....[22]....
        /*0094*/ 	.word	0xffffffff


	//   ....[23]....
        /*0098*/ 	.word	0xffffffff


	//   ....[24]....
        /*009c*/ 	.word	0xffffffff


	//   ....[25]....
        /*00a0*/ 	.word	0xffffffff


	//   ....[26]....
        /*00a4*/ 	.word	0xffffffff


	//   ....[27]....
        /*00a8*/ 	.word	0xffffffff


	//   ....[28]....
        /*00ac*/ 	.word	0xffffffff


	//   ....[29]....
        /*00b0*/ 	.word	0xffffffff


	//   ....[30]....
        /*00b4*/ 	.word	0xffffffff


	//   ....[31]....
        /*00b8*/ 	.word	0xffffffff


	//   ....[32]....
        /*00bc*/ 	.word	0xffffffff


	//   ....[33]....
        /*00c0*/ 	.word	0xffffffff


	//   ....[34]....
        /*00c4*/ 	.word	0xffffffff


	//   ....[35]....
        /*00c8*/ 	.word	0xffffffff


	//----- nvinfo : EIATTR_COOP_GROUP_INSTR_OFFSETS
	.align		4
.L_3219:
        /*00cc*/ 	.byte	0x04, 0x28
        /*00ce*/ 	.short	(.L_3221 - .L_3220)


	//   ....[0]....
.L_3220:
        /*00d0*/ 	.word	0x00000da0


	//   ....[1]....
        /*00d4*/ 	.word	0x00000dd0


	//   ....[2]....
        /*00d8*/ 	.word	0x00000e00


	//   ....[3]....
        /*00dc*/ 	.word	0x00000e80


	//   ....[4]....
        /*00e0*/ 	.word	0x00000eb0


	//   ....[5]....
        /*00e4*/ 	.word	0x00000ec0


	//   ....[6]....
        /*00e8*/ 	.word	0x00000ef0


	//   ....[7]....
        /*00ec*/ 	.word	0x00000f30


	//   ....[8]....
        /*00f0*/ 	.word	0x00000f60


	//   ....[9]....
        /*00f4*/ 	.word	0x00000f80


	//   ....[10]....
        /*00f8*/ 	.word	0x00000fd0


	//   ....[11]....
        /*00fc*/ 	.word	0x00001000


	//   ....[12]....
        /*0100*/ 	.word	0x00001020


	//   ....[13]....
        /*0104*/ 	.word	0x00001070


	//   ....[14]....
        /*0108*/ 	.word	0x000010a0


	//   ....[15]....
        /*010c*/ 	.word	0x00001100


	//   ....[16]....
        /*0110*/ 	.word	0x00001110


	//   ....[17]....
        /*0114*/ 	.word	0x00001120


	//   ....[18]....
        /*0118*/ 	.word	0x00001630


	//   ....[19]....
        /*011c*/ 	.word	0x000016b0


	//   ....[20]....
        /*0120*/ 	.word	0x00001720


	//   ....[21]....
        /*0124*/ 	.word	0x00001820


	//   ....[22]....
        /*0128*/ 	.word	0x00001890


	//   ....[23]....
        /*012c*/ 	.word	0x00001900


	//   ....[24]....
        /*0130*/ 	.word	0x000019d0


	//   ....[25]....
        /*0134*/ 	.word	0x00001a40


	//   ....[26]....
        /*0138*/ 	.word	0x00001ab0


	//   ....[27]....
        /*013c*/ 	.word	0x00001b80


	//   ....[28]....
        /*0140*/ 	.word	0x00001bf0


	//   ....[29]....
        /*0144*/ 	.word	0x00001c60


	//   ....[30]....
        /*0148*/ 	.word	0x00001d30


	//   ....[31]....
        /*014c*/ 	.word	0x00001da0


	//   ....[32]....
        /*0150*/ 	.word	0x00001e10


	//   ....[33]....
        /*0154*/ 	.word	0x00001ee0


	//   ....[34]....
        /*0158*/ 	.word	0x00001f50


	//   ....[35]....
        /*015c*/ 	.word	0x00001fc0


	//----- nvinfo : EIATTR_EXIT_INSTR_OFFSETS
	.align		4
.L_3221:
        /*0160*/ 	.byte	0x04, 0x1c
        /*0162*/ 	.short	(.L_3223 - .L_3222)


	//   ....[0]....
.L_3222:
        /*0164*/ 	.word	0x00001510


	//   ....[1]....
        /*0168*/ 	.word	0x000015d0


	//----- nvinfo : EIATTR_CTAIDZ_USED
	.align		4
.L_3223:
        /*016c*/ 	.byte	0x01, 0x04
	.zero		2


	//----- nvinfo : EIATTR_CRS_STACK_SIZE
	.align		4
        /*0170*/ 	.byte	0x04, 0x1e
        /*0172*/ 	.short	(.L_3225 - .L_3224)
.L_3224:
        /*0174*/ 	.word	0x00000000
.L_3225:


//--------------------- .nv.info._Z30group_norm_nhwc_fwd_sum_kernelI11Fp16IOBf16WLi192EEv26Group_norm_nhwc_fwd_params --------------------------
	.section	.nv.info._Z30group_norm_nhwc_fwd_sum_kernelI11Fp16IOBf16WLi192EEv26Group_norm_nhwc_fwd_params,"",@"SHT_CUDA_INFO"
	.sectionflags	@""
	.align	4


	//----- nvinfo : EIATTR_CUDA_API_VERSION
	.align		4
        /*0000*/ 	.byte	0x04, 0x37
        /*0002*/ 	.short	(.L_3227 - .L_3226)
.L_3226:
        /*0004*/ 	.word	0x00000082


	//----- nvinfo : EIATTR_SW2861232_WAR
	.align		4
.L_3227:
        /*0008*/ 	.byte	0x01, 0x35
	.zero		2


	//----- nvinfo : EIATTR_PARAM_CBANK
	.align		4
        /*000c*/ 	.byte	0x04, 0x0a
        /*000e*/ 	.short	(.L_3229 - .L_3228)
	.align		4
.L_3228:
        /*0010*/ 	.word	index@(.nv.constant0._Z30group_norm_nhwc_fwd_sum_kernelI11Fp16IOBf16WLi192EEv26Group_norm_nhwc_fwd_params)
        /*0014*/ 	.short	0x0160
        /*0016*/ 	.short	0x00a0


	//----- nvinfo : EIATTR_CBANK_PARAM_SIZE
	.align		4
.L_3229:
        /*0018*/ 	.byte	0x03, 0x19
        /*001a*/ 	.short	0x00a0


	//----- nvinfo : EIATTR_KPARAM_INFO
	.align		4
        /*001c*/ 	.byte	0x04, 0x17
        /*001e*/ 	.short	(.L_3231 - .L_3230)
.L_3230:
        /*0020*/ 	.word	0x00000000
        /*0024*/ 	.short	0x0000
        /*0026*/ 	.short	0x0000
        /*0028*/ 	.byte	0x00, 0xf0, 0x81, 0x02


	//----- nvinfo : EIATTR_MAXREG_COUNT
	.align		4
.L_3231:
        /*002c*/ 	.byte	0x03, 0x1b
        /*002e*/ 	.short	0x00ff


	//----- nvinfo : EIATTR_NUM_BARRIERS
	.align		4
        /*0030*/ 	.byte	0x02, 0x4c
        /*0032*/ 	.byte	0x01
	.zero		1


	//----- nvinfo : EIATTR_MERCURY_ISA_VERSION
	.align		4
        /*0034*/ 	.byte	0x03, 0x5f
        /*0036*/ 	.short	0x0000


	//----- nvinfo : EIATTR_COOP_GROUP_MASK_REGIDS
	.align		4
        /*0038*/ 	.byte	0x04, 0x29
        /*003a*/ 	.short	(.L_3233 - .L_3232)


	//   ....[0]....
.L_3232:
        /*003c*/ 	.word	0xffffffff


	//   ....[1]....
        /*0040*/ 	.word	0xffffffff


	//   ....[2]....
        /*0044*/ 	.word	0xffffffff


	//   ....[3]....
        /*0048*/ 	.word	0xffffffff


	//   ....[4]....
        /*004c*/ 	.word	0xffffffff


	//   ....[5]....
        /*0050*/ 	.word	0xffffffff


	//   ....[6]....
        /*0054*/ 	.word	0xffffffff


	//   ....[7]....
        /*0058*/ 	.word	0xffffffff


	//   ....[8]....
        /*005c*/ 	.word	0xffffffff


	//   ....[9]....
        /*0060*/ 	.word	0xffffffff


	//   ....[10]....
        /*0064*/ 	.word	0xffffffff


	//   ....[11]....
        /*0068*/ 	.word	0xffffffff


	//   ....[12]....
        /*006c*/ 	.word	0xffffffff


	//   ....[13]....
        /*0070*/ 	.word	0xffffffff


	//   ....[14]....
        /*0074*/ 	.word	0xffffffff


	//   ....[15]....
        /*0078*/ 	.word	0xffffffff


	//   ....[16]....
        /*007c*/ 	.word	0xffffffff


	//   ....[17]....
        /*0080*/ 	.word	0xffffffff


	//   ....[18]....
        /*0084*/ 	.word	0xffffffff


	//   ....[19]....
        /*0088*/ 	.word	0xffffffff


	//   ....[20]....
        /*008c*/ 	.word	0xffffffff


	//   ....[21]....
        /*0090*/ 	.word	0xffffffff


	//   ....[22]....
        /*0094*/ 	.word	0xffffffff


	//   ....[23]....
        /*0098*/ 	.word	0xffffffff


	//   ....[24]....
        /*009c*/ 	.word	0xffffffff


	//   ....[25]....
        /*00a0*/ 	.word	0xffffffff


	//   ....[26]....
        /*00a4*/ 	.word	0xffffffff


	//   ....[27]....
        /*00a8*/ 	.word	0xffffffff


	//   ....[28]....
        /*00ac*/ 	.word	0xffffffff


	//   ....[29]....
        /*00b0*/ 	.word	0xffffffff


	//   ....[30]....
        /*00b4*/ 	.word	0xffffffff


	//   ....[31]....
        /*00b8*/ 	.word	0xffffffff


	//   ....[32]....
        /*00bc*/ 	.word	0xffffffff


	//   ....[33]....
        /*00c0*/ 	.word	0xffffffff


	//   ....[34]....
        /*00c4*/ 	.word	0xffffffff


	//   ....[35]....
        /*00c8*/ 	.word	0xffffffff


	//----- nvinfo : EIATTR_COOP_GROUP_INSTR_OFFSETS
	.align		4
.L_3233:
        /*00cc*/ 	.byte	0x04, 0x28
        /*00ce*/ 	.short	(.L_3235 - .L_3234)


	//   ....[0]....
.L_3234:
        /*00d0*/ 	.word	0x00000e80


	//   ....[1]....
        /*00d4*/ 	.word	0x00000eb0


	//   ....[2]....
        /*00d8*/ 	.word	0x00000ee0


	//   ....[3]....
        /*00dc*/ 	.word	0x00000f60


	//   ....[4]....
        /*00e0*/ 	.word	0x00000f90


	//   ....[5]....
        /*00e4*/ 	.word	0x00000fa0


	//   ....[6]....
        /*00e8*/ 	.word	0x00000fd0


	//   ....[7]....
        /*00ec*/ 	.word	0x00001010


	//   ....[8]....
        /*00f0*/ 	.word	0x00001040


	//   ....[9]....
        /*00f4*/ 	.word	0x00001060


	//   ....[10]....
        /*00f8*/ 	.word	0x000010b0


	//   ....[11]....
        /*00fc*/ 	.word	0x000010e0


	//   ....[12]....
        /*0100*/ 	.word	0x00001100


	//   ....[13]....
        /*0104*/ 	.word	0x00001150


	//   ....[14]....
        /*0108*/ 	.word	0x00001180


	//   ....[15]....
        /*010c*/ 	.word	0x000011d0


	//   ....[16]....
        /*0110*/ 	.word	0x000011f0


	//   ....[17]....
        /*0114*/ 	.word	0x00001200


	//   ....[18]....
        /*0118*/ 	.word	0x00001830


	//   ....[19]....
        /*011c*/ 	.word	0x000018b0


	//   ....[20]....
        /*0120*/ 	.word	0x00001920


	//   ....[21]....
        /*0124*/ 	.word	0x00001a20


	//   ....[22]....
        /*0128*/ 	.word	0x00001a90


	//   ....[23]....
        /*012c*/ 	.word	0x00001b00


	//   ....[24]....
        /*0130*/ 	.word	0x00001bd0


	//   ....[25]....
        /*0134*/ 	.word	0x00001c40


	//   ....[26]....
        /*0138*/ 	.word	0x00001cb0


	//   ....[27]....
        /*013c*/ 	.word	0x00001d80


	//   ....[28]....
        /*0140*/ 	.word	0x00001df0


	//   ....[29]....
        /*0144*/ 	.word	0x00001e60


	//   ....[30]....
        /*0148*/ 	.word	0x00001f30


	//   ....[31]....
        /*014c*/ 	.word	0x00001fa0


	//   ....[32]....
        /*0150*/ 	.word	0x00002010


	//   ....[33]....
        /*0154*/ 	.word	0x000020e0


	//   ....[34]....
        /*0158*/ 	.word	0x00002150


	//   ....[35]....
        /*015c*/ 	.word	0x000021c0


	//----- nvinfo : EIATTR_EXIT_INSTR_OFFSETS
	.align		4
.L_3235:
        /*0160*/ 	.byte	0x04, 0x1c
        /*0162*/ 	.short	(.L_3237 - .L_3236)


	//   ....[0]....
.L_3236:
        /*0164*/ 	.word	0x00001710


	//   ....[1]....
        /*0168*/ 	.word	0x000017d0


	//----- nvinfo : EIATTR_CTAIDZ_USED
	.align		4
.L_3237:
        /*016c*/ 	.byte	0x01, 0x04
	.zero		2


	//----- nvinfo : EIATTR_CRS_STACK_SIZE
	.align		4
        /*0170*/ 	.byte	0x04, 0x1e
        /*0172*/ 	.short	(.L_3239 - .L_3238)
.L_3238:
        /*0174*/ 	.word	0x00000000
.L_3239:


//--------------------- .nv.info._Z30group_norm_nhwc_fwd_sum_kernelI11Fp16IOBf16WLi448EEv26Group_norm_nhwc_fwd_params --------------------------
	.section	.nv.info._Z30group_norm_nhwc_fwd_sum_kernelI11Fp16IOBf16WLi448EEv26Group_norm_nhwc_fwd_params,"",@"SHT_CUDA_INFO"
	.sectionflags	@""
	.align	4


	//----- nvinfo : EIATTR_CUDA_API_VERSION
	.align		4
        /*0000*/ 	.byte	0x04, 0x37
        /*0002*/ 	.short	(.L_3241 - .L_3240)
.L_3240:
        /*0004*/ 	.word	0x00000082


	//----- nvinfo : EIATTR_SW2861232_WAR
	.align		4
.L_3241:
        /*0008*/ 	.byte	0x01, 0x35
	.zero		2


	//----- nvinfo : EIATTR_PARAM_CBANK
	.align		4
        /*000c*/ 	.byte	0x04, 0x0a
        /*000e*/ 	.short	(.L_3243 - .L_3242)
	.align		4
.L_3242:
        /*0010*/ 	.word	index@(.nv.constant0._Z30group_norm_nhwc_fwd_sum_kernelI11Fp16IOBf16WLi448EEv26Group_norm_nhwc_fwd_params)
        /*0014*/ 	.short	0x0160
        /*0016*/ 	.short	0x00a0


	//----- nvinfo : EIATTR_CBANK_PARAM_SIZE
	.align		4
.L_3243:
        /*0018*/ 	.byte	0x03, 0x19
        /*001a*/ 	.short	0x00a0


	//----- nvinfo : EIATTR_KPARAM_INFO
	.align		4
        /*001c*/ 	.byte	0x04, 0x17
        /*001e*/ 	.short	(.L_3245 - .L_3244)
.L_3244:
        /*0020*/ 	.word	0x00000000
        /*0024*/ 	.short	0x0000
        /*0026*/ 	.short	0x0000
        /*0028*/ 	.byte	0x00, 0xf0, 0x81, 0x02


	//----- nvinfo : EIATTR_MAXREG_COUNT
	.align		4
.L_3245:
        /*002c*/ 	.byte	0x03, 0x1b
        /*002e*/ 	.short	0x00ff


	//----- nvinfo : EIATTR_NUM_BARRIERS
	.align		4
        /*0030*/ 	.byte	0x02, 0x4c
        /*0032*/ 	.byte	0x01
	.zero		1


	//----- nvinfo : EIATTR_MERCURY_ISA_VERSION
	.align		4
        /*0034*/ 	.byte	0x03, 0x5f
        /*0036*/ 	.short	0x0000


	//----- nvinfo : EIATTR_COOP_GROUP_MASK_REGIDS
	.align		4
        /*0038*/ 	.byte	0x04, 0x29
        /*003a*/ 	.short	(.L_3247 - .L_3246)


	//   ....[0]....
.L_3246:
        /*003c*/ 	.word	0xffffffff


	//   ....[1]....
        /*0040*/ 	.word	0xffffffff


	//   ....[2]....
        /*0044*/ 	.word	0xffffffff


	//   ....[3]....
        /*0048*/ 	.word	0xffffffff


	//   ....[4]....
        /*004c*/ 	.word	0xffffffff


	//   ....[5]....
        /*0050*/ 	.word	0xffffffff


	//   ....[6]....
        /*0054*/ 	.word	0xffffffff


	//   ....[7]....
        /*0058*/ 	.word	0xffffffff


	//   ....[8]....
        /*005c*/ 	.word	0xffffffff


	//   ....[9]....
        /*0060*/ 	.word	0xffffffff


	//   ....[10]....
        /*0064*/ 	.word	0xffffffff


	//   ....[11]....
        /*0068*/ 	.word	0xffffffff


	//   ....[12]....
        /*006c*/ 	.word	0xffffffff


	//   ....[13]....
        /*0070*/ 	.word	0xffffffff


	//   ....[14]....
        /*0074*/ 	.word	0xffffffff


	//   ....[15]....
        /*0078*/ 	.word	0xffffffff


	//   ....[16]....
        /*007c*/ 	.word	0xffffffff


	//   ....[17]....
        /*0080*/ 	.word	0xffffffff


	//   ....[18]....
        /*0084*/ 	.word	0xffffffff


	//   ....[19]....
        /*0088*/ 	.word	0xffffffff


	//   ....[20]....
        /*008c*/ 	.word	0xffffffff


	//   ....[21]....
        /*0090*/ 	.word	0xffffffff


	//   ....[22]....
        /*0094*/ 	.word	0xffffffff


	//   ....[23]....
        /*0098*/ 	.word	0xffffffff


	//   ....[24]....
        /*009c*/ 	.word	0xffffffff


	//   ....[25]....
        /*00a0*/ 	.word	0xffffffff


	//   ....[26]....
        /*00a4*/ 	.word	0xffffffff


	//   ....[27]....
        /*00a8*/ 	.word	0xffffffff


	//   ....[28]....
        /*00ac*/ 	.word	0xffffffff


	//   ....[29]....
        /*00b0*/ 	.word	0xffffffff


	//   ....[30]....
        /*00b4*/ 	.word	0xffffffff


	//   ....[31]....
        /*00b8*/ 	.word	0xffffffff


	//   ....[32]....
        /*00bc*/ 	.word	0xffffffff


	//   ....[33]....
        /*00c0*/ 	.word	0xffffffff


	//   ....[34]....
        /*00c4*/ 	.word	0xffffffff


	//   ....[35]....
        /*00c8*/ 	.word	0xffffffff


	//----- nvinfo : EIATTR_COOP_GROUP_INSTR_OFFSETS
	.align		4
.L_3247:
        /*00cc*/ 	.byte	0x04, 0x28
        /*00ce*/ 	.short	(.L_3249 - .L_3248)


	//   ....[0]....
.L_3248:
        /*00d0*/ 	.word	0x000011d0


	//   ....[1]....
        /*00d4*/ 	.word	0x00001200


	//   ....[2]....
        /*00d8*/ 	.word	0x00001230


	//   ....[3]....
        /*00dc*/ 	.word	0x00001250


	//   ....[4]....
        /*00e0*/ 	.word	0x000012d0


	//   ....[5]....
        /*00e4*/ 	.word	0x000012f0


	//   ....[6]....
        /*00e8*/ 	.word	0x00001310


	//   ....[7]....
        /*00ec*/ 	.word	0x00001360


	//   ....[8]....
        /*00f0*/ 	.word	0x00001390


	//   ....[9]....
        /*00f4*/ 	.word	0x000013b0


	//   ....[10]....
        /*00f8*/ 	.word	0x00001400


	//   ....[11]....
        /*00fc*/ 	.word	0x00001430


	//   ....[12]....
        /*0100*/ 	.word	0x00001450


	//   ....[13]....
        /*0104*/ 	.word	0x000014a0


	//   ....[14]....
        /*0108*/ 	.word	0x000014d0


	//   ....[15]....
        /*010c*/ 	.word	0x000014f0


	//   ....[16]....
        /*0110*/ 	.word	0x00001540


	//   ....[17]....
        /*0114*/ 	.word	0x00001550


	//   ....[18]....
        /*0118*/ 	.word	0x00002080


	//   ....[19]....
        /*011c*/ 	.word	0x00002100


	//   ....[20]....
        /*0120*/ 	.word	0x00002170


	//   ....[21]....
        /*0124*/ 	.word	0x00002270


	//   ....[22]....
        /*0128*/ 	.word	0x000022e0


	//   ....[23]....
        /*012c*/ 	.word	0x00002350


	//   ....[24]....
        /*0130*/ 	.word	0x00002420


	//   ....[25]....
        /*0134*/ 	.word	0x00002490


	//   ....[26]....
        /*0138*/ 	.word	0x00002500


	//   ....[27]....
        /*013c*/ 	.word	0x000025d0


	//   ....[28]....
        /*0140*/ 	.word	0x00002640


	//   ....[29]....
        /*0144*/ 	.word	0x000026b0


	//   ....[30]....
        /*0148*/ 	.word	0x00002790


	//   ....[31]....
        /*014c*/ 	.word	0x00002800


	//   ....[32]....
        /*0150*/ 	.word	0x00002870


	//   ....[33]....
        /*0154*/ 	.word	0x00002940


	//   ....[34]....
        /*0158*/ 	.word	0x000029b0


	//   ....[35]....
        /*015c*/ 	.word	0x00002a20


	//----- nvinfo : EIATTR_EXIT_INSTR_OFFSETS
	.align		4
.L_3249:
        /*0160*/ 	.byte	0x04, 0x1c
        /*0162*/ 	.short	(.L_3251 - .L_3250)


	//   ....[0]....
.L_3250:
        /*0164*/ 	.word	0x00001f60


	//   ....[1]....
        /*0168*/ 	.word	0x00002020


	//----- nvinfo : EIATTR_CTAIDZ_USED
	.align		4
.L_3251:
        /*016c*/ 	.byte	0x01, 0x04
	.zero		2


	//----- nvinfo : EIATTR_CRS_STACK_SIZE
	.align		4
        /*0170*/ 	.byte	0x04, 0x1e
        /*0172*/ 	.short	(.L_3253 - .L_3252)
.L_3252:
        /*0174*/ 	.word	0x00000000
.L_3253:


//--------------------- .nv.info._Z30group_norm_nhwc_fwd_sum_kernelI11Fp16IOBf16WLi256EEv26Group_norm_nhwc_fwd_params --------------------------
	.section	.nv.info._Z30group_norm_nhwc_fwd_sum_kernelI11Fp16IOBf16WLi256EEv26Group_norm_nhwc_fwd_params,"",@"SHT_CUDA_INFO"
	.sectionflags	@""
	.align	4


	//----- nvinfo : EIATTR_CUDA_API_VERSION
	.align		4
        /*0000*/ 	.byte	0x04, 0x37
        /*0002*/ 	.short	(.L_3255 - .L_3254)
.L_3254:
        /*0004*/ 	.word	0x00000082


	//----- nvinfo : EIATTR_SW2861232_WAR
	.align		4
.L_3255:
        /*0008*/ 	.byte	0x01, 0x35
	.zero		2


	//----- nvinfo : EIATTR_PARAM_CBANK
	.align		4
        /*000c*/ 	.byte	0x04, 0x0a
        /*000e*/ 	.short	(.L_3257 - .L_3256)
	.align		4
.L_3256:
        /*0010*/ 	.word	index@(.nv.constant0._Z30group_norm_nhwc_fwd_sum_kernelI11Fp16IOBf16WLi256EEv26Group_norm_nhwc_fwd_params)
        /*0014*/ 	.short	0x0160
        /*0016*/ 	.short	0x00a0


	//----- nvinfo : EIATTR_CBANK_PARAM_SIZE
	.align		4
.L_3257:
        /*0018*/ 	.byte	0x03, 0x19
        /*001a*/ 	.short	0x00a0


	//----- nvinfo : EIATTR_KPARAM_INFO
	.align		4
        /*001c*/ 	.byte	0x04, 0x17
        /*001e*/ 	.short	(.L_3259 - .L_3258)
.L_3258:
        /*0020*/ 	.word	0x00000000
        /*0024*/ 	.short	0x0000
        /*0026*/ 	.short	0x0000
        /*0028*/ 	.byte	0x00, 0xf0, 0x81, 0x02


	//----- nvinfo : EIATTR_MAXREG_COUNT
	.align		4
.L_3259:
        /*002c*/ 	.byte	0x03, 0x1b
        /*002e*/ 	.short	0x00ff


	//----- nvinfo : EIATTR_NUM_BARRIERS
	.align		4
        /*0030*/ 	.byte	0x02, 0x4c
        /*0032*/ 	.byte	0x01
	.zero		1


	//----- nvinfo : EIATTR_MERCURY_ISA_VERSION
	.align		4
        /*0034*/ 	.byte	0x03, 0x5f
        /*0036*/ 	.short	0x0000


	//----- nvinfo : EIATTR_COOP_GROUP_MASK_REGIDS
	.align		4
        /*0038*/ 	.byte	0x04, 0x29
        /*003a*/ 	.short	(.L_3261 - .L_3260)


	//   ....[0]....
.L_3260:
        /*003c*/ 	.word	0xffffffff


	//   ....[1]....
        /*0040*/ 	.word	0xffffffff


	//   ....[2]....
        /*0044*/ 	.word	0xffffffff


	//   ....[3]....
        /*0048*/ 	.word	0xffffffff


	//   ....[4]....
        /*004c*/ 	.word	0xffffffff


	//   ....[5]....
        /*0050*/ 	.word	0xffffffff


	//   ....[6]....
        /*0054*/ 	.word	0xffffffff


	//   ....[7]....
        /*0058*/ 	.word	0xffffffff


	//   ....[8]....
        /*005c*/ 	.word	0xffffffff


	//   ....[9]....
        /*0060*/ 	.word	0xffffffff


	//   ....[10]....
        /*0064*/ 	.word	0xffffffff


	//   ....[11]....
        /*0068*/ 	.word	0xffffffff


	//   ....[12]....
        /*006c*/ 	.word	0xffffffff


	//   ....[13]....
        /*0070*/ 	.word	0xffffffff


	//   ....[14]....
        /*0074*/ 	.word	0xffffffff


	//   ....[15]....
        /*0078*/ 	.word	0xffffffff


	//   ....[16]....
        /*007c*/ 	.word	0xffffffff


	//   ....[17]....
        /*0080*/ 	.word	0xffffffff


	//   ....[18]....
        /*0084*/ 	.word	0xffffffff


	//   ....[19]....
        /*0088*/ 	.word	0xffffffff


	//   ....[20]....
        /*008c*/ 	.word	0xffffffff


	//   ....[21]....
        /*0090*/ 	.word	0xffffffff


	//   ....[22]....
        /*0094*/ 	.word	0xffffffff


	//   ....[23]....
        /*0098*/ 	.word	0xffffffff


	//   ....[24]....
        /*009c*/ 	.word	0xffffffff


	//   ....[25]....
        /*00a0*/ 	.word	0xffffffff


	//   ....[26]....
        /*00a4*/ 	.word	0xffffffff


	//   ....[27]....
        /*00a8*/ 	.word	0xffffffff


	//   ....[28]....
        /*00ac*/ 	.word	0xffffffff


	//   ....[29]....
        /*00b0*/ 	.word	0xffffffff


	//   ....[30]....
        /*00b4*/ 	.word	0xffffffff


	//   ....[31]....
        /*00b8*/ 	.word	0xffffffff


	//   ....[32]....
        /*00bc*/ 	.word	0xffffffff


	//   ....[33]....
        /*00c0*/ 	.word	0xffffffff


	//   ....[34]....
        /*00c4*/ 	.word	0xffffffff


	//   ....[35]....
        /*00c8*/ 	.word	0xffffffff


	//----- nvinfo : EIATTR_COOP_GROUP_INSTR_OFFSETS
	.align		4
.L_3261:
        /*00cc*/ 	.byte	0x04, 0x28
        /*00ce*/ 	.short	(.L_3263 - .L_3262)


	//   ....[0]....
.L_3262:
        /*00d0*/ 	.word	0x00000f40


	//   ....[1]....
        /*00d4*/ 	.word	0x00000f70


	//   ....[2]....
        /*00d8*/ 	.word	0x00000fa0


	//   ....[3]....
        /*00dc*/ 	.word	0x00001020


	//   ....[4]....
        /*00e0*/ 	.word	0x00001050


	//   ....[5]....
        /*00e4*/ 	.word	0x00001060


	//   ....[6]....
        /*00e8*/ 	.word	0x00001090


	//   ....[7]....
        /*00ec*/ 	.word	0x000010d0


	//   ....[8]....
        /*00f0*/ 	.word	0x00001100


	//   ....[9]....
        /*00f4*/ 	.word	0x00001120


	//   ....[10]....
        /*00f8*/ 	.word	0x00001170


	//   ....[11]....
        /*00fc*/ 	.word	0x000011a0


	//   ....[12]....
        /*0100*/ 	.word	0x000011c0


	//   ....[13]....
        /*0104*/ 	.word	0x00001210


	//   ....[14]....
        /*0108*/ 	.word	0x00001240


	//   ....[15]....
        /*010c*/ 	.word	0x00001260


	//   ....[16]....
        /*0110*/ 	.word	0x000012b0


	//   ....[17]....
        /*0114*/ 	.word	0x000012c0


	//   ....[18]....
        /*0118*/ 	.word	0x00001a50


	//   ....[19]....
        /*011c*/ 	.word	0x00001ad0


	//   ....[20]....
        /*0120*/ 	.word	0x00001b40


	//   ....[21]....
        /*0124*/ 	.word	0x00001c40


	//   ....[22]....
        /*0128*/ 	.word	0x00001cb0


	//   ....[23]....
        /*012c*/ 	.word	0x00001d20


	//   ....[24]....
        /*0130*/ 	.word	0x00001df0


	//   ....[25]....
        /*0134*/ 	.word	0x00001e60


	//   ....[26]....
        /*0138*/ 	.word	0x00001ed0


	//   ....[27]....
        /*013c*/ 	.word	0x00001fa0


	//   ....[28]....
        /*0140*/ 	.word	0x00002010


	//   ....[29]....
        /*0144*/ 	.word	0x00002080


	//   ....[30]....
        /*0148*/ 	.word	0x00002150


	//   ....[31]....
        /*014c*/ 	.word	0x000021c0


	//   ....[32]....
        /*0150*/ 	.word	0x00002230


	//   ....[33]....
        /*0154*/ 	.word	0x00002300


	//   ....[34]....
        /*0158*/ 	.word	0x00002370


	//   ....[35]....
        /*015c*/ 	.word	0x000023e0


	//----- nvinfo : EIATTR_EXIT_INSTR_OFFSETS
	.align		4
.L_3263:
        /*0160*/ 	.byte	0x04, 0x1c
        /*0162*/ 	.short	(.L_3265 - .L_3264)


	//   ....[0]....
.L_3264:
        /*0164*/ 	.word	0x00001930


	//   ....[1]....
        /*0168*/ 	.word	0x000019f0


	//----- nvinfo : EIATTR_CTAIDZ_USED
	.align		4
.L_3265:
        /*016c*/ 	.byte	0x01, 0x04
	.zero		2


	//----- nvinfo : EIATTR_CRS_STACK_SIZE
	.align		4
        /*0170*/ 	.byte	0x04, 0x1e
        /*0172*/ 	.short	(.L_3267 - .L_3266)
.L_3266:
        /*0174*/ 	.word	0x00000000
.L_3267:


//--------------------- .nv.info._Z30group_norm_nhwc_fwd_sum_kernelI11Fp16IOBf16WLi120EEv26Group_norm_nhwc_fwd_params --------------------------
	.section	.nv.info._Z30group_norm_nhwc_fwd_sum_kernelI11Fp16IOBf16WLi120EEv26Group_norm_nhwc_fwd_params,"",@"SHT_CUDA_INFO"
	.sectionflags	@""
	.align	4


	//----- nvinfo : EIATTR_CUDA_API_VERSION
	.align		4
        /*0000*/ 	.byte	0x04, 0x37
        /*0002*/ 	.short	(.L_3269 - .L_3268)
.L_3268:
        /*0004*/ 	.word	0x00000082


	//----- nvinfo : EIATTR_SW2861232_WAR
	.align		4
.L_3269:
        /*0008*/ 	.byte	0x01, 0x35
	.zero		2


	//----- nvinfo : EIATTR_PARAM_CBANK
	.align		4
        /*000c*/ 	.byte	0x04, 0x0a
        /*000e*/ 	.short	(.L_3271 - .L_3270)
	.align		4
.L_3270:
        /*0010*/ 	.word	index@(.nv.constant0._Z30group_norm_nhwc_fwd_sum_kernelI11Fp16IOBf16WLi120EEv26Group_norm_nhwc_fwd_params)
        /*0014*/ 	.short	0x0160
        /*0016*/ 	.short	0x00a0


	//----- nvinfo : EIATTR_CBANK_PARAM_SIZE
	.align		4
.L_3271:
        /*0018*/ 	.byte	0x03, 0x19
        /*001a*/ 	.short	0x00a0


	//----- nvinfo : EIATTR_KPARAM_INFO
	.align		4
        /*001c*/ 	.byte	0x04, 0x17
        /*001e*/ 	.short	(.L_3273 - .L_3272)
.L_3272:
        /*0020*/ 	.word	0x00000000
        /*0024*/ 	.short	0x0000
        /*0026*/ 	.short	0x0000
        /*0028*/ 	.byte	0x00, 0xf0, 0x81, 0x02


	//----- nvinfo : EIATTR_MAXREG_COUNT
	.align		4
.L_3273:
        /*002c*/ 	.byte	0x03, 0x1b
        /*002e*/ 	.short	0x00ff


	//----- nvinfo : EIATTR_NUM_BARRIERS
	.align		4
        /*0030*/ 	.byte	0x02, 0x4c
        /*0032*/ 	.byte	0x01
	.zero		1


	//----- nvinfo : EIATTR_MERCURY_ISA_VERSION
	.align		4
        /*0034*/ 	.byte	0x03, 0x5f
        /*0036*/ 	.short	0x0000


	//----- nvinfo : EIATTR_COOP_GROUP_MASK_REGIDS
	.align		4
        /*0038*/ 	.byte	0x04, 0x29
        /*003a*/ 	.short	(.L_3275 - .L_3274)


	//   ....[0]....
.L_3274:
        /*003c*/ 	.word	0xffffffff


	//   ....[1]....
        /*0040*/ 	.word	0xffffffff


	//   ....[2]....
        /*0044*/ 	.word	0xffffffff


	//   ....[3]....
        /*0048*/ 	.word	0xffffffff


	//   ....[4]....
        /*004c*/ 	.word	0xffffffff


	//   ....[5]....
        /*0050*/ 	.word	0xffffffff


	//   ....[6]....
        /*0054*/ 	.word	0xffffffff


	//   ....[7]....
        /*0058*/ 	.word	0xffffffff


	//   ....[8]....
        /*005c*/ 	.word	0xffffffff


	//   ....[9]....
        /*0060*/ 	.word	0xffffffff


	//   ....[10]....
        /*0064*/ 	.word	0xffffffff


	//   ....[11]....
        /*0068*/ 	.word	0xffffffff


	//   ....[12]....
        /*006c*/ 	.word	0xffffffff


	//   ....[13]....
        /*0070*/ 	.word	0xffffffff


	//   ....[14]....
        /*0074*/ 	.word	0xffffffff


	//   ....[15]....
        /*0078*/ 	.word	0xffffffff


	//   ....[16]....
        /*007c*/ 	.word	0xffffffff


	//   ....[17]....
        /*0080*/ 	.word	0xffffffff


	//   ....[18]....
        /*0084*/ 	.word	0xffffffff


	//   ....[19]....
        /*0088*/ 	.word	0xffffffff


	//   ....[20]....
        /*008c*/ 	.word	0xffffffff


	//   ....[21]....
        /*0090*/ 	.word	0xffffffff


	//----- nvinfo : EIATTR_COOP_GROUP_INSTR_OFFSETS
	.align		4
.L_3275:
        /*0094*/ 	.byte	0x04, 0x28
        /*0096*/ 	.short	(.L_3277 - .L_3276)


	//   ....[0]....
.L_3276:
        /*0098*/ 	.word	0x00000de0


	//   ....[1]....
        /*009c*/ 	.word	0x00000e00


	//   ....[2]....
        /*00a0*/ 	.word	0x00000f10


	//   ....[3]....
        /*00a4*/ 	.word	0x00000f20


	//   ....[4]....
        /*00a8*/ 	.word	0x00000fa0


	//   ....[5]....
        /*00ac*/ 	.word	0x00000fc0


	//   ....[6]....
        /*00b0*/ 	.word	0x000010d0


	//   ....[7]....
        /*00b4*/ 	.word	0x000010e0


	//   ....[8]....
        /*00b8*/ 	.word	0x00001160


	//   ....[9]....
        /*00bc*/ 	.word	0x00001180


	//   ....[10]....
        /*00c0*/ 	.word	0x00001290


	//   ....[11]....
        /*00c4*/ 	.word	0x000012a0


	//   ....[12]....
        /*00c8*/ 	.word	0x00001320


	//   ....[13]....
        /*00cc*/ 	.word	0x00001340


	//   ....[14]....
        /*00d0*/ 	.word	0x00001470


	//   ....[15]....
        /*00d4*/ 	.word	0x00001480


	//   ....[16]....
        /*00d8*/ 	.word	0x00001500


	//   ....[17]....
        /*00dc*/ 	.word	0x00001520


	//   ....[18]....
        /*00e0*/ 	.word	0x00001600


	//   ....[19]....
        /*00e4*/ 	.word	0x00001610


	//   ....[20]....
        /*00e8*/ 	.word	0x00001690


	//   ....[21]....
        /*00ec*/ 	.word	0x000016a0


	//----- nvinfo : EIATTR_EXIT_INSTR_OFFSETS
	.align		4
.L_3277:
        /*00f0*/ 	.byte	0x04, 0x1c
        /*00f2*/ 	.short	(.L_3279 - .L_3278)


	//   ....[0]....
.L_3278:
        /*00f4*/ 	.word	0x00001a60


	//   ....[1]....
        /*00f8*/ 	.word	0x00001b10


	//----- nvinfo : EIATTR_CTAIDZ_USED
	.align		4
.L_3279:
        /*00fc*/ 	.byte	0x01, 0x04
	.zero		2


	//----- nvinfo : EIATTR_CRS_STACK_SIZE
	.align		4
        /*0100*/ 	.byte	0x04, 0x1e
        /*0102*/ 	.short	(.L_3281 - .L_3280)
.L_3280:
        /*0104*/ 	.word	0x00000000
.L_3281:


//--------------------- .nv.info._Z30group_norm_nhwc_fwd_sum_kernelI11Fp16IOBf16WLi140EEv26Group_norm_nhwc_fwd_params --------------------------
	.section	.nv.info._Z30group_norm_nhwc_fwd_sum_kernelI11Fp16IOBf16WLi140EEv26Group_norm_nhwc_fwd_params,"",@"SHT_CUDA_INFO"
	.sectionflags	@""
	.align	4


	//----- nvinfo : EIATTR_CUDA_API_VERSION
	.align		4
        /*0000*/ 	.byte	0x04, 0x37
        /*0002*/ 	.short	(.L_3283 - .L_3282)
.L_3282:
        /*0004*/ 	.word	0x00000082


	//----- nvinfo : EIATTR_SW2861232_WAR
	.align		4
.L_3283:
        /*0008*/ 	.byte	0x01, 0x35
	.zero		2


	//----- nvinfo : EIATTR_PARAM_CBANK
	.align		4
        /*000c*/ 	.byte	0x04, 0x0a
        /*000e*/ 	.short	(.L_3285 - .L_3284)
	.align		4
.L_3284:
        /*0010*/ 	.word	index@(.nv.constant0._Z30group_norm_nhwc_fwd_sum_kernelI11Fp16IOBf16WLi140EEv26Group_norm_nhwc_fwd_params)
        /*0014*/ 	.short	0x0160
        /*0016*/ 	.short	0x00a0


	//----- nvinfo : EIATTR_CBANK_PARAM_SIZE
	.align		4
.L_3285:
        /*0018*/ 	.byte	0x03, 0x19
        /*001a*/ 	.short	0x00a0


	//----- nvinfo : EIATTR_KPARAM_INFO
	.align		4
        /*001c*/ 	.byte	0x04, 0x17
        /*001e*/ 	.short	(.L_3287 - .L_3286)
.L_3286:
        /*0020*/ 	.word	0x00000000
        /*0024*/ 	.short	0x0000
        /*0026*/ 	.short	0x0000
        /*0028*/ 	.byte	0x00, 0xf0, 0x81, 0x02


	//----- nvinfo : EIATTR_MAXREG_COUNT
	.align		4
.L_3287:
        /*002c*/ 	.byte	0x03, 0x1b
        /*002e*/ 	.short	0x00ff


	//----- nvinfo : EIATTR_NUM_BARRIERS
	.align		4
        /*0030*/ 	.byte	0x02, 0x4c
        /*0032*/ 	.byte	0x01
	.zero		1


	//----- nvinfo : EIATTR_MERCURY_ISA_VERSION
	.align		4
        /*0034*/ 	.byte	0x03, 0x5f
        /*0036*/ 	.short	0x0000


	//----- nvinfo : EIATTR_COOP_GROUP_MASK_REGIDS
	.align		4
        /*0038*/ 	.byte	0x04, 0x29
        /*003a*/ 	.short	(.L_3289 - .L_3288)


	//   ....[0]....
.L_3288:
        /*003c*/ 	.word	0xffffffff


	//   ....[1]....
        /*0040*/ 	.word	0xffffffff


	//   ....[2]....
        /*0044*/ 	.word	0xffffffff


	//   ....[3]....
        /*0048*/ 	.word	0xffffffff


	//   ....[4]....
        /*004c*/ 	.word	0xffffffff


	//   ....[5]....
        /*0050*/ 	.word	0xffffffff


	//   ....[6]....
        /*0054*/ 	.word	0xffffffff


	//   ....[7]....
        /*0058*/ 	.word	0xffffffff


	//   ....[8]....
        /*005c*/ 	.word	0xffffffff


	//   ....[9]....
        /*0060*/ 	.word	0xffffffff


	//   ....[10]....
        /*0064*/ 	.word	0xffffffff


	//   ....[11]....
        /*0068*/ 	.word	0xffffffff


	//   ....[12]....
        /*006c*/ 	.word	0xffffffff


	//   ....[13]....
        /*0070*/ 	.word	0xffffffff


	//   ....[14]....
        /*0074*/ 	.word	0xffffffff


	//   ....[15]....
        /*0078*/ 	.word	0xffffffff


	//   ....[16]....
        /*007c*/ 	.word	0xffffffff


	//   ....[17]....
        /*0080*/ 	.word	0xffffffff


	//   ....[18]....
        /*0084*/ 	.word	0xffffffff


	//   ....[19]....
        /*0088*/ 	.word	0xffffffff


	//   ....[20]....
        /*008c*/ 	.word	0xffffffff


	//   ....[21]....
        /*0090*/ 	.word	0xffffffff


	//----- nvinfo : EIATTR_COOP_GROUP_INSTR_OFFSETS
	.align		4
.L_3289:
        /*0094*/ 	.byte	0x04, 0x28
        /*0096*/ 	.short	(.L_3291 - .L_3290)


	//   ....[0]....
.L_3290:
        /*0098*/ 	.word	0x00000e30


	//   ....[1]....
        /*009c*/ 	.word	0x00000e50


	//   ....[2]....
        /*00a0*/ 	.word	0x00000f60


	//   ....[3]....
        /*00a4*/ 	.word	0x00000f70


	//   ....[4]....
        /*00a8*/ 	.word	0x00000ff0


	//   ....[5]....
        /*00ac*/ 	.word	0x00001010


	//   ....[6]....
        /*00b0*/ 	.word	0x00001120


	//   ....[7]....
        /*00b4*/ 	.word	0x00001130


	//   ....[8]....
        /*00b8*/ 	.word	0x000011b0


	//   ....[9]....
        /*00bc*/ 	.word	0x000011d0


	//   ....[10]....
        /*00c0*/ 	.word	0x000012e0


	//   ....[11]....
        /*00c4*/ 	.word	0x000012f0


	//   ....[12]....
        /*00c8*/ 	.word	0x00001370


	//   ....[13]....
        /*00cc*/ 	.word	0x00001390


	//   ....[14]....
        /*00d0*/ 	.word	0x000014c0


	//   ....[15]....
        /*00d4*/ 	.word	0x000014d0


	//   ....[16]....
        /*00d8*/ 	.word	0x00001550


	//   ....[17]....
        /*00dc*/ 	.word	0x00001570


	//   ....[18]....
        /*00e0*/ 	.word	0x00001650


	//   ....[19]....
        /*00e4*/ 	.word	0x00001660


	//   ....[20]....
        /*00e8*/ 	.word	0x000016e0


	//   ....[21]....
        /*00ec*/ 	.word	0x000016f0


	//----- nvinfo : EIATTR_EXIT_INSTR_OFFSETS
	.align		4
.L_3291:
        /*00f0*/ 	.byte	0x04, 0x1c
        /*00f2*/ 	.short	(.L_3293 - .L_3292)


	//   ....[0]....
.L_3292:
        /*00f4*/ 	.word	0x00001b50


	//   ....[1]....
        /*00f8*/ 	.word	0x00001c00


	//----- nvinfo : EIATTR_CTAIDZ_USED
	.align		4
.L_3293:
        /*00fc*/ 	.byte	0x01, 0x04
	.zero		2


	//----- nvinfo : EIATTR_CRS_STACK_SIZE
	.align		4
        /*0100*/ 	.byte	0x04, 0x1e
        /*0102*/ 	.short	(.L_3295 - .L_3294)
.L_3294:
        /*0104*/ 	.word	0x00000000
.L_3295:


//--------------------- .nv.info._Z30group_norm_nhwc_fwd_sum_kernelI11Fp16IOBf16WLi160EEv26Group_norm_nhwc_fwd_params --------------------------
	.section	.nv.info._Z30group_norm_nhwc_fwd_sum_kernelI11Fp16IOBf16WLi160EEv26Group_norm_nhwc_fwd_params,"",@"SHT_CUDA_INFO"
	.sectionflags	@""
	.align	4


	//----- nvinfo : EIATTR_CUDA_API_VERSION
	.align		4
        /*0000*/ 	.byte	0x04, 0x37
        /*0002*/ 	.short	(.L_3297 - .L_3296)
.L_3296:
        /*0004*/ 	.word	0x00000082


	//----- nvinfo : EIATTR_SW2861232_WAR
	.align		4
.L_3297:
        /*0008*/ 	.byte	0x01, 0x35
	.zero		2


	//----- nvinfo : EIATTR_PARAM_CBANK
	.align		4
        /*000c*/ 	.byte	0x04, 0x0a
        /*000e*/ 	.short	(.L_3299 - .L_3298)
	.align		4
.L_3298:
        /*0010*/ 	.word	index@(.nv.constant0._Z30group_norm_nhwc_fwd_sum_kernelI11Fp16IOBf16WLi160EEv26Group_norm_nhwc_fwd_params)
        /*0014*/ 	.short	0x0160
        /*0016*/ 	.short	0x00a0


	//----- nvinfo : EIATTR_CBANK_PARAM_SIZE
	.align		4
.L_3299:
        /*0018*/ 	.byte	0x03, 0x19
        /*001a*/ 	.short	0x00a0


	//----- nvinfo : EIATTR_KPARAM_INFO
	.align		4
        /*001c*/ 	.byte	0x04, 0x17
        /*001e*/ 	.short	(.L_3301 - .L_3300)
.L_3300:
        /*0020*/ 	.word	0x00000000
        /*0024*/ 	.short	0x0000
        /*0026*/ 	.short	0x0000
        /*0028*/ 	.byte	0x00, 0xf0, 0x81, 0x02


	//----- nvinfo : EIATTR_MAXREG_COUNT
	.align		4
.L_3301:
        /*002c*/ 	.byte	0x03, 0x1b
        /*002e*/ 	.short	0x00ff


	//----- nvinfo : EIATTR_NUM_BARRIERS
	.align		4
        /*0030*/ 	.byte	0x02, 0x4c
        /*0032*/ 	.byte	0x01
	.zero		1


	//----- nvinfo : EIATTR_MERCURY_ISA_VERSION
	.align		4
        /*0034*/ 	.byte	0x03, 0x5f
        /*0036*/ 	.short	0x0000


	//----- nvinfo : EIATTR_COOP_GROUP_MASK_REGIDS
	.align		4
        /*0038*/ 	.byte	0x04, 0x29
        /*003a*/ 	.short	(.L_3303 - .L_3302)


	//   ....[0]....
.L_3302:
        /*003c*/ 	.word	0xffffffff


	//   ....[1]....
        /*0040*/ 	.word	0xffffffff


	//   ....[2]....
        /*0044*/ 	.word	0xffffffff


	//   ....[3]....
        /*0048*/ 	.word	0xffffffff


	//   ....[4]....
        /*004c*/ 	.word	0xffffffff


	//   ....[5]....
        /*0050*/ 	.word	0xffffffff


	//   ....[6]....
        /*0054*/ 	.word	0xffffffff


	//   ....[7]....
        /*0058*/ 	.word	0xffffffff


	//   ....[8]....
        /*005c*/ 	.word	0xffffffff


	//   ....[9]....
        /*0060*/ 	.word	0xffffffff


	//   ....[10]....
        /*0064*/ 	.word	0xffffffff


	//   ....[11]....
        /*0068*/ 	.word	0xffffffff


	//   ....[12]....
        /*006c*/ 	.word	0xffffffff


	//   ....[13]....
        /*0070*/ 	.word	0xffffffff


	//   ....[14]....
        /*0074*/ 	.word	0xffffffff


	//   ....[15]....
        /*0078*/ 	.word	0xffffffff


	//   ....[16]....
        /*007c*/ 	.word	0xffffffff


	//   ....[17]....
        /*0080*/ 	.word	0xffffffff


	//   ....[18]....
        /*0084*/ 	.word	0xffffffff


	//   ....[19]....
        /*0088*/ 	.word	0xffffffff


	//   ....[20]....
        /*008c*/ 	.word	0xffffffff


	//   ....[21]....
        /*0090*/ 	.word	0xffffffff


	//   ....[22]....
        /*0094*/ 	.word	0xffffffff


	//   ....[23]....
        /*0098*/ 	.word	0xffffffff


	//   ....[24]....
        /*009c*/ 	.word	0xffffffff


	//   ....[25]....
        /*00a0*/ 	.word	0xffffffff


	//   ....[26]....
        /*00a4*/ 	.word	0xffffffff


	//   ....[27]....
        /*00a8*/ 	.word	0xffffffff


	//   ....[28]....
        /*00ac*/ 	.word	0xffffffff


	//   ....[29]....
        /*00b0*/ 	.word	0xffffffff


	//   ....[30]....
        /*00b4*/ 	.word	0xffffffff


	//   ....[31]....
        /*00b8*/ 	.word	0xffffffff


	//   ....[32]....
        /*00bc*/ 	.word	0xffffffff


	//   ....[33]....
        /*00c0*/ 	.word	0xffffffff


	//   ....[34]....
        /*00c4*/ 	.word	0xffffffff


	//   ....[35]....
        /*00c8*/ 	.word	0xffffffff


	//----- nvinfo : EIATTR_COOP_GROUP_INSTR_OFFSETS
	.align		4
.L_3303:
        /*00cc*/ 	.byte	0x04, 0x28
        /*00ce*/ 	.short	(.L_3305 - .L_3304)


	//   ....[0]....
.L_3304:
        /*00d0*/ 	.word	0x00000df0


	//   ....[1]....
        /*00d4*/ 	.word	0x00000e20


	//   ....[2]....
        /*00d8*/ 	.word	0x00000e50


	//   ....[3]....
        /*00dc*/ 	.word	0x00000ed0


	//   ....[4]....
        /*00e0*/ 	.word	0x00000f00


	//   ....[5]....
        /*00e4*/ 	.word	0x00000f10


	//   ....[6]....
        /*00e8*/ 	.word	0x00000f40


	//   ....[7]....
        /*00ec*/ 	.word	0x00000f80


	//   ....[8]....
        /*00f0*/ 	.word	0x00000fb0


	//   ....[9]....
        /*00f4*/ 	.word	0x00000fd0


	//   ....[10]....
        /*00f8*/ 	.word	0x00001020


	//   ....[11]....
        /*00fc*/ 	.word	0x00001050


	//   ....[12]....
        /*0100*/ 	.word	0x00001070


	//   ....[13]....
        /*0104*/ 	.word	0x000010c0


	//   ....[14]....
        /*0108*/ 	.word	0x000010f0


	//   ....[15]....
        /*010c*/ 	.word	0x00001150


	//   ....[16]....
        /*0110*/ 	.word	0x00001160


	//   ....[17]....
        /*0114*/ 	.word	0x00001170


	//   ....[18]....
        /*0118*/ 	.word	0x00001710


	//   ....[19]....
        /*011c*/ 	.word	0x00001790


	//   ....[20]....
        /*0120*/ 	.word	0x00001800


	//   ....[21]....
        /*0124*/ 	.word	0x00001900


	//   ....[22]....
        /*0128*/ 	.word	0x00001970


	//   ....[23]....
        /*012c*/ 	.word	0x000019e0


	//   ....[24]....
        /*0130*/ 	.word	0x00001ab0


	//   ....[25]....
        /*0134*/ 	.word	0x00001b20


	//   ....[26]....
        /*0138*/ 	.word	0x00001b90


	//   ....[27]....
        /*013c*/ 	.word	0x00001c60


	//   ....[28]....
        /*0140*/ 	.word	0x00001cd0


	//   ....[29]....
        /*0144*/ 	.word	0x00001d40


	//   ....[30]....
        /*0148*/ 	.word	0x00001e10


	//   ....[31]....
        /*014c*/ 	.word	0x00001e80


	//   ....[32]....
        /*0150*/ 	.word	0x00001ef0


	//   ....[33]....
        /*0154*/ 	.word	0x00001fc0


	//   ....[34]....
        /*0158*/ 	.word	0x00002030


	//   ....[35]....
        /*015c*/ 	.word	0x000020a0


	//----- nvinfo : EIATTR_EXIT_INSTR_OFFSETS
	.align		4
.L_3305:
        /*0160*/ 	.byte	0x04, 0x1c
        /*0162*/ 	.short	(.L_3307 - .L_3306)


	//   ....[0]....
.L_3306:
        /*0164*/ 	.word	0x000015f0


	//   ....[1]....
        /*0168*/ 	.word	0x000016b0


	//----- nvinfo : EIATTR_CTAIDZ_USED
	.align		4
.L_3307:
        /*016c*/ 	.byte	0x01, 0x04
	.zero		2


	//----- nvinfo : EIATTR_CRS_STACK_SIZE
	.align		4
        /*0170*/ 	.byte	0x04, 0x1e
        /*0172*/ 	.short	(.L_3309 - .L_3308)
.L_3308:
        /*0174*/ 	.word	0x00000000
.L_3309:


//--------------------- .nv.info._Z30group_norm_nhwc_fwd_sum_kernelI11Fp16IOFp16WLi196EEv26Group_norm_nhwc_fwd_params --------------------------
	.section	.nv.info._Z30group_norm_nhwc_fwd_sum_kernelI11Fp16IOFp16WLi196EEv26Group_norm_nhwc_fwd_params,"",@"SHT_CUDA_INFO"
	.sectionflags	@""
	.align	4


	//----- nvinfo : EIATTR_CUDA_API_VERSION
	.align		4
        /*0000*/ 	.byte	0x04, 0x37
        /*0002*/ 	.short	(.L_3311 - .L_3310)
.L_3310:
        /*0004*/ 	.word	0x00000082


	//----- nvinfo : EIATTR_SW2861232_WAR
	.align		4
.L_3311:
        /*0008*/ 	.byte	0x01, 0x35
	.zero		2


	//----- nvinfo : EIATTR_PARAM_CBANK
	.align		4
        /*000c*/ 	.byte	0x04, 0x0a
        /*000e*/ 	.short	(.L_3313 - .L_3312)
	.align		4
.L_3312:
        /*0010*/ 	.word	index@(.nv.constant0._Z30group_norm_nhwc_fwd_sum_kernelI11Fp16IOFp16WLi196EEv26Group_norm_nhwc_fwd_params)
        /*0014*/ 	.short	0x0160
        /*0016*/ 	.short	0x00a0


	//----- nvinfo : EIATTR_CBANK_PARAM_SIZE
	.align		4
.L_3313:
        /*0018*/ 	.byte	0x03, 0x19
        /*001a*/ 	.short	0x00a0


	//----- nvinfo : EIATTR_KPARAM_INFO
	.align		4
        /*001c*/ 	.byte	0x04, 0x17
        /*001e*/ 	.short	(.L_3315 - .L_3314)
.L_3314:
        /*0020*/ 	.word	0x00000000
        /*0024*/ 	.short	0x0000
        /*0026*/ 	.short	0x0000
        /*0028*/ 	.byte	0x00, 0xf0, 0x81, 0x02


	//----- nvinfo : EIATTR_MAXREG_COUNT
	.align		4
.L_3315:
        /*002c*/ 	.byte	0x03, 0x1b
        /*002e*/ 	.short	0x00ff


	//----- nvinfo : EIATTR_NUM_BARRIERS
	.align		4
        /*0030*/ 	.byte	0x02, 0x4c
        /*0032*/ 	.byte	0x01
	.zero		1


	//----- nvinfo : EIATTR_MERCURY_ISA_VERSION
	.align		4
        /*0034*/ 	.byte	0x03, 0x5f
        /*0036*/ 	.short	0x0000


	//----- nvinfo : EIATTR_COOP_GROUP_MASK_REGIDS
	.align		4
        /*0038*/ 	.byte	0x04, 0x29
        /*003a*/ 	.short	(.L_3317 - .L_3316)


	//   ....[0]....
.L_3316:
        /*003c*/ 	.word	0xffffffff


	//   ....[1]....
        /*0040*/ 	.word	0xffffffff


	//   ....[2]....
        /*0044*/ 	.word	0xffffffff


	//   ....[3]....
        /*0048*/ 	.word	0xffffffff


	//   ....[4]....
        /*004c*/ 	.word	0xffffffff


	//   ....[5]....
        /*0050*/ 	.word	0xffffffff


	//   ....[6]....
        /*0054*/ 	.word	0xffffffff


	//   ....[7]....
        /*0058*/ 	.word	0xffffffff


	//   ....[8]....
        /*005c*/ 	.word	0xffffffff


	//   ....[9]....
        /*0060*/ 	.word	0xffffffff


	//   ....[10]....
        /*0064*/ 	.word	0xffffffff


	//   ....[11]....
        /*0068*/ 	.word	0xffffffff


	//   ....[12]....
        /*006c*/ 	.word	0xffffffff


	//   ....[13]....
        /*0070*/ 	.word	0xffffffff


	//   ....[14]....
        /*0074*/ 	.word	0xffffffff


	//   ....[15]....
        /*0078*/ 	.word	0xffffffff


	//   ....[16]....
        /*007c*/ 	.word	0xffffffff


	//   ....[17]....
        /*0080*/ 	.word	0xffffffff


	//   ....[18]....
        /*0084*/ 	.word	0xffffffff


	//   ....[19]....
        /*0088*/ 	.word	0xffffffff


	//   ....[20]....
        /*008c*/ 	.word	0xffffffff


	//   ....[21]....
        /*0090*/ 	.word	0xffffffff


	//----- nvinfo : EIATTR_COOP_GROUP_INSTR_OFFSETS
	.align		4
.L_3317:
        /*0094*/ 	.byte	0x04, 0x28
        /*0096*/ 	.short	(.L_3319 - .L_3318)


	//   ....[0]....
.L_3318:
        /*0098*/ 	.word	0x00000f00


	//   ....[1]....
        /*009c*/ 	.word	0x00000f20


	//   ....[2]....
        /*00a0*/ 	.word	0x00001030


	//   ....[3]....
        /*00a4*/ 	.word	0x00001040


	//   ....[4]....
        /*00a8*/ 	.word	0x000010c0


	//   ....[5]....
        /*00ac*/ 	.word	0x000010e0


	//   ....[6]....
        /*00b0*/ 	.word	0x000011f0


	//   ....[7]....
        /*00b4*/ 	.word	0x00001200


	//   ....[8]....
        /*00b8*/ 	.word	0x00001280


	//   ....[9]....
        /*00bc*/ 	.word	0x000012a0


	//   ....[10]....
        /*00c0*/ 	.word	0x000013b0


	//   ....[11]....
        /*00c4*/ 	.word	0x000013c0


	//   ....[12]....
        /*00c8*/ 	.word	0x00001440


	//   ....[13]....
        /*00cc*/ 	.word	0x00001460


	//   ....[14]....
        /*00d0*/ 	.word	0x00001590


	//   ....[15]....
        /*00d4*/ 	.word	0x000015a0


	//   ....[16]....
        /*00d8*/ 	.word	0x00001620


	//   ....[17]....
        /*00dc*/ 	.word	0x00001640


	//   ....[18]....
        /*00e0*/ 	.word	0x00001720


	//   ....[19]....
        /*00e4*/ 	.word	0x00001730


	//   ....[20]....
        /*00e8*/ 	.word	0x000017b0


	//   ....[21]....
        /*00ec*/ 	.word	0x000017c0


	//----- nvinfo : EIATTR_EXIT_INSTR_OFFSETS
	.align		4
.L_3319:
        /*00f0*/ 	.byte	0x04, 0x1c
        /*00f2*/ 	.short	(.L_3321 - .L_3320)


	//   ....[0]....
.L_3320:
        /*00f4*/ 	.word	0x00001d60


	//   ....[1]....
        /*00f8*/ 	.word	0x00001e10


	//----- nvinfo : EIATTR_CTAIDZ_USED
	.align		4
.L_3321:
        /*00fc*/ 	.byte	0x01, 0x04
	.zero		2


	//----- nvinfo : EIATTR_CRS_STACK_SIZE
	.align		4
        /*0100*/ 	.byte	0x04, 0x1e
        /*0102*/ 	.short	(.L_3323 - .L_3322)
.L_3322:
        /*0104*/ 	.word	0x00000000
.L_3323:


//--------------------- .nv.info._Z30group_norm_nhwc_fwd_sum_kernelI11Fp16IOFp16WLi168EEv26Group_norm_nhwc_fwd_params --------------------------
	.section	.nv.info._Z30group_norm_nhwc_fwd_sum_kernelI11Fp16IOFp16WLi168EEv26Group_norm_nhwc_fwd_params,"",@"SHT_CUDA_INFO"
	.sectionflags	@""
	.align	4


	//----- nvinfo : EIATTR_CUDA_API_VERSION
	.align		4
        /*0000*/ 	.byte	0x04, 0x37
        /*0002*/ 	.short	(.L_3325 - .L_3324)
.L_3324:
        /*0004*/ 	.word	0x00000082


	//----- nvinfo : EIATTR_SW2861232_WAR
	.align		4
.L_3325:
        /*0008*/ 	.byte	0x01, 0x35
	.zero		2


	//----- nvinfo : EIATTR_PARAM_CBANK
	.align		4
        /*000c*/ 	.byte	0x04, 0x0a
        /*000e*/ 	.short	(.L_3327 - .L_3326)
	.align		4
.L_3326:
        /*0010*/ 	.word	index@(.nv.constant0._Z30group_norm_nhwc_fwd_sum_kernelI11Fp16IOFp16WLi168EEv26Group_norm_nhwc_fwd_params)
        /*0014*/ 	.short	0x0160
        /*0016*/ 	.short	0x00a0


	//----- nvinfo : EIATTR_CBANK_PARAM_SIZE
	.align		4
.L_3327:
        /*0018*/ 	.byte	0x03, 0x19
        /*001a*/ 	.short	0x00a0


	//----- nvinfo : EIATTR_KPARAM_INFO
	.align		4
        /*001c*/ 	.byte	0x04, 0x17
        /*001e*/ 	.short	(.L_3329 - .L_3328)
.L_3328:
        /*0020*/ 	.word	0x00000000
        /*0024*/ 	.short	0x0000
        /*0026*/ 	.short	0x0000
        /*0028*/ 	.byte	0x00, 0xf0, 0x81, 0x02


	//----- nvinfo : EIATTR_MAXREG_COUNT
	.align		4
.L_3329:
        /*002c*/ 	.byte	0x03, 0x1b
        /*002e*/ 	.short	0x00ff


	//----- nvinfo : EIATTR_NUM_BARRIERS
	.align		4
        /*0030*/ 	.byte	0x02, 0x4c
        /*0032*/ 	.byte	0x01
	.zero		1


	//----- nvinfo : EIATTR_MERCURY_ISA_VERSION
	.align		4
        /*0034*/ 	.byte	0x03, 0x5f
        /*0036*/ 	.short	0x0000


	//----- nvinfo : EIATTR_COOP_GROUP_MASK_REGIDS
	.align		4
        /*0038*/ 	.byte	0x04, 0x29
        /*003a*/ 	.short	(.L_3331 - .L_3330)


	//   ....[0]....
.L_3330:
        /*003c*/ 	.word	0xffffffff


	//   ....[1]....
        /*0040*/ 	.word	0xffffffff


	//   ....[2]....
        /*0044*/ 	.word	0xffffffff


	//   ....[3]....
        /*0048*/ 	.word	0xffffffff


	//   ....[4]....
        /*004c*/ 	.word	0xffffffff


	//   ....[5]....
        /*0050*/ 	.word	0xffffffff


	//   ....[6]....
        /*0054*/ 	.word	0xffffffff


	//   ....[7]....
        /*0058*/ 	.word	0xffffffff


	//   ....[8]....
        /*005c*/ 	.word	0xffffffff


	//   ....[9]....
        /*0060*/ 	.word	0xffffffff


	//   ....[10]....
        /*0064*/ 	.word	0xffffffff


	//   ....[11]....
        /*0068*/ 	.word	0xffffffff


	//   ....[12]....
        /*006c*/ 	.word	0xffffffff


	//   ....[13]....
        /*0070*/ 	.word	0xffffffff


	//   ....[14]....
        /*0074*/ 	.word	0xffffffff


	//   ....[15]....
        /*0078*/ 	.word	0xffffffff


	//   ....[16]....
        /*007c*/ 	.word	0xffffffff


	//   ....[17]....
        /*0080*/ 	.word	0xffffffff


	//   ....[18]....
        /*0084*/ 	.word	0xffffffff


	//   ....[19]....
        /*0088*/ 	.word	0xffffffff


	//   ....[20]....
        /*008c*/ 	.word	0xffffffff


	//   ....[21]....
        /*0090*/ 	.word	0xffffffff


	//----- nvinfo : EIATTR_COOP_GROUP_INSTR_OFFSETS
	.align		4
.L_3331:
        /*0094*/ 	.byte	0x04, 0x28
        /*0096*/ 	.short	(.L_3333 - .L_3332)


	//   ....[0]....
.L_3332:
        /*0098*/ 	.word	0x00000ec0


	//   ....[1]....
        /*009c*/ 	.word	0x00000ee0


	//   ....[2]....
        /*00a0*/ 	.word	0x00000ff0


	//   ....[3]....
        /*00a4*/ 	.word	0x00001000


	//   ....[4]....
        /*00a8*/ 	.word	0x00001080


	//   ....[5]....
        /*00ac*/ 	.word	0x000010a0


	//   ....[6]....
        /*00b0*/ 	.word	0x000011b0


	//   ....[7]....
        /*00b4*/ 	.word	0x000011c0


	//   ....[8]....
        /*00b8*/ 	.word	0x00001240


	//   ....[9]....
        /*00bc*/ 	.word	0x00001260


	//   ....[10]....
        /*00c0*/ 	.word	0x00001370


	//   ....[11]....
        /*00c4*/ 	.word	0x00001380


	//   ....[12]....
        /*00c8*/ 	.word	0x00001400


	//   ....[13]....
        /*00cc*/ 	.word	0x00001420


	//   ....[14]....
        /*00d0*/ 	.word	0x00001550


	//   ....[15]....
        /*00d4*/ 	.word	0x00001560


	//   ....[16]....
        /*00d8*/ 	.word	0x000015e0


	//   ....[17]....
        /*00dc*/ 	.word	0x00001600


	//   ....[18]....
        /*00e0*/ 	.word	0x000016e0


	//   ....[19]....
        /*00e4*/ 	.word	0x000016f0


	//   ....[20]....
        /*00e8*/ 	.word	0x00001770


	//   ....[21]....
        /*00ec*/ 	.word	0x00001780


	//----- nvinfo : EIATTR_EXIT_INSTR_OFFSETS
	.align		4
.L_3333:
        /*00f0*/ 	.byte	0x04, 0x1c
        /*00f2*/ 	.short	(.L_3335 - .L_3334)


	//   ....[0]....
.L_3334:
        /*00f4*/ 	.word	0x00001c80


	//   ....[1]....
        /*00f8*/ 	.word	0x00001d30


	//----- nvinfo : EIATTR_CTAIDZ_USED
	.align		4
.L_3335:
        /*00fc*/ 	.byte	0x01, 0x04
	.zero		2


	//----- nvinfo : EIATTR_CRS_STACK_SIZE
	.align		4
        /*0100*/ 	.byte	0x04, 0x1e
        /*0102*/ 	.short	(.L_3337 - .L_3336)
.L_3336:
        /*0104*/ 	.word	0x00000000
.L_3337:


//--------------------- .nv.info._Z30group_norm_nhwc_fwd_sum_kernelI11Fp16IOFp16WLi64EEv26Group_norm_nhwc_fwd_params --------------------------
	.section	.nv.info._Z30group_norm_nhwc_fwd_sum_kernelI11Fp16IOFp16WLi64EEv26Group_norm_nhwc_fwd_params,"",@"SHT_CUDA_INFO"
	.sectionflags	@""
	.align	4


	//----- nvinfo : EIATTR_CUDA_API_VERSION
	.align		4
        /*0000*/ 	.byte	0x04, 0x37
        /*0002*/ 	.short	(.L_3339 - .L_3338)
.L_3338:
        /*0004*/ 	.word	0x00000082


	//----- nvinfo : EIATTR_SW2861232_WAR
	.align		4
.L_3339:
        /*0008*/ 	.byte	0x01, 0x35
	.zero		2


	//----- nvinfo : EIATTR_PARAM_CBANK
	.align		4
        /*000c*/ 	.byte	0x04, 0x0a
        /*000e*/ 	.short	(.L_3341 - .L_3340)
	.align		4
.L_3340:
        /*0010*/ 	.word	index@(.nv.constant0._Z30group_norm_nhwc_fwd_sum_kernelI11Fp16IOFp16WLi64EEv26Group_norm_nhwc_fwd_params)
        /*0014*/ 	.short	0x0160
        /*0016*/ 	.short	0x00a0


	//----- nvinfo : EIATTR_CBANK_PARAM_SIZE
	.align		4
.L_3341:
        /*0018*/ 	.byte	0x03, 0x19
        /*001a*/ 	.short	0x00a0


	//----- nvinfo : EIATTR_KPARAM_INFO
	.align		4
        /*001c*/ 	.byte	0x04, 0x17
        /*001e*/ 	.short	(.L_3343 - .L_3342)
.L_3342:
        /*0020*/ 	.word	0x00000000
        /*0024*/ 	.short	0x0000
        /*0026*/ 	.short	0x0000
        /*0028*/ 	.byte	0x00, 0xf0, 0x81, 0x02


	//----- nvinfo : EIATTR_MAXREG_COUNT
	.align		4
.L_3343:
        /*002c*/ 	.byte	0x03, 0x1b
        /*002e*/ 	.short	0x00ff


	//----- nvinfo : EIATTR_NUM_BARRIERS
	.align		4
        /*0030*/ 	.byte	0x02, 0x4c
        /*0032*/ 	.byte	0x01
	.zero		1


	//----- nvinfo : EIATTR_MERCURY_ISA_VERSION
	.align		4
        /*0034*/ 	.byte	0x03, 0x5f
        /*0036*/ 	.short	0x0000


	//----- nvinfo : EIATTR_COOP_GROUP_MASK_REGIDS
	.align		4
        /*0038*/ 	.byte	0x04, 0x29
        /*003a*/ 	.short	(.L_3345 - .L_3344)


	//   ....[0]....
.L_3344:
        /*003c*/ 	.word	0xffffffff


	//   ....[1]....
        /*0040*/ 	.word	0xffffffff


	//   ....[2]....
        /*0044*/ 	.word	0xffffffff


	//   ....[3]....
        /*0048*/ 	.word	0xffffffff


	//   ....[4]....
        /*004c*/ 	.word	0xffffffff


	//   ....[5]....
        /*0050*/ 	.word	0xffffffff


	//   ....[6]....
        /*0054*/ 	.word	0xffffffff


	//   ....[7]....
        /*0058*/ 	.word	0xffffffff


	//   ....[8]....
        /*005c*/ 	.word	0xffffffff


	//   ....[9]....
        /*0060*/ 	.word	0xffffffff


	//   ....[10]....
        /*0064*/ 	.word	0xffffffff


	//   ....[11]....
        /*0068*/ 	.word	0xffffffff


	//   ....[12]....
        /*006c*/ 	.word	0xffffffff


	//   ....[13]....
        /*0070*/ 	.word	0xffffffff


	//   ....[14]....
        /*0074*/ 	.word	0xffffffff


	//   ....[15]....
        /*0078*/ 	.word	0xffffffff


	//   ....[16]....
        /*007c*/ 	.word	0xffffffff


	//   ....[17]....
        /*0080*/ 	.word	0xffffffff


	//   ....[18]....
        /*0084*/ 	.word	0xffffffff


	//   ....[19]....
        /*0088*/ 	.word	0xffffffff


	//   ....[20]....
        /*008c*/ 	.word	0xffffffff


	//   ....[21]....
        /*0090*/ 	.word	0xffffffff


	//   ....[22]....
        /*0094*/ 	.word	0xffffffff


	//   ....[23]....
        /*0098*/ 	.word	0xffffffff


	//   ....[24]....
        /*009c*/ 	.word	0xffffffff


	//   ....[25]....
        /*00a0*/ 	.word	0xffffffff


	//   ....[26]....
        /*00a4*/ 	.word	0xffffffff


	//   ....[27]....
        /*00a8*/ 	.word	0xffffffff


	//   ....[28]....
        /*00ac*/ 	.word	0xffffffff


	//   ....[29]....
        /*00b0*/ 	.word	0xffffffff


	//   ....[30]....
        /*00b4*/ 	.word	0xffffffff


	//   ....[31]....
        /*00b8*/ 	.word	0xffffffff


	//   ....[32]....
        /*00bc*/ 	.word	0xffffffff


	//   ....[33]....
        /*00c0*/ 	.word	0xffffffff


	//   ....[34]....
        /*00c4*/ 	.word	0xffffffff


	//   ....[35]....
        /*00c8*/ 	.word	0xffffffff


	//----- nvinfo : EIATTR_COOP_GROUP_INSTR_OFFSETS
	.align		4
.L_3345:
        /*00cc*/ 	.byte	0x04, 0x28
        /*00ce*/ 	.short	(.L_3347 - .L_3346)


	//   ....[0]....
.L_3346:
        /*00d0*/ 	.word	0x00000c90


	//   ....[1]....
        /*00d4*/ 	.word	0x00000cc0


	//   ....[2]....
        /*00d8*/ 	.word	0x00000cf0


	//   ....[3]....
        /*00dc*/ 	.word	0x00000d70


	//   ....[4]....
        /*00e0*/ 	.word	0x00000da0


	//   ....[5]....
        /*00e4*/ 	.word	0x00000db0


	//   ....[6]....
        /*00e8*/ 	.word	0x00000de0


	//   ....[7]....
        /*00ec*/ 	.word	0x00000e20


	//   ....[8]....
        /*00f0*/ 	.word	0x00000e50


	//   ....[9]....
        /*00f4*/ 	.word	0x00000e70


	//   ....[10]....
        /*00f8*/ 	.word	0x00000ec0


	//   ....[11]....
        /*00fc*/ 	.word	0x00000ef0


	//   ....[12]....
        /*0100*/ 	.word	0x00000f10


	//   ....[13]....
        /*0104*/ 	.word	0x00000f60


	//   ....[14]....
        /*0108*/ 	.word	0x00000f90


	//   ....[15]....
        /*010c*/ 	.word	0x00000fb0


	//   ....[16]....
        /*0110*/ 	.word	0x00001000


	//   ....[17]....
        /*0114*/ 	.word	0x00001010


	//   ....[18]....
        /*0118*/ 	.word	0x00001340


	//   ....[19]....
        /*011c*/ 	.word	0x000013c0


	//   ....[20]....
        /*0120*/ 	.word	0x00001430


	//   ....[21]....
        /*0124*/ 	.word	0x00001530


	//   ....[22]....
        /*0128*/ 	.word	0x000015a0


	//   ....[23]....
        /*012c*/ 	.word	0x00001610


	//   ....[24]....
        /*0130*/ 	.word	0x000016e0


	//   ....[25]....
        /*0134*/ 	.word	0x00001750


	//   ....[26]....
        /*0138*/ 	.word	0x000017c0


	//   ....[27]....
        /*013c*/ 	.word	0x00001890


	//   ....[28]....
        /*0140*/ 	.word	0x00001900


	//   ....[29]....
        /*0144*/ 	.word	0x00001970


	//   ....[30]....
        /*0148*/ 	.word	0x00001a40


	//   ....[31]....
        /*014c*/ 	.word	0x00001ab0


	//   ....[32]....
        /*0150*/ 	.word	0x00001b20


	//   ....[33]....
        /*0154*/ 	.word	0x00001bf0


	//   ....[34]....
        /*0158*/ 	.word	0x00001c60


	//   ....[35]....
        /*015c*/ 	.word	0x00001cd0


	//----- nvinfo : EIATTR_EXIT_INSTR_OFFSETS
	.align		4
.L_3347:
        /*0160*/ 	.byte	0x04, 0x1c
        /*0162*/ 	.short	(.L_3349 - .L_3348)


	//   ....[0]....
.L_3348:
        /*0164*/ 	.word	0x00001220


	//   ....[1]....
        /*0168*/ 	.word	0x000012e0


	//----- nvinfo : EIATTR_CTAIDZ_USED
	.align		4
.L_3349:
        /*016c*/ 	.byte	0x01, 0x04
	.zero		2


	//----- nvinfo : EIATTR_CRS_STACK_SIZE
	.align		4
        /*0170*/ 	.byte	0x04, 0x1e
        /*0172*/ 	.short	(.L_3351 - .L_3350)
.L_3350:
        /*0174*/ 	.word	0x00000000
.L_3351:


//--------------------- .nv.info._Z30group_norm_nhwc_fwd_sum_kernelI11Fp16IOFp16WLi128EEv26Group_norm_nhwc_fwd_params --------------------------
	.section	.nv.info._Z30group_norm_nhwc_fwd_sum_kernelI11Fp16IOFp16WLi128EEv26Group_norm_nhwc_fwd_params,"",@"SHT_CUDA_INFO"
	.sectionflags	@""
	.align	4


	//----- nvinfo : EIATTR_CUDA_API_VERSION
	.align		4
        /*0000*/ 	.byte	0x04, 0x37
        /*0002*/ 	.short	(.L_3353 - .L_3352)
.L_3352:
        /*0004*/ 	.word	0x00000082


	//----- nvinfo : EIATTR_SW2861232_WAR
	.align		4
.L_3353:
        /*0008*/ 	.byte	0x01, 0x35
	.zero		2


	//----- nvinfo : EIATTR_PARAM_CBANK
	.align		4
        /*000c*/ 	.byte	0x04, 0x0a
        /*000e*/ 	.short	(.L_3355 - .L_3354)
	.align		4
.L_3354:
        /*0010*/ 	.word	index@(.nv.constant0._Z30group_norm_nhwc_fwd_sum_kernelI11Fp16IOFp16WLi128EEv26Group_norm_nhwc_fwd_params)
        /*0014*/ 	.short	0x0160
        /*0016*/ 	.short	0x00a0


	//----- nvinfo : EIATTR_CBANK_PARAM_SIZE
	.align		4
.L_3355:
        /*0018*/ 	.byte	0x03, 0x19
        /*001a*/ 	.short	0x00a0


	//----- nvinfo : EIATTR_KPARAM_INFO
	.align		4
        /*001c*/ 	.byte	0x04, 0x17
        /*001e*/ 	.short	(.L_3357 - .L_3356)
.L_3356:
        /*0020*/ 	.word	0x00000000
        /*0024*/ 	.short	0x0000
        /*0026*/ 	.short	0x0000
        /*0028*/ 	.byte	0x00, 0xf0, 0x81, 0x02


	//----- nvinfo : EIATTR_MAXREG_COUNT
	.align		4
.L_3357:
        /*002c*/ 	.byte	0x03, 0x1b
        /*002e*/ 	.short	0x00ff


	//----- nvinfo : EIATTR_NUM_BARRIERS
	.align		4
        /*0030*/ 	.byte	0x02, 0x4c
        /*0032*/ 	.byte	0x01
	.zero		1


	//----- nvinfo : EIATTR_MERCURY_ISA_VERSION
	.align		4
        /*0034*/ 	.byte	0x03, 0x5f
        /*0036*/ 	.short	0x0000


	//----- nvinfo : EIATTR_COOP_GROUP_MASK_REGIDS
	.align		4
        /*0038*/ 	.byte	0x04, 0x29
        /*003a*/ 	.short	(.L_3359 - .L_3358)


	//   ....[0]....
.L_3358:
        /*003c*/ 	.word	0xffffffff


	//   ....[1]....
        /*0040*/ 	.word	0xffffffff


	//   ....[2]....
        /*0044*/ 	.word	0xffffffff


	//   ....[3]....
        /*0048*/ 	.word	0xffffffff


	//   ....[4]....
        /*004c*/ 	.word	0xffffffff


	//   ....[5]....
        /*0050*/ 	.word	0xffffffff


	//   ....[6]....
        /*0054*/ 	.word	0xffffffff


	//   ....[7]....
        /*0058*/ 	.word	0xffffffff


	//   ....[8]....
        /*005c*/ 	.word	0xffffffff


	//   ....[9]....
        /*0060*/ 	.word	0xffffffff


	//   ....[10]....
        /*0064*/ 	.word	0xffffffff


	//   ....[11]....
        /*0068*/ 	.word	0xffffffff


	//   ....[12]....
        /*006c*/ 	.word	0xffffffff


	//   ....[13]....
        /*0070*/ 	.word	0xffffffff


	//   ....[14]....
        /*0074*/ 	.word	0xffffffff


	//   ....[15]....
        /*0078*/ 	.word	0xffffffff


	//   ....[16]....
        /*007c*/ 	.word	0xffffffff


	//   ....[17]....
        /*0080*/ 	.word	0xffffffff


	//   ....[18]....
        /*0084*/ 	.word	0xffffffff


	//   ....[19]....
        /*0088*/ 	.word	0xffffffff


	//   ....[20]....
        /*008c*/ 	.word	0xffffffff


	//   ....[21]....
        /*0090*/ 	.word	0xffffffff


	//   ....[22]....
        /*0094*/ 	.word	0xffffffff


	//   ....[23]....
        /*0098*/ 	.word	0xffffffff


	//   ....[24]....
        /*009c*/ 	.word	0xffffffff


	//   ....[25]....
        /*00a0*/ 	.word	0xffffffff


	//   ....[26]....
        /*00a4*/ 	.word	0xffffffff


	//   ....[27]....
        /*00a8*/ 	.word	0xffffffff


	//   ....[28]....
        /*00ac*/ 	.word	0xffffffff


	//   ....[29]....
        /*00b0*/ 	.word	0xffffffff


	//   ....[30]....
        /*00b4*/ 	.word	0xffffffff


	//   ....[31]....
        /*00b8*/ 	.word	0xffffffff


	//   ....[32]....
        /*00bc*/ 	.word	0xffffffff


	//   ....[33]....
        /*00c0*/ 	.word	0xffffffff


	//   ....[34]....
        /*00c4*/ 	.word	0xffffffff


	//   ....[35]....
        /*00c8*/ 	.word	0xffffffff


	//----- nvinfo : EIATTR_COOP_GROUP_INSTR_OFFSETS
	.align		4
.L_3359:
        /*00cc*/ 	.byte	0x04, 0x28
        /*00ce*/ 	.short	(.L_3361 - .L_3360)


	//   ....[0]....
.L_3360:
        /*00d0*/ 	.word	0x00000da0


	//   ....[1]....
        /*00d4*/ 	.word	0x00000dd0


	//   ....[2]....
        /*00d8*/ 	.word	0x00000e00


	//   ....[3]....
        /*00dc*/ 	.word	0x00000e80


	//   ....[4]....
        /*00e0*/ 	.word	0x00000eb0


	//   ....[5]....
        /*00e4*/ 	.word	0x00000ec0


	//   ....[6]....
        /*00e8*/ 	.word	0x00000ef0


	//   ....[7]....
        /*00ec*/ 	.word	0x00000f30


	//   ....[8]....
        /*00f0*/ 	.word	0x00000f60


	//   ....[9]....
        /*00f4*/ 	.word	0x00000f80


	//   ....[10]....
        /*00f8*/ 	.word	0x00000fd0


	//   ....[11]....
        /*00fc*/ 	.word	0x00001000


	//   ....[12]....
        /*0100*/ 	.word	0x00001020


	//   ....[13]....
        /*0104*/ 	.word	0x00001070


	//   ....[14]....
        /*0108*/ 	.word	0x000010a0


	//   ....[15]....
        /*010c*/ 	.word	0x00001100


	//   ....[16]....
        /*0110*/ 	.word	0x00001110


	//   ....[17]....
        /*0114*/ 	.word	0x00001120


	//   ....[18]....
        /*0118*/ 	.word	0x00001630


	//   ....[19]....
        /*011c*/ 	.word	0x000016b0


	//   ....[20]....
        /*0120*/ 	.word	0x00001720


	//   ....[21]....
        /*0124*/ 	.word	0x00001820


	//   ....[22]....
        /*0128*/ 	.word	0x00001890


	//   ....[23]....
        /*012c*/ 	.word	0x00001900


	//   ....[24]....
        /*0130*/ 	.word	0x000019d0


	//   ....[25]....
        /*0134*/ 	.word	0x00001a40


	//   ....[26]....
        /*0138*/ 	.word	0x00001ab0


	//   ....[27]....
        /*013c*/ 	.word	0x00001b80


	//   ....[28]....
        /*0140*/ 	.word	0x00001bf0


	//   ....[29]....
        /*0144*/ 	.word	0x00001c60


	//   ....[30]....
        /*0148*/ 	.word	0x00001d30


	//   ....[31]....
        /*014c*/ 	.word	0x00001da0


	//   ....[32]....
        /*0150*/ 	.word	0x00001e10


	//   ....[33]....
        /*0154*/ 	.word	0x00001ee0


	//   ....[34]....
        /*0158*/ 	.word	0x00001f50


	//   ....[35]....
        /*015c*/ 	.word	0x00001fc0


	//----- nvinfo : EIATTR_EXIT_INSTR_OFFSETS
	.align		4
.L_3361:
        /*0160*/ 	.byte	0x04, 0x1c
        /*0162*/ 	.short	(.L_3363 - .L_3362)


	//   ....[0]....
.L_3362:
        /*0164*/ 	.word	0x00001510


	//   ....[1]....
        /*0168*/ 	.word	0x000015d0


	//----- nvinfo : EIATTR_CTAIDZ_USED
	.align		4
.L_3363:
        /*016c*/ 	.byte	0x01, 0x04
	.zero		2


	//----- nvinfo : EIATTR_CRS_STACK_SIZE
	.align		4
        /*0170*/ 	.byte	0x04, 0x1e
        /*0172*/ 	.short	(.L_3365 - .L_3364)
.L_3364:
        /*0174*/ 	.word	0x00000000
.L_3365:


//--------------------- .nv.info._Z30group_norm_nhwc_fwd_sum_kernelI11Fp16IOFp16WLi192EEv26Group_norm_nhwc_fwd_params --------------------------
	.section	.nv.info._Z30group_norm_nhwc_fwd_sum_kernelI11Fp16IOFp16WLi192EEv26Group_norm_nhwc_fwd_params,"",@"SHT_CUDA_INFO"
	.sectionflags	@""
	.align	4


	//----- nvinfo : EIATTR_CUDA_API_VERSION
	.align		4
        /*0000*/ 	.byte	0x04, 0x37
        /*0002*/ 	.short	(.L_3367 - .L_3366)
.L_3366:
        /*0004*/ 	.word	0x00000082


	//----- nvinfo : EIATTR_SW2861232_WAR
	.align		4
.L_3367:
        /*0008*/ 	.byte	0x01, 0x35
	.zero		2


	//----- nvinfo : EIATTR_PARAM_CBANK
	.align		4
        /*000c*/ 	.byte	0x04, 0x0a
        /*000e*/ 	.short	(.L_3369 - .L_3368)
	.align		4
.L_3368:
        /*0010*/ 	.word	index@(.nv.constant0._Z30group_norm_nhwc_fwd_sum_kernelI11Fp16IOFp16WLi192EEv26Group_norm_nhwc_fwd_params)
        /*0014*/ 	.short	0x0160
        /*0016*/ 	.short	0x00a0


	//----- nvinfo : EIATTR_CBANK_PARAM_SIZE
	.align		4
.L_3369:
        /*0018*/ 	.byte	0x03, 0x19
        /*001a*/ 	.short	0x00a0


	//----- nvinfo : EIATTR_KPARAM_INFO
	.align		4
        /*001c*/ 	.byte	0x04, 0x17
        /*001e*/ 	.short	(.L_3371 - .L_3370)
.L_3370:
        /*0020*/ 	.word	0x00000000
        /*0024*/ 	.short	0x0000
        /*0026*/ 	.short	0x0000
        /*0028*/ 	.byte	0x00, 0xf0, 0x81, 0x02


	//----- nvinfo : EIATTR_MAXREG_COUNT
	.align		4
.L_3371:
        /*002c*/ 	.byte	0x03, 0x1b
        /*002e*/ 	.short	0x00ff


	//----- nvinfo : EIATTR_NUM_BARRIERS
	.align		4
        /*0030*/ 	.byte	0x02, 0x4c
        /*0032*/ 	.byte	0x01
	.zero		1


	//----- nvinfo : EIATTR_MERCURY_ISA_VERSION
	.align		4
        /*0034*/ 	.byte	0x03, 0x5f
        /*0036*/ 	.short	0x0000


	//----- nvinfo : EIATTR_COOP_GROUP_MASK_REGIDS
	.align		4
        /*0038*/ 	.byte	0x04, 0x29
        /*003a*/ 	.short	(.L_3373 - .L_3372)


	//   ....[0]....
.L_3372:
        /*003c*/ 	.word	0xffffffff


	//   ....[1]....
        /*0040*/ 	.word	0xffffffff


	//   ....[2]....
        /*0044*/ 	.word	0xffffffff


	//   ....[3]....
        /*0048*/ 	.word	0xffffffff


	//   ....[4]....
        /*004c*/ 	.word	0xffffffff


	//   ....[5]....
        /*0050*/ 	.word	0xffffffff


	//   ....[6]....
        /*0054*/ 	.word	0xffffffff


	//   ....[7]....
        /*0058*/ 	.word	0xffffffff


	//   ....[8]....
        /*005c*/ 	.word	0xffffffff


	//   ....[9]....
        /*0060*/ 	.word	0xffffffff


	//   ....[10]....
        /*0064*/ 	.word	0xffffffff


	//   ....[11]....
        /*0068*/ 	.word	0xffffffff


	//   ....[12]....
        /*006c*/ 	.word	0xffffffff


	//   ....[13]....
        /*0070*/ 	.word	0xffffffff


	//   ....[14]....
        /*0074*/ 	.word	0xffffffff


	//   ....[15]....
        /*0078*/ 	.word	0xffffffff


	//   ....[16]....
        /*007c*/ 	.word	0xffffffff


	//   ....[17]....
        /*0080*/ 	.word	0xffffffff


	//   ....[18]....
        /*0084*/ 	.word	0xffffffff


	//   ....[19]....
        /*0088*/ 	.word	0xffffffff


	//   ....[20]....
        /*008c*/ 	.word	0xffffffff


	//   ....[21]....
        /*0090*/ 	.word	0xffffffff


	//   ....[22]....
        /*0094*/ 	.word	0xffffffff


	//   ....[23]....
        /*0098*/ 	.word	0xffffffff


	//   ....[24]....
        /*009c*/ 	.word	0xffffffff


	//   ....[25]....
        /*00a0*/ 	.word	0xffffffff


	//   ....[26]....
        /*00a4*/ 	.word	0xffffffff


	//   ....[27]....
        /*00a8*/ 	.word	0xffffffff


	//   ....[28]....
        /*00ac*/ 	.word	0xffffffff


	//   ....[29]....
        /*00b0*/ 	.word	0xffffffff


	//   ....[30]....
        /*00b4*/ 	.word	0xffffffff


	//   ....[31]....
        /*00b8*/ 	.word	0xffffffff


	//   ....[32]....
        /*00bc*/ 	.word	0xffffffff


	//   ....[33]....
        /*00c0*/ 	.word	0xffffffff


	//   ....[34]....
        /*00c4*/ 	.word	0xffffffff


	//   ....[35]....
        /*00c8*/ 	.word	0xffffffff


	//----- nvinfo : EIATTR_COOP_GROUP_INSTR_OFFSETS
	.align		4
.L_3373:
        /*00cc*/ 	.byte	0x04, 0x28
        /*00ce*/ 	.short	(.L_3375 - .L_3374)


	//   ....[0]....
.L_3374:
        /*00d0*/ 	.word	0x00000e80


	//   ....[1]....
        /*00d4*/ 	.word	0x00000eb0


	//   ....[2]....
        /*00d8*/ 	.word	0x00000ee0


	//   ....[3]....
        /*00dc*/ 	.word	0x00000f60


	//   ....[4]....
        /*00e0*/ 	.word	0x00000f90


	//   ....[5]....
        /*00e4*/ 	.word	0x00000fa0


	//   ....[6]....
        /*00e8*/ 	.word	0x00000fd0


	//   ....[7]....
        /*00ec*/ 	.word	0x00001010


	//   ....[8]....
        /*00f0*/ 	.word	0x00001040


	//   ....[9]....
        /*00f4*/ 	.word	0x00001060


	//   ....[10]....
        /*00f8*/ 	.word	0x000010b0


	//   ....[11]....
        /*00fc*/ 	.word	0x000010e0


	//   ....[12]....
        /*0100*/ 	.word	0x00001100


	//   ....[13]....
        /*0104*/ 	.word	0x00001150


	//   ....[14]....
        /*0108*/ 	.word	0x00001180


	//   ....[15]....
        /*010c*/ 	.word	0x000011d0


	//   ....[16]....
        /*0110*/ 	.word	0x000011f0


	//   ....[17]....
        /*0114*/ 	.word	0x00001200


	//   ....[18]....
        /*0118*/ 	.word	0x00001830


	//   ....[19]....
        /*011c*/ 	.word	0x000018b0


	//   ....[20]....
        /*0120*/ 	.word	0x00001920


	//   ....[21]....
        /*0124*/ 	.word	0x00001a20


	//   ....[22]....
        /*0128*/ 	.word	0x00001a90


	//   ....[23]....
        /*012c*/ 	.word	0x00001b00


	//   ....[24]....
        /*0130*/ 	.word	0x00001bd0


	//   ....[25]....
        /*0134*/ 	.word	0x00001c40


	//   ....[26]....
        /*0138*/ 	.word	0x00001cb0


	//   ....[27]....
        /*013c*/ 	.word	0x00001d80


	//   ....[28]....
        /*0140*/ 	.word	0x00001df0


	//   ....[29]....
        /*0144*/ 	.word	0x00001e60


	//   ....[30]....
        /*0148*/ 	.word	0x00001f30


	//   ....[31]....
        /*014c*/ 	.word	0x00001fa0


	//   ....[32]....
        /*0150*/ 	.word	0x00002010


	//   ....[33]....
        /*0154*/ 	.word	0x000020e0


	//   ....[34]....
        /*0158*/ 	.word	0x00002150


	//   ....[35]....
        /*015c*/ 	.word	0x000021c0


	//----- nvinfo : EIATTR_EXIT_INSTR_OFFSETS
	.align		4
.L_3375:
        /*0160*/ 	.byte	0x04, 0x1c
        /*0162*/ 	.short	(.L_3377 - .L_3376)


	//   ....[0]....
.L_3376:
        /*0164*/ 	.word	0x00001710


	//   ....[1]....
        /*0168*/ 	.word	0x000017d0


	//----- nvinfo : EIATTR_CTAIDZ_USED
	.align		4
.L_3377:
        /*016c*/ 	.byte	0x01, 0x04
	.zero		2


	//----- nvinfo : EIATTR_CRS_STACK_SIZE
	.align		4
        /*0170*/ 	.byte	0x04, 0x1e
        /*0172*/ 	.short	(.L_3379 - .L_3378)
.L_3378:
        /*0174*/ 	.word	0x00000000
.L_3379:


//--------------------- .nv.info._Z30group_norm_nhwc_fwd_sum_kernelI11Fp16IOFp16WLi448EEv26Group_norm_nhwc_fwd_params --------------------------
	.section	.nv.info._Z30group_norm_nhwc_fwd_sum_kernelI11Fp16IOFp16WLi448EEv26Group_norm_nhwc_fwd_params,"",@"SHT_CUDA_INFO"
	.sectionflags	@""
	.align	4


	//----- nvinfo : EIATTR_CUDA_API_VERSION
	.align		4
        /*0000*/ 	.byte	0x04, 0x37
        /*0002*/ 	.short	(.L_3381 - .L_3380)
.L_3380:
        /*0004*/ 	.word	0x00000082


	//----- nvinfo : EIATTR_SW2861232_WAR
	.align		4
.L_3381:
        /*0008*/ 	.byte	0x01, 0x35
	.zero		2


	//----- nvinfo : EIATTR_PARAM_CBANK
	.align		4
        /*000c*/ 	.byte	0x04, 0x0a
        /*000e*/ 	.short	(.L_3383 - .L_3382)
	.align		4
.L_3382:
        /*0010*/ 	.word	index@(.nv.constant0._Z30group_norm_nhwc_fwd_sum_kernelI11Fp16IOFp16WLi448EEv26Group_norm_nhwc_fwd_params)
        /*0014*/ 	.short	0x0160
        /*0016*/ 	.short	0x00a0


	//----- nvinfo : EIATTR_CBANK_PARAM_SIZE
	.align		4
.L_3383:
        /*0018*/ 	.byte	0x03, 0x19
        /*001a*/ 	.short	0x00a0


	//----- nvinfo : EIATTR_KPARAM_INFO
	.align		4
        /*001c*/ 	.byte	0x04, 0x17
        /*001e*/ 	.short	(.L_3385 - .L_3384)
.L_3384:
        /*0020*/ 	.word	0x00000000
        /*0024*/ 	.short	0x0000
        /*0026*/ 	.short	0x0000
        /*0028*/ 	.byte	0x00, 0xf0, 0x81, 0x02


	//----- nvinfo : EIATTR_MAXREG_COUNT
	.align		4
.L_3385:
        /*002c*/ 	.byte	0x03, 0x1b
        /*002e*/ 	.short	0x00ff


	//----- nvinfo : EIATTR_NUM_BARRIERS
	.align		4
        /*0030*/ 	.byte	0x02, 0x4c
        /*0032*/ 	.byte	0x01
	.zero		1


	//----- nvinfo : EIATTR_MERCURY_ISA_VERSION
	.align		4
        /*0034*/ 	.byte	0x03, 0x5f
        /*0036*/ 	.short	0x0000


	//----- nvinfo : EIATTR_COOP_GROUP_MASK_REGIDS
	.align		4
        /*0038*/ 	.byte	0x04, 0x29
        /*003a*/ 	.short	(.L_3387 - .L_3386)


	//   ....[0]....
.L_3386:
        /*003c*/ 	.word	0xffffffff


	//   ....[1]....
        /*0040*/ 	.word	0xffffffff


	//   ....[2]....
        /*0044*/ 	.word	0xffffffff


	//   ....[3]....
        /*0048*/ 	.word	0xffffffff


	//   ....[4]....
        /*004c*/ 	.word	0xffffffff


	//   ....[5]....
        /*0050*/ 	.word	0xffffffff


	//   ....[6]....
        /*0054*/ 	.word	0xffffffff


	//   ....[7]....
        /*0058*/ 	.word	0xffffffff


	//   ....[8]....
        /*005c*/ 	.word	0xffffffff


	//   ....[9]....
        /*0060*/ 	.word	0xffffffff


	//   ....[10]....
        /*0064*/ 	.word	0xffffffff


	//   ....[11]....
        /*0068*/ 	.word	0xffffffff


	//   ....[12]....
        /*006c*/ 	.word	0xffffffff


	//   ....[13]....
        /*0070*/ 	.word	0xffffffff


	//   ....[14]....
        /*0074*/ 	.word	0xffffffff


	//   ....[15]....
        /*0078*/ 	.word	0xffffffff


	//   ....[16]....
        /*007c*/ 	.word	0xffffffff


	//   ....[17]....
        /*0080*/ 	.word	0xffffffff


	//   ....[18]....
        /*0084*/ 	.word	0xffffffff


	//   ....[19]....
        /*0088*/ 	.word	0xffffffff


	//   ....[20]....
        /*008c*/ 	.word	0xffffffff


	//   ....[21]....
        /*0090*/ 	.word	0xffffffff


	//   ....[22]....
        /*0094*/ 	.word	0xffffffff


	//   ....[23]....
        /*0098*/ 	.word	0xffffffff


	//   ....[24]....
        /*009c*/ 	.word	0xffffffff


	//   ....[25]....
        /*00a0*/ 	.word	0xffffffff


	//   ....[26]....
        /*00a4*/ 	.word	0xffffffff


	//   ....[27]....
        /*00a8*/ 	.word	0xffffffff


	//   ....[28]....
        /*00ac*/ 	.word	0xffffffff


	//   ....[29]....
        /*00b0*/ 	.word	0xffffffff


	//   ....[30]....
        /*00b4*/ 	.word	0xffffffff


	//   ....[31]....
        /*00b8*/ 	.word	0xffffffff


	//   ....[32]....
        /*00bc*/ 	.word	0xffffffff


	//   ....[33]....
        /*00c0*/ 	.word	0xffffffff


	//   ....[34]....
        /*00c4*/ 	.word	0xffffffff


	//   ....[35]....
        /*00c8*/ 	.word	0xffffffff


	//----- nvinfo : EIATTR_COOP_GROUP_INSTR_OFFSETS
	.align		4
.L_3387:
        /*00cc*/ 	.byte	0x04, 0x28
        /*00ce*/ 	.short	(.L_3389 - .L_3388)


	//   ....[0]....
.L_3388:
        /*00d0*/ 	.word	0x000011d0


	//   ....[1]....
        /*00d4*/ 	.word	0x00001200


	//   ....[2]....
        /*00d8*/ 	.word	0x00001230


	//   ....[3]....
        /*00dc*/ 	.word	0x00001250


	//   ....[4]....
        /*00e0*/ 	.word	0x000012d0


	//   ....[5]....
        /*00e4*/ 	.word	0x000012f0


	//   ....[6]....
        /*00e8*/ 	.word	0x00001310


	//   ....[7]....
        /*00ec*/ 	.word	0x00001360


	//   ....[8]....
        /*00f0*/ 	.word	0x00001390


	//   ....[9]....
        /*00f4*/ 	.word	0x000013b0


	//   ....[10]....
        /*00f8*/ 	.word	0x00001400


	//   ....[11]....
        /*00fc*/ 	.word	0x00001430


	//   ....[12]....
        /*0100*/ 	.word	0x00001450


	//   ....[13]....
        /*0104*/ 	.word	0x000014a0


	//   ....[14]....
        /*0108*/ 	.word	0x000014d0


	//   ....[15]....
        /*010c*/ 	.word	0x000014f0


	//   ....[16]....
        /*0110*/ 	.word	0x00001540


	//   ....[17]....
        /*0114*/ 	.word	0x00001550


	//   ....[18]....
        /*0118*/ 	.word	0x00002080


	//   ....[19]....
        /*011c*/ 	.word	0x00002100


	//   ....[20]....
        /*0120*/ 	.word	0x00002170


	//   ....[21]....
        /*0124*/ 	.word	0x00002270


	//   ....[22]....
        /*0128*/ 	.word	0x000022e0


	//   ....[23]....
        /*012c*/ 	.word	0x00002350


	//   ....[24]....
        /*0130*/ 	.word	0x00002420


	//   ....[25]....
        /*0134*/ 	.word	0x00002490


	//   ....[26]....
        /*0138*/ 	.word	0x00002500


	//   ....[27]....
        /*013c*/ 	.word	0x000025d0


	//   ....[28]....
        /*0140*/ 	.word	0x00002640


	//   ....[29]....
        /*0144*/ 	.word	0x000026b0


	//   ....[30]....
        /*0148*/ 	.word	0x00002790


	//   ....[31]....
        /*014c*/ 	.word	0x00002800


	//   ....[32]....
        /*0150*/ 	.word	0x00002870


	//   ....[33]....
        /*0154*/ 	.word	0x00002940


	//   ....[34]....
        /*0158*/ 	.word	0x000029b0


	//   ....[35]....
        /*015c*/ 	.word	0x00002a20


	//----- nvinfo : EIATTR_EXIT_INSTR_OFFSETS
	.align		4
.L_3389:
        /*0160*/ 	.byte	0x04, 0x1c
        /*0162*/ 	.short	(.L_3391 - .L_3390)


	//   ....[0]....
.L_3390:
        /*0164*/ 	.word	0x00001f60


	//   ....[1]....
        /*0168*/ 	.word	0x00002020


	//----- nvinfo : EIATTR_CTAIDZ_USED
	.align		4
.L_3391:
        /*016c*/ 	.byte	0x01, 0x04
	.zero		2


	//----- nvinfo : EIATTR_CRS_STACK_SIZE
	.align		4
        /*0170*/ 	.byte	0x04, 0x1e
        /*0172*/ 	.short	(.L_3393 - .L_3392)
.L_3392:
        /*0174*/ 	.word	0x00000000
.L_3393:


//--------------------- .nv.info._Z30group_norm_nhwc_fwd_sum_kernelI11Fp16IOFp16WLi256EEv26Group_norm_nhwc_fwd_params --------------------------
	.section	.nv.info._Z30group_norm_nhwc_fwd_sum_kernelI11Fp16IOFp16WLi256EEv26Group_norm_nhwc_fwd_params,"",@"SHT_CUDA_INFO"
	.sectionflags	@""
	.align	4


	//----- nvinfo : EIATTR_CUDA_API_VERSION
	.align		4
        /*0000*/ 	.byte	0x04, 0x37
        /*0002*/ 	.short	(.L_3395 - .L_3394)
.L_3394:
        /*0004*/ 	.word	0x00000082


	//----- nvinfo : EIATTR_SW2861232_WAR
	.align		4
.L_3395:
        /*0008*/ 	.byte	0x01, 0x35
	.zero		2


	//----- nvinfo : EIATTR_PARAM_CBANK
	.align		4
        /*000c*/ 	.byte	0x04, 0x0a
        /*000e*/ 	.short	(.L_3397 - .L_3396)
	.align		4
.L_3396:
        /*0010*/ 	.word	index@(.nv.constant0._Z30group_norm_nhwc_fwd_sum_kernelI11Fp16IOFp16WLi256EEv26Group_norm_nhwc_fwd_params)
        /*0014*/ 	.short	0x0160
        /*0016*/ 	.short	0x00a0


	//----- nvinfo : EIATTR_CBANK_PARAM_SIZE
	.align		4
.L_3397:
        /*0018*/ 	.byte	0x03, 0x19
        /*001a*/ 	.short	0x00a0


	//----- nvinfo : EIATTR_KPARAM_INFO
	.align		4
        /*001c*/ 	.byte	0x04, 0x17
        /*001e*/ 	.short	(.L_3399 - .L_3398)
.L_3398:
        /*0020*/ 	.word	0x00000000
        /*0024*/ 	.short	0x0000
        /*0026*/ 	.short	0x0000
        /*0028*/ 	.byte	0x00, 0xf0, 0x81, 0x02


	//----- nvinfo : EIATTR_MAXREG_COUNT
	.align		4
.L_3399:
        /*002c*/ 	.byte	0x03, 0x1b
        /*002e*/ 	.short	0x00ff


	//----- nvinfo : EIATTR_NUM_BARRIERS
	.align		4
        /*0030*/ 	.byte	0x02, 0x4c
        /*0032*/ 	.byte	0x01
	.zero		1


	//----- nvinfo : EIATTR_MERCURY_ISA_VERSION
	.align		4
        /*0034*/ 	.byte	0x03, 0x5f
        /*0036*/ 	.short	0x0000


	//----- nvinfo : EIATTR_COOP_GROUP_MASK_REGIDS
	.align		4
        /*0038*/ 	.byte	0x04, 0x29
        /*003a*/ 	.short	(.L_3401 - .L_3400)


	//   ....[0]....
.L_3400:
        /*003c*/ 	.word	0xffffffff


	//   ....[1]....
        /*0040*/ 	.word	0xffffffff


	//   ....[2]....
        /*0044*/ 	.word	0xffffffff


	//   ....[3]....
        /*0048*/ 	.word	0xffffffff


	//   ....[4]....
        /*004c*/ 	.word	0xffffffff


	//   ....[5]....
        /*0050*/ 	.word	0xffffffff


	//   ....[6]....
        /*0054*/ 	.word	0xffffffff


	//   ....[7]....
        /*0058*/ 	.word	0xffffffff


	//   ....[8]....
        /*005c*/ 	.word	0xffffffff


	//   ....[9]....
        /*0060*/ 	.word	0xffffffff


	//   ....[10]....
        /*0064*/ 	.word	0xffffffff


	//   ....[11]....
        /*0068*/ 	.word	0xffffffff


	//   ....[12]....
        /*006c*/ 	.word	0xffffffff


	//   ....[13]....
        /*0070*/ 	.word	0xffffffff


	//   ....[14]....
        /*0074*/ 	.word	0xffffffff


	//   ....[15]....
        /*0078*/ 	.word	0xffffffff


	//   ....[16]....
        /*007c*/ 	.word	0xffffffff


	//   ....[17]....
        /*0080*/ 	.word	0xffffffff


	//   ....[18]....
        /*0084*/ 	.word	0xffffffff


	//   ....[19]....
        /*0088*/ 	.word	0xffffffff


	//   ....[20]....
        /*008c*/ 	.word	0xffffffff


	//   ....[21]....
        /*0090*/ 	.word	0xffffffff


	//   ....[22]....
        /*0094*/ 	.word	0xffffffff


	//   ....[23]....
        /*0098*/ 	.word	0xffffffff


	//   ....[24]....
        /*009c*/ 	.word	0xffffffff


	//   ....[25]....
        /*00a0*/ 	.word	0xffffffff


	//   ....[26]....
        /*00a4*/ 	.word	0xffffffff


	//   ....[27]....
        /*00a8*/ 	.word	0xffffffff


	//   ....[28]....
        /*00ac*/ 	.word	0xffffffff


	//   ....[29]....
        /*00b0*/ 	.word	0xffffffff


	//   ....[30]....
        /*00b4*/ 	.word	0xffffffff


	//   ....[31]....
        /*00b8*/ 	.word	0xffffffff


	//   ....[32]....
        /*00bc*/ 	.word	0xffffffff


	//   ....[33]....
        /*00c0*/ 	.word	0xffffffff


	//   ....[34]....
        /*00c4*/ 	.word	0xffffffff


	//   ....[35]....
        /*00c8*/ 	.word	0xffffffff


	//----- nvinfo : EIATTR_COOP_GROUP_INSTR_OFFSETS
	.align		4
.L_3401:
        /*00cc*/ 	.byte	0x04, 0x28
        /*00ce*/ 	.short	(.L_3403 - .L_3402)


	//   ....[0]....
.L_3402:
        /*00d0*/ 	.word	0x00000f40


	//   ....[1]....
        /*00d4*/ 	.word	0x00000f70


	//   ....[2]....
        /*00d8*/ 	.word	0x00000fa0


	//   ....[3]....
        /*00dc*/ 	.word	0x00001020


	//   ....[4]....
        /*00e0*/ 	.word	0x00001050


	//   ....[5]....
        /*00e4*/ 	.word	0x00001060


	//   ....[6]....
        /*00e8*/ 	.word	0x00001090


	//   ....[7]....
        /*00ec*/ 	.word	0x000010d0


	//   ....[8]....
        /*00f0*/ 	.word	0x00001100


	//   ....[9]....
        /*00f4*/ 	.word	0x00001120


	//   ....[10]....
        /*00f8*/ 	.word	0x00001170


	//   ....[11]....
        /*00fc*/ 	.word	0x000011a0


	//   ....[12]....
        /*0100*/ 	.word	0x000011c0


	//   ....[13]....
        /*0104*/ 	.word	0x00001210


	//   ....[14]....
        /*0108*/ 	.word	0x00001240


	//   ....[15]....
        /*010c*/ 	.word	0x00001260


	//   ....[16]....
        /*0110*/ 	.word	0x000012b0


	//   ....[17]....
        /*0114*/ 	.word	0x000012c0


	//   ....[18]....
        /*0118*/ 	.word	0x00001a50


	//   ....[19]....
        /*011c*/ 	.word	0x00001ad0


	//   ....[20]....
        /*0120*/ 	.word	0x00001b40


	//   ....[21]....
        /*0124*/ 	.word	0x00001c40


	//   ....[22]....
        /*0128*/ 	.word	0x00001cb0


	//   ....[23]....
        /*012c*/ 	.word	0x00001d20


	//   ....[24]....
        /*0130*/ 	.word	0x00001df0


	//   ....[25]....
        /*0134*/ 	.word	0x00001e60


	//   ....[26]....
        /*0138*/ 	.word	0x00001ed0


	//   ....[27]....
        /*013c*/ 	.word	0x00001fa0


	//   ....[28]....
        /*0140*/ 	.word	0x00002010


	//   ....[29]....
        /*0144*/ 	.word	0x00002080


	//   ....[30]....
        /*0148*/ 	.word	0x00002150


	//   ....[31]....
        /*014c*/ 	.word	0x000021c0


	//   ....[32]....
        /*0150*/ 	.word	0x00002230


	//   ....[33]....
        /*0154*/ 	.word	0x00002300


	//   ....[34]....
        /*0158*/ 	.word	0x00002370


	//   ....[35]....
        /*015c*/ 	.word	0x000023e0


	//----- nvinfo : EIATTR_EXIT_INSTR_OFFSETS
	.align		4
.L_3403:
        /*0160*/ 	.byte	0x04, 0x1c
        /*0162*/ 	.short	(.L_3405 - .L_3404)


	//   ....[0]....
.L_3404:
        /*0164*/ 	.word	0x00001930


	//   ....[1]....
        /*0168*/ 	.word	0x000019f0


	//----- nvinfo : EIATTR_CTAIDZ_USED
	.align		4
.L_3405:
        /*016c*/ 	.byte	0x01, 0x04
	.zero		2


	//----- nvinfo : EIATTR_CRS_STACK_SIZE
	.align		4
        /*0170*/ 	.byte	0x04, 0x1e
        /*0172*/ 	.short	(.L_3407 - .L_3406)
.L_3406:
        /*0174*/ 	.word	0x00000000
.L_3407:


//--------------------- .nv.info._Z30group_norm_nhwc_fwd_sum_kernelI11Fp16IOFp16WLi120EEv26Group_norm_nhwc_fwd_params --------------------------
	.section	.nv.info._Z30group_norm_nhwc_fwd_sum_kernelI11Fp16IOFp16WLi120EEv26Group_norm_nhwc_fwd_params,"",@"SHT_CUDA_INFO"
	.sectionflags	@""
	.align	4


	//----- nvinfo : EIATTR_CUDA_API_VERSION
	.align		4
        /*0000*/ 	.byte	0x04, 0x37
        /*0002*/ 	.short	(.L_3409 - .L_3408)
.L_3408:
        /*0004*/ 	.word	0x00000082


	//----- nvinfo : EIATTR_SW2861232_WAR
	.align		4
.L_3409:
        /*0008*/ 	.byte	0x01, 0x35
	.zero		2


	//----- nvinfo : EIATTR_PARAM_CBANK
	.align		4
        /*000c*/ 	.byte	0x04, 0x0a
        /*000e*/ 	.short	(.L_3411 - .L_3410)
	.align		4
.L_3410:
        /*0010*/ 	.word	index@(.nv.constant0._Z30group_norm_nhwc_fwd_sum_kernelI11Fp16IOFp16WLi120EEv26Group_norm_nhwc_fwd_params)
        /*0014*/ 	.short	0x0160
        /*0016*/ 	.short	0x00a0


	//----- nvinfo : EIATTR_CBANK_PARAM_SIZE
	.align		4
.L_3411:
        /*0018*/ 	.byte	0x03, 0x19
        /*001a*/ 	.short	0x00a0


	//----- nvinfo : EIATTR_KPARAM_INFO
	.align		4
        /*001c*/ 	.byte	0x04, 0x17
        /*001e*/ 	.short	(.L_3413 - .L_3412)
.L_3412:
        /*0020*/ 	.word	0x00000000
        /*0024*/ 	.short	0x0000
        /*0026*/ 	.short	0x0000
        /*0028*/ 	.byte	0x00, 0xf0, 0x81, 0x02


	//----- nvinfo : EIATTR_MAXREG_COUNT
	.align		4
.L_3413:
        /*002c*/ 	.byte	0x03, 0x1b
        /*002e*/ 	.short	0x00ff


	//----- nvinfo : EIATTR_NUM_BARRIERS
	.align		4
        /*0030*/ 	.byte	0x02, 0x4c
        /*0032*/ 	.byte	0x01
	.zero		1


	//----- nvinfo : EIATTR_MERCURY_ISA_VERSION
	.align		4
        /*0034*/ 	.byte	0x03, 0x5f
        /*0036*/ 	.short	0x0000


	//----- nvinfo : EIATTR_COOP_GROUP_MASK_REGIDS
	.align		4
        /*0038*/ 	.byte	0x04, 0x29
        /*003a*/ 	.short	(.L_3415 - .L_3414)


	//   ....[0]....
.L_3414:
        /*003c*/ 	.word	0xffffffff


	//   ....[1]....
        /*0040*/ 	.word	0xffffffff


	//   ....[2]....
        /*0044*/ 	.word	0xffffffff


	//   ....[3]....
        /*0048*/ 	.word	0xffffffff


	//   ....[4]....
        /*004c*/ 	.word	0xffffffff


	//   ....[5]....
        /*0050*/ 	.word	0xffffffff


	//   ....[6]....
        /*0054*/ 	.word	0xffffffff


	//   ....[7]....
        /*0058*/ 	.word	0xffffffff


	//   ....[8]....
        /*005c*/ 	.word	0xffffffff


	//   ....[9]....
        /*0060*/ 	.word	0xffffffff


	//   ....[10]....
        /*0064*/ 	.word	0xffffffff


	//   ....[11]....
        /*0068*/ 	.word	0xffffffff


	//   ....[12]....
        /*006c*/ 	.word	0xffffffff


	//   ....[13]....
        /*0070*/ 	.word	0xffffffff


	//   ....[14]....
        /*0074*/ 	.word	0xffffffff


	//   ....[15]....
        /*0078*/ 	.word	0xffffffff


	//   ....[16]....
        /*007c*/ 	.word	0xffffffff


	//   ....[17]....
        /*0080*/ 	.word	0xffffffff


	//   ....[18]....
        /*0084*/ 	.word	0xffffffff


	//   ....[19]....
        /*0088*/ 	.word	0xffffffff


	//   ....[20]....
        /*008c*/ 	.word	0xffffffff


	//   ....[21]....
        /*0090*/ 	.word	0xffffffff


	//----- nvinfo : EIATTR_COOP_GROUP_INSTR_OFFSETS
	.align		4
.L_3415:
        /*0094*/ 	.byte	0x04, 0x28
        /*0096*/ 	.short	(.L_3417 - .L_3416)


	//   ....[0]....
.L_3416:
        /*0098*/ 	.word	0x00000de0


	//   ....[1]....
        /*009c*/ 	.word	0x00000e00


	//   ....[2]....
        /*00a0*/ 	.word	0x00000f10


	//   ....[3]....
        /*00a4*/ 	.word	0x00000f20


	//   ....[4]....
        /*00a8*/ 	.word	0x00000fa0


	//   ....[5]....
        /*00ac*/ 	.word	0x00000fc0


	//   ....[6]....
        /*00b0*/ 	.word	0x000010d0


	//   ....[7]....
        /*00b4*/ 	.word	0x000010e0


	//   ....[8]....
        /*00b8*/ 	.word	0x00001160


	//   ....[9]....
        /*00bc*/ 	.word	0x00001180


	//   ....[10]....
        /*00c0*/ 	.word	0x00001290


	//   ....[11]....
        /*00c4*/ 	.word	0x000012a0


	//   ....[12]....
        /*00c8*/ 	.word	0x00001320


	//   ....[13]....
        /*00cc*/ 	.word	0x00001340


	//   ....[14]....
        /*00d0*/ 	.word	0x00001470


	//   ....[15]....
        /*00d4*/ 	.word	0x00001480


	//   ....[16]....
        /*00d8*/ 	.word	0x00001500


	//   ....[17]....
        /*00dc*/ 	.word	0x00001520


	//   ....[18]....
        /*00e0*/ 	.word	0x00001600


	//   ....[19]....
        /*00e4*/ 	.word	0x00001610


	//   ....[20]....
        /*00e8*/ 	.word	0x00001690


	//   ....[21]....
        /*00ec*/ 	.word	0x000016a0


	//----- nvinfo : EIATTR_EXIT_INSTR_OFFSETS
	.align		4
.L_3417:
        /*00f0*/ 	.byte	0x04, 0x1c
        /*00f2*/ 	.short	(.L_3419 - .L_3418)


	//   ....[0]....
.L_3418:
        /*00f4*/ 	.word	0x00001a60


	//   ....[1]....
        /*00f8*/ 	.word	0x00001b10


	//----- nvinfo : EIATTR_CTAIDZ_USED
	.align		4
.L_3419:
        /*00fc*/ 	.byte	0x01, 0x04
	.zero		2


	//----- nvinfo : EIATTR_CRS_STACK_SIZE
	.align		4
        /*0100*/ 	.byte	0x04, 0x1e
        /*0102*/ 	.short	(.L_3421 - .L_3420)
.L_3420:
        /*0104*/ 	.word	0x00000000
.L_3421:


//--------------------- .nv.info._Z30group_norm_nhwc_fwd_sum_kernelI11Fp16IOFp16WLi140EEv26Group_norm_nhwc_fwd_params --------------------------
	.section	.nv.info._Z30group_norm_nhwc_fwd_sum_kernelI11Fp16IOFp16WLi140EEv26Group_norm_nhwc_fwd_params,"",@"SHT_CUDA_INFO"
	.sectionflags	@""
	.align	4


	//----- nvinfo : EIATTR_CUDA_API_VERSION
	.align		4
        /*0000*/ 	.byte	0x04, 0x37
        /*0002*/ 	.short	(.L_3423 - .L_3422)
.L_3422:
        /*0004*/ 	.word	0x00000082


	//----- nvinfo : EIATTR_SW2861232_WAR
	.align		4
.L_3423:
        /*0008*/ 	.byte	0x01, 0x35
	.zero		2


	//----- nvinfo : EIATTR_PARAM_CBANK
	.align		4
        /*000c*/ 	.byte	0x04, 0x0a
        /*000e*/ 	.short	(.L_3425 - .L_3424)
	.align		4
.L_3424:
        /*0010*/ 	.word	index@(.nv.constant0._Z30group_norm_nhwc_fwd_sum_kernelI11Fp16IOFp16WLi140EEv26Group_norm_nhwc_fwd_params)
        /*0014*/ 	.short	0x0160
        /*0016*/ 	.short	0x00a0


	//----- nvinfo : EIATTR_CBANK_PARAM_SIZE
	.align		4
.L_3425:
        /*0018*/ 	.byte	0x03, 0x19
        /*001a*/ 	.short	0x00a0


	//----- nvinfo : EIATTR_KPARAM_INFO
	.align		4
        /*001c*/ 	.byte	0x04, 0x17
        /*001e*/ 	.short	(.L_3427 - .L_3426)
.L_3426:
        /*0020*/ 	.word	0x00000000
        /*0024*/ 	.short	0x0000
        /*0026*/ 	.short	0x0000
        /*0028*/ 	.byte	0x00, 0xf0, 0x81, 0x02


	//----- nvinfo : EIATTR_MAXREG_COUNT
	.align		4
.L_3427:
        /*002c*/ 	.byte	0x03, 0x1b
        /*002e*/ 	.short	0x00ff


	//----- nvinfo : EIATTR_NUM_BARRIERS
	.align		4
        /*0030*/ 	.byte	0x02, 0x4c
        /*0032*/ 	.byte	0x01
	.zero		1


	//----- nvinfo : EIATTR_MERCURY_ISA_VERSION
	.align		4
        /*0034*/ 	.byte	0x03, 0x5f
        /*0036*/ 	.short	0x0000


	//----- nvinfo : EIATTR_COOP_GROUP_MASK_REGIDS
	.align		4
        /*0038*/ 	.byte	0x04, 0x29
        /*003a*/ 	.short	(.L_3429 - .L_3428)


	//   ....[0]....
.L_3428:
        /*003c*/ 	.word	0xffffffff


	//   ....[1]....
        /*0040*/ 	.word	0xffffffff


	//   ....[2]....
        /*0044*/ 	.word	0xffffffff


	//   ....[3]....
        /*0048*/ 	.word	0xffffffff


	//   ....[4]....
        /*004c*/ 	.word	0xffffffff


	//   ....[5]....
        /*0050*/ 	.word	0xffffffff


	//   ....[6]....
        /*0054*/ 	.word	0xffffffff


	//   ....[7]....
        /*0058*/ 	.word	0xffffffff


	//   ....[8]....
        /*005c*/ 	.word	0xffffffff


	//   ....[9]....
        /*0060*/ 	.word	0xffffffff


	//   ....[10]....
        /*0064*/ 	.word	0xffffffff


	//   ....[11]....
        /*0068*/ 	.word	0xffffffff


	//   ....[12]....
        /*006c*/ 	.word	0xffffffff


	//   ....[13]....
        /*0070*/ 	.word	0xffffffff


	//   ....[14]....
        /*0074*/ 	.word	0xffffffff


	//   ....[15]....
        /*0078*/ 	.word	0xffffffff


	//   ....[16]....
        /*007c*/ 	.word	0xffffffff


	//   ....[17]....
        /*0080*/ 	.word	0xffffffff


	//   ....[18]....
        /*0084*/ 	.word	0xffffffff


	//   ....[19]....
        /*0088*/ 	.word	0xffffffff


	//   ....[20]....
        /*008c*/ 	.word	0xffffffff


	//   ....[21]....
        /*0090*/ 	.word	0xffffffff


	//----- nvinfo : EIATTR_COOP_GROUP_INSTR_OFFSETS
	.align		4
.L_3429:
        /*0094*/ 	.byte	0x04, 0x28
        /*0096*/ 	.short	(.L_3431 - .L_3430)


	//   ....[0]....
.L_3430:
        /*0098*/ 	.word	0x00000e30


	//   ....[1]....
        /*009c*/ 	.word	0x00000e50


	//   ....[2]....
        /*00a0*/ 	.word	0x00000f60


	//   ....[3]....
        /*00a4*/ 	.word	0x00000f70


	//   ....[4]....
        /*00a8*/ 	.word	0x00000ff0


	//   ....[5]....
        /*00ac*/ 	.word	0x00001010


	//   ....[6]....
        /*00b0*/ 	.word	0x00001120


	//   ....[7]....
        /*00b4*/ 	.word	0x00001130


	//   ....[8]....
        /*00b8*/ 	.word	0x000011b0


	//   ....[9]....
        /*00bc*/ 	.word	0x000011d0


	//   ....[10]....
        /*00c0*/ 	.word	0x000012e0


	//   ....[11]....
        /*00c4*/ 	.word	0x000012f0


	//   ....[12]....
        /*00c8*/ 	.word	0x00001370


	//   ....[13]....
        /*00cc*/ 	.word	0x00001390


	//   ....[14]....
        /*00d0*/ 	.word	0x000014c0


	//   ....[15]....
        /*00d4*/ 	.word	0x000014d0


	//   ....[16]....
        /*00d8*/ 	.word	0x00001550


	//   ....[17]....
        /*00dc*/ 	.word	0x00001570


	//   ....[18]....
        /*00e0*/ 	.word	0x00001650


	//   ....[19]....
        /*00e4*/ 	.word	0x00001660


	//   ....[20]....
        /*00e8*/ 	.word	0x000016e0


	//   ....[21]....
        /*00ec*/ 	.word	0x000016f0


	//----- nvinfo : EIATTR_EXIT_INSTR_OFFSETS
	.align		4
.L_3431:
        /*00f0*/ 	.byte	0x04, 0x1c
        /*00f2*/ 	.short	(.L_3433 - .L_3432)


	//   ....[0]....
.L_3432:
        /*00f4*/ 	.word	0x00001b50


	//   ....[1]....
        /*00f8*/ 	.word	0x00001c00


	//----- nvinfo : EIATTR_CTAIDZ_USED
	.align		4
.L_3433:
        /*00fc*/ 	.byte	0x01, 0x04
	.zero		2


	//----- nvinfo : EIATTR_CRS_STACK_SIZE
	.align		4
        /*0100*/ 	.byte	0x04, 0x1e
        /*0102*/ 	.short	(.L_3435 - .L_3434)
.L_3434:
        /*0104*/ 	.word	0x00000000
.L_3435:


//--------------------- .nv.info._Z30group_norm_nhwc_fwd_sum_kernelI11Fp16IOFp16WLi160EEv26Group_norm_nhwc_fwd_params --------------------------
	.section	.nv.info._Z30group_norm_nhwc_fwd_sum_kernelI11Fp16IOFp16WLi160EEv26Group_norm_nhwc_fwd_params,"",@"SHT_CUDA_INFO"
	.sectionflags	@""
	.align	4


	//----- nvinfo : EIATTR_CUDA_API_VERSION
	.align		4
        /*0000*/ 	.byte	0x04, 0x37
        /*0002*/ 	.short	(.L_3437 - .L_3436)
.L_3436:
        /*0004*/ 	.word	0x00000082


	//----- nvinfo : EIATTR_SW2861232_WAR
	.align		4
.L_3437:
        /*0008*/ 	.byte	0x01, 0x35
	.zero		2


	//----- nvinfo : EIATTR_PARAM_CBANK
	.align		4
        /*000c*/ 	.byte	0x04, 0x0a
        /*000e*/ 	.short	(.L_3439 - .L_3438)
	.align		4
.L_3438:
        /*0010*/ 	.word	index@(.nv.constant0._Z30group_norm_nhwc_fwd_sum_kernelI11Fp16IOFp16WLi160EEv26Group_norm_nhwc_fwd_params)
        /*0014*/ 	.short	0x0160
        /*0016*/ 	.short	0x00a0


	//----- nvinfo : EIATTR_CBANK_PARAM_SIZE
	.align		4
.L_3439:
        /*0018*/ 	.byte	0x03, 0x19
        /*001a*/ 	.short	0x00a0


	//----- nvinfo : EIATTR_KPARAM_INFO
	.align		4
        /*001c*/ 	.byte	0x04, 0x17
        /*001e*/ 	.short	(.L_3441 - .L_3440)
.L_3440:
        /*0020*/ 	.word	0x00000000
        /*0024*/ 	.short	0x0000
        /*0026*/ 	.short	0x0000
        /*0028*/ 	.byte	0x00, 0xf0, 0x81, 0x02


	//----- nvinfo : EIATTR_MAXREG_COUNT
	.align		4
.L_3441:
        /*002c*/ 	.byte	0x03, 0x1b
        /*002e*/ 	.short	0x00ff


	//----- nvinfo : EIATTR_NUM_BARRIERS
	.align		4
        /*0030*/ 	.byte	0x02, 0x4c
        /*0032*/ 	.byte	0x01
	.zero		1


	//----- nvinfo : EIATTR_MERCURY_ISA_VERSION
	.align		4
        /*0034*/ 	.byte	0x03, 0x5f
        /*0036*/ 	.short	0x0000


	//----- nvinfo : EIATTR_COOP_GROUP_MASK_REGIDS
	.align		4
        /*0038*/ 	.byte	0x04, 0x29
        /*003a*/ 	.short	(.L_3443 - .L_3442)


	//   ....[0]....
.L_3442:
        /*003c*/ 	.word	0xffffffff


	//   ....[1]....
        /*0040*/ 	.word	0xffffffff


	//   ....[2]....
        /*0044*/ 	.word	0xffffffff


	//   ....[3]....
        /*0048*/ 	.word	0xffffffff


	//   ....[4]....
        /*004c*/ 	.word	0xffffffff


	//   ....[5]....
        /*0050*/ 	.word	0xffffffff


	//   ....[6]....
        /*0054*/ 	.word	0xffffffff


	//   ....[7]....
        /*0058*/ 	.word	0xffffffff


	//   ....[8]....
        /*005c*/ 	.word	0xffffffff


	//   ....[9]....
        /*0060*/ 	.word	0xffffffff


	//   ....[10]....
        /*0064*/ 	.word	0xffffffff


	//   ....[11]....
        /*0068*/ 	.word	0xffffffff


	//   ....[12]....
        /*006c*/ 	.word	0xffffffff


	//   ....[13]....
        /*0070*/ 	.word	0xffffffff


	//   ....[14]....
        /*0074*/ 	.word	0xffffffff


	//   ....[15]....
        /*0078*/ 	.word	0xffffffff


	//   ....[16]....
        /*007c*/ 	.word	0xffffffff


	//   ....[17]....
        /*0080*/ 	.word	0xffffffff


	//   ....[18]....
        /*0084*/ 	.word	0xffffffff


	//   ....[19]....
        /*0088*/ 	.word	0xffffffff


	//   ....[20]....
        /*008c*/ 	.word	0xffffffff


	//   ....[21]....
        /*0090*/ 	.word	0xffffffff


	//   ....[22]....
        /*0094*/ 	.word	0xffffffff


	//   ....[23]....
        /*0098*/ 	.word	0xffffffff


	//   ....[24]....
        /*009c*/ 	.word	0xffffffff


	//   ....[25]....
        /*00a0*/ 	.word	0xffffffff


	//   ....[26]....
        /*00a4*/ 	.word	0xffffffff


	//   ....[27]....
        /*00a8*/ 	.word	0xffffffff


	//   ....[28]....
        /*00ac*/ 	.word	0xffffffff


	//   ....[29]....
        /*00b0*/ 	.word	0xffffffff


	//   ....[30]....
        /*00b4*/ 	.word	0xffffffff


	//   ....[31]....
        /*00b8*/ 	.word	0xffffffff


	//   ....[32]....
        /*00bc*/ 	.word	0xffffffff


	//   ....[33]....
        /*00c0*/ 	.word	0xffffffff


	//   ....[34]....
        /*00c4*/ 	.word	0xffffffff


	//   ....[35]....
        /*00c8*/ 	.word	0xffffffff


	//----- nvinfo : EIATTR_COOP_GROUP_INSTR_OFFSETS
	.align		4
.L_3443:
        /*00cc*/ 	.byte	0x04, 0x28
        /*00ce*/ 	.short	(.L_3445 - .L_3444)


	//   ....[0]....
.L_3444:
        /*00d0*/ 	.word	0x00000df0


	//   ....[1]....
        /*00d4*/ 	.word	0x00000e20


	//   ....[2]....
        /*00d8*/ 	.word	0x00000e50


	//   ....[3]....
        /*00dc*/ 	.word	0x00000ed0


	//   ....[4]....
        /*00e0*/ 	.word	0x00000f00


	//   ....[5]....
        /*00e4*/ 	.word	0x00000f10


	//   ....[6]....
        /*00e8*/ 	.word	0x00000f40


	//   ....[7]....
        /*00ec*/ 	.word	0x00000f80


	//   ....[8]....
        /*00f0*/ 	.word	0x00000fb0


	//   ....[9]....
        /*00f4*/ 	.word	0x00000fd0


	//   ....[10]....
        /*00f8*/ 	.word	0x00001020


	//   ....[11]....
        /*00fc*/ 	.word	0x00001050


	//   ....[12]....
        /*0100*/ 	.word	0x00001070


	//   ....[13]....
        /*0104*/ 	.word	0x000010c0


	//   ....[14]....
        /*0108*/ 	.word	0x000010f0


	//   ....[15]....
        /*010c*/ 	.word	0x00001150


	//   ....[16]....
        /*0110*/ 	.word	0x00001160


	//   ....[17]....
        /*0114*/ 	.word	0x00001170


	//   ....[18]....
        /*0118*/ 	.word	0x00001710


	//   ....[19]....
        /*011c*/ 	.word	0x00001790


	//   ....[20]....
        /*0120*/ 	.word	0x00001800


	//   ....[21]....
        /*0124*/ 	.word	0x00001900


	//   ....[22]....
        /*0128*/ 	.word	0x00001970


	//   ....[23]....
        /*012c*/ 	.word	0x000019e0


	//   ....[24]....
        /*0130*/ 	.word	0x00001ab0


	//   ....[25]....
        /*0134*/ 	.word	0x00001b20


	//   ....[26]....
        /*0138*/ 	.word	0x00001b90


	//   ....[27]....
        /*013c*/ 	.word	0x00001c60


	//   ....[28]....
        /*0140*/ 	.word	0x00001cd0


	//   ....[29]....
        /*0144*/ 	.word	0x00001d40


	//   ....[30]....
        /*0148*/ 	.word	0x00001e10


	//   ....[31]....
        /*014c*/ 	.word	0x00001e80


	//   ....[32]....
        /*0150*/ 	.word	0x00001ef0


	//   ....[33]....
        /*0154*/ 	.word	0x00001fc0


	//   ....[34]....
        /*0158*/ 	.word	0x00002030


	//   ....[35]....
        /*015c*/ 	.word	0x000020a0


	//----- nvinfo : EIATTR_EXIT_INSTR_OFFSETS
	.align		4
.L_3445:
        /*0160*/ 	.byte	0x04, 0x1c
        /*0162*/ 	.short	(.L_3447 - .L_3446)


	//   ....[0]....
.L_3446:
        /*0164*/ 	.word	0x000015f0


	//   ....[1]....
        /*0168*/ 	.word	0x000016b0


	//----- nvinfo : EIATTR_CTAIDZ_USED
	.align		4
.L_3447:
        /*016c*/ 	.byte	0x01, 0x04
	.zero		2


	//----- nvinfo : EIATTR_CRS_STACK_SIZE
	.align		4
        /*0170*/ 	.byte	0x04, 0x1e
        /*0172*/ 	.short	(.L_3449 - .L_3448)
.L_3448:
        /*0174*/ 	.word	0x00000000
.L_3449:


//--------------------- .nv.callgraph             --------------------------
	.section	.nv.callgraph,"",@"SHT_CUDA_CALLGRAPH"
	.align	4
	.sectionentsize	8
	.align		4
        /*0000*/ 	.word	0x00000000
	.align		4
        /*0004*/ 	.word	0xffffffff
	.align		4
        /*0008*/ 	.word	0x00000000
	.align		4
        /*000c*/ 	.word	0xfffffffe
	.align		4
        /*0010*/ 	.word	0x00000000
	.align		4
        /*0014*/ 	.word	0xfffffffd
	.align		4
        /*0018*/ 	.word	0x00000000
	.align		4
        /*001c*/ 	.word	0xfffffffc


//--------------------- .nv.rel.action            --------------------------
	.section	.nv.rel.action,"",@"SHT_CUDA_RELOCINFO"
	.align	8
	.sectionentsize	8
        /*0000*/ 	.byte	0x73, 0x00, 0x00, 0x00, 0x00, 0x00, 0x00, 0x00, 0x00, 0x00, 0x00, 0x11, 0x25, 0x00, 0x05, 0x36


//--------------------- .nv.constant4             --------------------------
	.section	.nv.constant4,"a",@progbits
	.align	8
	.align		8
.nv.constant4:
        /*0000*/ 	.dword	_ZN62_INTERNAL_cf15bb87_31_group_norm_nhwc_fwd_two_pass_cu_d07e6dcf4cuda3std3__45__cpo5beginE
	.align		8
        /*0008*/ 	.dword	_ZN62_INTERNAL_cf15bb87_31_group_norm_nhwc_fwd_two_pass_cu_d07e6dcf4cuda3std3__45__cpo3endE
	.align		8
        /*0010*/ 	.dword	_ZN62_INTERNAL_cf15bb87_31_group_norm_nhwc_fwd_two_pass_cu_d07e6dcf4cuda3std3__45__cpo6cbeginE
	.align		8
        /*0018*/ 	.dword	_ZN62_INTERNAL_cf15bb87_31_group_norm_nhwc_fwd_two_pass_cu_d07e6dcf4cuda3std3__45__cpo4cendE
	.align		8
        /*0020*/ 	.dword	_ZN62_INTERNAL_cf15bb87_31_group_norm_nhwc_fwd_two_pass_cu_d07e6dcf4cuda3std3__45__cpo6rbeginE
	.align		8
        /*0028*/ 	.dword	_ZN62_INTERNAL_cf15bb87_31_group_norm_nhwc_fwd_two_pass_cu_d07e6dcf4cuda3std3__45__cpo4rendE
	.align		8
        /*0030*/ 	.dword	_ZN62_INTERNAL_cf15bb87_31_group_norm_nhwc_fwd_two_pass_cu_d07e6dcf4cuda3std3__45__cpo7crbeginE
	.align		8
        /*0038*/ 	.dword	_ZN62_INTERNAL_cf15bb87_31_group_norm_nhwc_fwd_two_pass_cu_d07e6dcf4cuda3std3__45__cpo5crendE
	.align		8
        /*0040*/ 	.dword	_ZN62_INTERNAL_cf15bb87_31_group_norm_nhwc_fwd_two_pass_cu_d07e6dcf4cuda3std3__464_GLOBAL__N__cf15bb87_31_group_norm_nhwc_fwd_two_pass_cu_d07e6dcf6ignoreE
	.align		8
        /*0048*/ 	.dword	_ZN62_INTERNAL_cf15bb87_31_group_norm_nhwc_fwd_two_pass_cu_d07e6dcf4cuda3std3__419piecewise_constructE
	.align		8
        /*0050*/ 	.dword	_ZN62_INTERNAL_cf15bb87_31_group_norm_nhwc_fwd_two_pass_cu_d07e6dcf4cuda3std3__48in_placeE
	.align		8
        /*0058*/ 	.dword	_ZN62_INTERNAL_cf15bb87_31_group_norm_nhwc_fwd_two_pass_cu_d07e6dcf4cuda3std3__420unreachable_sentinelE
	.align		8
        /*0060*/ 	.dword	_ZN62_INTERNAL_cf15bb87_31_group_norm_nhwc_fwd_two_pass_cu_d07e6dcf4cuda3std3__47nulloptE
	.align		8
        /*0068*/ 	.dword	_ZN62_INTERNAL_cf15bb87_31_group_norm_nhwc_fwd_two_pass_cu_d07e6dcf4cuda3std3__48unexpectE
	.align		8
        /*0070*/ 	.dword	_ZN62_INTERNAL_cf15bb87_31_group_norm_nhwc_fwd_two_pass_cu_d07e6dcf4cuda3std6ranges3__45__cpo4swapE
	.align		8
        /*0078*/ 	.dword	_ZN62_INTERNAL_cf15bb87_31_group_norm_nhwc_fwd_two_pass_cu_d07e6dcf4cuda3std6ranges3__45__cpo9iter_moveE
	.align		8
        /*0080*/ 	.dword	_ZN62_INTERNAL_cf15bb87_31_group_norm_nhwc_fwd_two_pass_cu_d07e6dcf4cuda3std6ranges3__45__cpo5beginE
	.align		8
        /*0088*/ 	.dword	_ZN62_INTERNAL_cf15bb87_31_group_norm_nhwc_fwd_two_pass_cu_d07e6dcf4cuda3std6ranges3__45__cpo3endE
	.align		8
        /*0090*/ 	.dword	_ZN62_INTERNAL_cf15bb87_31_group_norm_nhwc_fwd_two_pass_cu_d07e6dcf4cuda3std6ranges3__45__cpo6cbeginE
	.align		8
        /*0098*/ 	.dword	_ZN62_INTERNAL_cf15bb87_31_group_norm_nhwc_fwd_two_pass_cu_d07e6dcf4cuda3std6ranges3__45__cpo4cendE
	.align		8
        /*00a0*/ 	.dword	_ZN62_INTERNAL_cf15bb87_31_group_norm_nhwc_fwd_two_pass_cu_d07e6dcf4cuda3std6ranges3__45__cpo7advanceE
	.align		8
        /*00a8*/ 	.dword	_ZN62_INTERNAL_cf15bb87_31_group_norm_nhwc_fwd_two_pass_cu_d07e6dcf4cuda3std6ranges3__45__cpo9iter_swapE
	.align		8
        /*00b0*/ 	.dword	_ZN62_INTERNAL_cf15bb87_31_group_norm_nhwc_fwd_two_pass_cu_d07e6dcf4cuda3std6ranges3__45__cpo4nextE
	.align		8
        /*00b8*/ 	.dword	_ZN62_INTERNAL_cf15bb87_31_group_norm_nhwc_fwd_two_pass_cu_d07e6dcf4cuda3std6ranges3__45__cpo4prevE
	.align		8
        /*00c0*/ 	.dword	_ZN62_INTERNAL_cf15bb87_31_group_norm_nhwc_fwd_two_pass_cu_d07e6dcf4cuda3std6ranges3__45__cpo4dataE
	.align		8
        /*00c8*/ 	.dword	_ZN62_INTERNAL_cf15bb87_31_group_norm_nhwc_fwd_two_pass_cu_d07e6dcf4cuda3std6ranges3__45__cpo5cdataE
	.align		8
        /*00d0*/ 	.dword	_ZN62_INTERNAL_cf15bb87_31_group_norm_nhwc_fwd_two_pass_cu_d07e6dcf4cuda3std6ranges3__45__cpo4sizeE
	.align		8
        /*00d8*/ 	.dword	_ZN62_INTERNAL_cf15bb87_31_group_norm_nhwc_fwd_two_pass_cu_d07e6dcf4cuda3std6ranges3__45__cpo5ssizeE
	.align		8
        /*00e0*/ 	.dword	_ZN62_INTERNAL_cf15bb87_31_group_norm_nhwc_fwd_two_pass_cu_d07e6dcf4cuda3std6ranges3__45__cpo8distanceE
	.align		8
        /*00e8*/ 	.dword	_ZN62_INTERNAL_cf15bb87_31_group_norm_nhwc_fwd_two_pass_cu_d07e6dcf6thrust23THRUST_300001_SM_800_NS6system6detail10sequential3seqE
	.align		8
        /*00f0*/ 	.dword	_ZN62_INTERNAL_cf15bb87_31_group_norm_nhwc_fwd_two_pass_cu_d07e6dcf6thrust23THRUST_300001_SM_800_NS12placeholders2_1E
	.align		8
        /*00f8*/ 	.dword	_ZN62_INTERNAL_cf15bb87_31_group_norm_nhwc_fwd_two_pass_cu_d07e6dcf6thrust23THRUST_300001_SM_800_NS12placeholders2_2E
	.align		8
        /*0100*/ 	.dword	_ZN62_INTERNAL_cf15bb87_31_group_norm_nhwc_fwd_two_pass_cu_d07e6dcf6thrust23THRUST_300001_SM_800_NS12placeholders2_3E
	.align		8
        /*0108*/ 	.dword	_ZN62_INTERNAL_cf15bb87_31_group_norm_nhwc_fwd_two_pass_cu_d07e6dcf6thrust23THRUST_300001_SM_800_NS12placeholders2_4E
	.align		8
        /*0110*/ 	.dword	_ZN62_INTERNAL_cf15bb87_31_group_norm_nhwc_fwd_two_pass_cu_d07e6dcf6thrust23THRUST_300001_SM_800_NS12placeholders2_5E
	.align		8
        /*0118*/ 	.dword	_ZN62_INTERNAL_cf15bb87_31_group_norm_nhwc_fwd_two_pass_cu_d07e6dcf6thrust23THRUST_300001_SM_800_NS12placeholders2_6E
	.align		8
        /*0120*/ 	.dword	_ZN62_INTERNAL_cf15bb87_31_group_norm_nhwc_fwd_two_pass_cu_d07e6dcf6thrust23THRUST_300001_SM_800_NS12placeholders2_7E
	.align		8
        /*0128*/ 	.dword	_ZN62_INTERNAL_cf15bb87_31_group_norm_nhwc_fwd_two_pass_cu_d07e6dcf6thrust23THRUST_300001_SM_800_NS12placeholders2_8E
	.align		8
        /*0130*/ 	.dword	_ZN62_INTERNAL_cf15bb87_31_group_norm_nhwc_fwd_two_pass_cu_d07e6dcf6thrust23THRUST_300001_SM_800_NS12placeholders2_9E
	.align		8
        /*0138*/ 	.dword	_ZN62_INTERNAL_cf15bb87_31_group_norm_nhwc_fwd_two_pass_cu_d07e6dcf6thrust23THRUST_300001_SM_800_NS12placeholders3_10E


//--------------------- .nv.constant0._ZN3cub17CUB_300001_SM_8006detail11EmptyKernelIvEEvv --------------------------
	.section	.nv.constant0._ZN3cub17CUB_300001_SM_8006detail11EmptyKernelIvEEvv,"a",@progbits
	.sectionflags	@""
	.align	4
.nv.constant0._ZN3cub17CUB_300001_SM_8006detail11EmptyKernelIvEEvv:
	.zero		352


//--------------------- .nv.constant0._Z32group_norm_nhwc_fwd_scale_kernelI11Fp32IOFp32WLi196EEv26Group_norm_nhwc_fwd_params --------------------------
	.section	.nv.constant0._Z32group_norm_nhwc_fwd_scale_kernelI11Fp32IOFp32WLi196EEv26Group_norm_nhwc_fwd_params,"a",@progbits
	.sectionflags	@""
	.align	4
.nv.constant0._Z32group_norm_nhwc_fwd_scale_kernelI11Fp32IOFp32WLi196EEv26Group_norm_nhwc_fwd_params:
	.zero		512


//--------------------- .nv.constant0._Z32group_norm_nhwc_fwd_scale_kernelI11Fp32IOFp32WLi168EEv26Group_norm_nhwc_fwd_params --------------------------
	.section	.nv.constant0._Z32group_norm_nhwc_fwd_scale_kernelI11Fp32IOFp32WLi168EEv26Group_norm_nhwc_fwd_params,"a",@progbits
	.sectionflags	@""
	.align	4
.nv.constant0._Z32group_norm_nhwc_fwd_scale_kernelI11Fp32IOFp32WLi168EEv26Group_norm_nhwc_fwd_params:
	.zero		512


//--------------------- .nv.constant0._Z32group_norm_nhwc_fwd_scale_kernelI11Fp32IOFp32WLi64EEv26Group_norm_nhwc_fwd_params --------------------------
	.section	.nv.constant0._Z32group_norm_nhwc_fwd_scale_kernelI11Fp32IOFp32WLi64EEv26Group_norm_nhwc_fwd_params,"a",@progbits
	.sectionflags	@""
	.align	4
.nv.constant0._Z32group_norm_nhwc_fwd_scale_kernelI11Fp32IOFp32WLi64EEv26Group_norm_nhwc_fwd_params:
	.zero		512


//--------------------- .nv.constant0._Z32group_norm_nhwc_fwd_scale_kernelI11Fp32IOFp32WLi128EEv26Group_norm_nhwc_fwd_params --------------------------
	.section	.nv.constant0._Z32group_norm_nhwc_fwd_scale_kernelI11Fp32IOFp32WLi128EEv26Group_norm_nhwc_fwd_params,"a",@progbits
	.sectionflags	@""
	.align	4
.nv.constant0._Z32group_norm_nhwc_fwd_scale_kernelI11Fp32IOFp32WLi128EEv26Group_norm_nhwc_fwd_params:
	.zero		512


//--------------------- .nv.constant0._Z32group_norm_nhwc_fwd_scale_kernelI11Fp32IOFp32WLi192EEv26Group_norm_nhwc_fwd_params --------------------------
	.section	.nv.constant0._Z32group_norm_nhwc_fwd_scale_kernelI11Fp32IOFp32WLi192EEv26Group_norm_nhwc_fwd_params,"a",@progbits
	.sectionflags	@""
	.align	4
.nv.constant0._Z32group_norm_nhwc_fwd_scale_kernelI11Fp32IOFp32WLi192EEv26Group_norm_nhwc_fwd_params:
	.zero		512


//--------------------- .nv.constant0._Z32group_norm_nhwc_fwd_scale_kernelI11Fp32IOFp32WLi448EEv26Group_norm_nhwc_fwd_params --------------------------
	.section	.nv.constant0._Z32group_norm_nhwc_fwd_scale_kernelI11Fp32IOFp32WLi448EEv26Group_norm_nhwc_fwd_params,"a",@progbits
	.sectionflags	@""
	.align	4
.nv.constant0._Z32group_norm_nhwc_fwd_scale_kernelI11Fp32IOFp32WLi448EEv26Group_norm_nhwc_fwd_params:
	.zero		512


//--------------------- .nv.constant0._Z32group_norm_nhwc_fwd_scale_kernelI11Fp32IOFp32WLi256EEv26Group_norm_nhwc_fwd_params --------------------------
	.section	.nv.constant0._Z32group_norm_nhwc_fwd_scale_kernelI11Fp32IOFp32WLi256EEv26Group_norm_nhwc_fwd_params,"a",@progbits
	.sectionflags	@""
	.align	4
.nv.constant0._Z32group_norm_nhwc_fwd_scale_kernelI11Fp32IOFp32WLi256EEv26Group_norm_nhwc_fwd_params:
	.zero		512


//--------------------- .nv.constant0._Z32group_norm_nhwc_fwd_scale_kernelI11Fp32IOFp32WLi120EEv26Group_norm_nhwc_fwd_params --------------------------
	.section	.nv.constant0._Z32group_norm_nhwc_fwd_scale_kernelI11Fp32IOFp32WLi120EEv26Group_norm_nhwc_fwd_params,"a",@progbits
	.sectionflags	@""
	.align	4
.nv.constant0._Z32group_norm_nhwc_fwd_scale_kernelI11Fp32IOFp32WLi120EEv26Group_norm_nhwc_fwd_params:
	.zero		512


//--------------------- .nv.constant0._Z32group_norm_nhwc_fwd_scale_kernelI11Fp32IOFp32WLi140EEv26Group_norm_nhwc_fwd_params --------------------------
	.section	.nv.constant0._Z32group_norm_nhwc_fwd_scale_kernelI11Fp32IOFp32WLi140EEv26Group_norm_nhwc_fwd_params,"a",@progbits
	.sectionflags	@""
	.align	4
.nv.constant0._Z32group_norm_nhwc_fwd_scale_kernelI11Fp32IOFp32WLi140EEv26Group_norm_nhwc_fwd_params:
	.zero		512


//--------------------- .nv.constant0._Z32group_norm_nhwc_fwd_scale_kernelI11Fp32IOFp32WLi160EEv26Group_norm_nhwc_fwd_params --------------------------
	.section	.nv.constant0._Z32group_norm_nhwc_fwd_scale_kernelI11Fp32IOFp32WLi160EEv26Group_norm_nhwc_fwd_params,"a",@progbits
	.sectionflags	@""
	.align	4
.nv.constant0._Z32group_norm_nhwc_fwd_scale_kernelI11Fp32IOFp32WLi160EEv26Group_norm_nhwc_fwd_params:
	.zero		512


//--------------------- .nv.constant0._Z32group_norm_nhwc_fwd_scale_kernelI11Fp32IOBf16WLi196EEv26Group_norm_nhwc_fwd_params --------------------------
	.section	.nv.constant0._Z32group_norm_nhwc_fwd_scale_kernelI11Fp32IOBf16WLi196EEv26Group_norm_nhwc_fwd_params,"a",@progbits
	.sectionflags	@""
	.align	4
.nv.constant0._Z32group_norm_nhwc_fwd_scale_kernelI11Fp32IOBf16WLi196EEv26Group_norm_nhwc_fwd_params:
	.zero		512


//--------------------- .nv.constant0._Z32group_norm_nhwc_fwd_scale_kernelI11Fp32IOBf16WLi168EEv26Group_norm_nhwc_fwd_params --------------------------
	.section	.nv.constant0._Z32group_norm_nhwc_fwd_scale_kernelI11Fp32IOBf16WLi168EEv26Group_norm_nhwc_fwd_params,"a",@progbits
	.sectionflags	@""
	.align	4
.nv.constant0._Z32group_norm_nhwc_fwd_scale_kernelI11Fp32IOBf16WLi168EEv26Group_norm_nhwc_fwd_params:
	.zero		512


//--------------------- .nv.constant0._Z32group_norm_nhwc_fwd_scale_kernelI11Fp32IOBf16WLi64EEv26Group_norm_nhwc_fwd_params --------------------------
	.section	.nv.constant0._Z32group_norm_nhwc_fwd_scale_kernelI11Fp32IOBf16WLi64EEv26Group_norm_nhwc_fwd_params,"a",@progbits
	.sectionflags	@""
	.align	4
.nv.constant0._Z32group_norm_nhwc_fwd_scale_kernelI11Fp32IOBf16WLi64EEv26Group_norm_nhwc_fwd_params:
	.zero		512


//--------------------- .nv.constant0._Z32group_norm_nhwc_fwd_scale_kernelI11Fp32IOBf16WLi128EEv26Group_norm_nhwc_fwd_params --------------------------
	.section	.nv.constant0._Z32group_norm_nhwc_fwd_scale_kernelI11Fp32IOBf16WLi128EEv26Group_norm_nhwc_fwd_params,"a",@progbits
	.sectionflags	@""
	.align	4
.nv.constant0._Z32group_norm_nhwc_fwd_scale_kernelI11Fp32IOBf16WLi128EEv26Group_norm_nhwc_fwd_params:
	.zero		512


//--------------------- .nv.constant0._Z32group_norm_nhwc_fwd_scale_kernelI11Fp32IOBf16WLi192EEv26Group_norm_nhwc_fwd_params --------------------------
	.section	.nv.constant0._Z32group_norm_nhwc_fwd_scale_kernelI11Fp32IOBf16WLi192EEv26Group_norm_nhwc_fwd_params,"a",@progbits
	.sectionflags	@""
	.align	4
.nv.constant0._Z32group_norm_nhwc_fwd_scale_kernelI11Fp32IOBf16WLi192EEv26Group_norm_nhwc_fwd_params:
	.zero		512


//--------------------- .nv.constant0._Z32group_norm_nhwc_fwd_scale_kernelI11Fp32IOBf16WLi448EEv26Group_norm_nhwc_fwd_params --------------------------
	.section	.nv.constant0._Z32group_norm_nhwc_fwd_scale_kernelI11Fp32IOBf16WLi448EEv26Group_norm_nhwc_fwd_params,"a",@progbits
	.sectionflags	@""
	.align	4
.nv.constant0._Z32group_norm_nhwc_fwd_scale_kernelI11Fp32IOBf16WLi448EEv26Group_norm_nhwc_fwd_params:
	.zero		512


//--------------------- .nv.constant0._Z32group_norm_nhwc_fwd_scale_kernelI11Fp32IOBf16WLi256EEv26Group_norm_nhwc_fwd_params --------------------------
	.section	.nv.constant0._Z32group_norm_nhwc_fwd_scale_kernelI11Fp32IOBf16WLi256EEv26Group_norm_nhwc_fwd_params,"a",@progbits
	.sectionflags	@""
	.align	4
.nv.constant0._Z32group_norm_nhwc_fwd_scale_kernelI11Fp32IOBf16WLi256EEv26Group_norm_nhwc_fwd_params:
	.zero		512


//--------------------- .nv.constant0._Z32group_norm_nhwc_fwd_scale_kernelI11Fp32IOBf16WLi120EEv26Group_norm_nhwc_fwd_params --------------------------
	.section	.nv.constant0._Z32group_norm_nhwc_fwd_scale_kernelI11Fp32IOBf16WLi120EEv26Group_norm_nhwc_fwd_params,"a",@progbits
	.sectionflags	@""
	.align	4
.nv.constant0._Z32group_norm_nhwc_fwd_scale_kernelI11Fp32IOBf16WLi120EEv26Group_norm_nhwc_fwd_params:
	.zero		512


//--------------------- .nv.constant0._Z32group_norm_nhwc_fwd_scale_kernelI11Fp32IOBf16WLi140EEv26Group_norm_nhwc_fwd_params --------------------------
	.section	.nv.constant0._Z32group_norm_nhwc_fwd_scale_kernelI11Fp32IOBf16WLi140EEv26Group_norm_nhwc_fwd_params,"a",@progbits
	.sectionflags	@""
	.align	4
.nv.constant0._Z32group_norm_nhwc_fwd_scale_kernelI11Fp32IOBf16WLi140EEv26Group_norm_nhwc_fwd_params:
	.zero		512


//--------------------- .nv.constant0._Z32group_norm_nhwc_fwd_scale_kernelI11Fp32IOBf16WLi160EEv26Group_norm_nhwc_fwd_params --------------------------
	.section	.nv.constant0._Z32group_norm_nhwc_fwd_scale_kernelI11Fp32IOBf16WLi160EEv26Group_norm_nhwc_fwd_params,"a",@progbits
	.sectionflags	@""
	.align	4
.nv.constant0._Z32group_norm_nhwc_fwd_scale_kernelI11Fp32IOBf16WLi160EEv26Group_norm_nhwc_fwd_params:
	.zero		512


//--------------------- .nv.constant0._Z32group_norm_nhwc_fwd_scale_kernelI11Fp32IOFp16WLi196EEv26Group_norm_nhwc_fwd_params --------------------------
	.section	.nv.constant0._Z32group_norm_nhwc_fwd_scale_kernelI11Fp32IOFp16WLi196EEv26Group_norm_nhwc_fwd_params,"a",@progbits
	.sectionflags	@""
	.align	4
.nv.constant0._Z32group_norm_nhwc_fwd_scale_kernelI11Fp32IOFp16WLi196EEv26Group_norm_nhwc_fwd_params:
	.zero		512


//--------------------- .nv.constant0._Z32group_norm_nhwc_fwd_scale_kernelI11Fp32IOFp16WLi168EEv26Group_norm_nhwc_fwd_params --------------------------
	.section	.nv.constant0._Z32group_norm_nhwc_fwd_scale_kernelI11Fp32IOFp16WLi168EEv26Group_norm_nhwc_fwd_params,"a",@progbits
	.sectionflags	@""
	.align	4
.nv.constant0._Z32group_norm_nhwc_fwd_scale_kernelI11Fp32IOFp16WLi168EEv26Group_norm_nhwc_fwd_params:
	.zero		512


//--------------------- .nv.constant0._Z32group_norm_nhwc_fwd_scale_kernelI11Fp32IOFp16WLi64EEv26Group_norm_nhwc_fwd_params --------------------------
	.section	.nv.constant0._Z32group_norm_nhwc_fwd_scale_kernelI11Fp32IOFp16WLi64EEv26Group_norm_nhwc_fwd_params,"a",@progbits
	.sectionflags	@""
	.align	4
.nv.constant0._Z32group_norm_nhwc_fwd_scale_kernelI11Fp32IOFp16WLi64EEv26Group_norm_nhwc_fwd_params:
	.zero		512


//--------------------- .nv.constant0._Z32group_norm_nhwc_fwd_scale_kernelI11Fp32IOFp16WLi128EEv26Group_norm_nhwc_fwd_params --------------------------
	.section	.nv.constant0._Z32group_norm_nhwc_fwd_scale_kernelI11Fp32IOFp16WLi128EEv26Group_norm_nhwc_fwd_params,"a",@progbits
	.sectionflags	@""
	.align	4
.nv.constant0._Z32group_norm_nhwc_fwd_scale_kernelI11Fp32IOFp16WLi128EEv26Group_norm_nhwc_fwd_params:
	.zero		512


//--------------------- .nv.constant0._Z32group_norm_nhwc_fwd_scale_kernelI11Fp32IOFp16WLi192EEv26Group_norm_nhwc_fwd_params --------------------------
	.section	.nv.constant0._Z32group_norm_nhwc_fwd_scale_kernelI11Fp32IOFp16WLi192EEv26Group_norm_nhwc_fwd_params,"a",@progbits
	.sectionflags	@""
	.align	4
.nv.constant0._Z32group_norm_nhwc_fwd_scale_kernelI11Fp32IOFp16WLi192EEv26Group_norm_nhwc_fwd_params:
	.zero		512


//--------------------- .nv.constant0._Z32group_norm_nhwc_fwd_scale_kernelI11Fp32IOFp16WLi448EEv26Group_norm_nhwc_fwd_params --------------------------
	.section	.nv.constant0._Z32group_norm_nhwc_fwd_scale_kernelI11Fp32IOFp16WLi448EEv26Group_norm_nhwc_fwd_params,"a",@progbits
	.sectionflags	@""
	.align	4
.nv.constant0._Z32group_norm_nhwc_fwd_scale_kernelI11Fp32IOFp16WLi448EEv26Group_norm_nhwc_fwd_params:
	.zero		512


//--------------------- .nv.constant0._Z32group_norm_nhwc_fwd_scale_kernelI11Fp32IOFp16WLi256EEv26Group_norm_nhwc_fwd_params --------------------------
	.section	.nv.constant0._Z32group_norm_nhwc_fwd_scale_kernelI11Fp32IOFp16WLi256EEv26Group_norm_nhwc_fwd_params,"a",@progbits
	.sectionflags	@""
	.align	4
.nv.constant0._Z32group_norm_nhwc_fwd_scale_kernelI11Fp32IOFp16WLi256EEv26Group_norm_nhwc_fwd_params:
	.zero		512


//--------------------- .nv.constant0._Z32group_norm_nhwc_fwd_scale_kernelI11Fp32IOFp16WLi120EEv26Group_norm_nhwc_fwd_params --------------------------
	.section	.nv.constant0._Z32group_norm_nhwc_fwd_scale_kernelI11Fp32IOFp16WLi120EEv26Group_norm_nhwc_fwd_params,"a",@progbits
	.sectionflags	@""
	.align	4
.nv.constant0._Z32group_norm_nhwc_fwd_scale_kernelI11Fp32IOFp16WLi120EEv26Group_norm_nhwc_fwd_params:
	.zero		512


//--------------------- .nv.constant0._Z32group_norm_nhwc_fwd_scale_kernelI11Fp32IOFp16WLi140EEv26Group_norm_nhwc_fwd_params --------------------------
	.section	.nv.constant0._Z32group_norm_nhwc_fwd_scale_kernelI11Fp32IOFp16WLi140EEv26Group_norm_nhwc_fwd_params,"a",@progbits
	.sectionflags	@""
	.align	4
.nv.constant0._Z32group_norm_nhwc_fwd_scale_kernelI11Fp32IOFp16WLi140EEv26Group_norm_nhwc_fwd_params:
	.zero		512


//--------------------- .nv.constant0._Z32group_norm_nhwc_fwd_scale_kernelI11Fp32IOFp16WLi160EEv26Group_norm_nhwc_fwd_params --------------------------
	.section	.nv.constant0._Z32group_norm_nhwc_fwd_scale_kernelI11Fp32IOFp16WLi160EEv26Group_norm_nhwc_fwd_params,"a",@progbits
	.sectionflags	@""
	.align	4
.nv.constant0._Z32group_norm_nhwc_fwd_scale_kernelI11Fp32IOFp16WLi160EEv26Group_norm_nhwc_fwd_params:
	.zero		512


//--------------------- .nv.constant0._Z32group_norm_nhwc_fwd_scale_kernelI11Bf16IOFp32WLi196EEv26Group_norm_nhwc_fwd_params --------------------------
	.section	.nv.constant0._Z32group_norm_nhwc_fwd_scale_kernelI11Bf16IOFp32WLi196EEv26Group_norm_nhwc_fwd_params,"a",@progbits
	.sectionflags	@""
	.align	4
.nv.constant0._Z32group_norm_nhwc_fwd_scale_kernelI11Bf16IOFp32WLi196EEv26Group_norm_nhwc_fwd_params:
	.zero		512


//--------------------- .nv.constant0._Z32group_norm_nhwc_fwd_scale_kernelI11Bf16IOFp32WLi168EEv26Group_norm_nhwc_fwd_params --------------------------
	.section	.nv.constant0._Z32group_norm_nhwc_fwd_scale_kernelI11Bf16IOFp32WLi168EEv26Group_norm_nhwc_fwd_params,"a",@progbits
	.sectionflags	@""
	.align	4
.nv.constant0._Z32group_norm_nhwc_fwd_scale_kernelI11Bf16IOFp32WLi168EEv26Group_norm_nhwc_fwd_params:
	.zero		512


//--------------------- .nv.constant0._Z32group_norm_nhwc_fwd_scale_kernelI11Bf16IOFp32WLi64EEv26Group_norm_nhwc_fwd_params --------------------------
	.section	.nv.constant0._Z32group_norm_nhwc_fwd_scale_kernelI11Bf16IOFp32WLi64EEv26Group_norm_nhwc_fwd_params,"a",@progbits
	.sectionflags	@""
	.align	4
.nv.constant0._Z32group_norm_nhwc_fwd_scale_kernelI11Bf16IOFp32WLi64EEv26Group_norm_nhwc_fwd_params:
	.zero		512


//--------------------- .nv.constant0._Z32group_norm_nhwc_fwd_scale_kernelI11Bf16IOFp32WLi128EEv26Group_norm_nhwc_fwd_params --------------------------
	.section	.nv.constant0._Z32group_norm_nhwc_fwd_scale_kernelI11Bf16IOFp32WLi128EEv26Group_norm_nhwc_fwd_params,"a",@progbits
	.sectionflags	@""
	.align	4
.nv.constant0._Z32group_norm_nhwc_fwd_scale_kernelI11Bf16IOFp32WLi128EEv26Group_norm_nhwc_fwd_params:
	.zero		512


//--------------------- .nv.constant0._Z32group_norm_nhwc_fwd_scale_kernelI11Bf16IOFp32WLi192EEv26Group_norm_nhwc_fwd_params --------------------------
	.section	.nv.constant0._Z32group_norm_nhwc_fwd_scale_kernelI11Bf16IOFp32WLi192EEv26Group_norm_nhwc_fwd_params,"a",@progbits
	.sectionflags	@""
	.align	4
.nv.constant0._Z32group_norm_nhwc_fwd_scale_kernelI11Bf16IOFp32WLi192EEv26Group_norm_nhwc_fwd_params:
	.zero		512


//--------------------- .nv.constant0._Z32group_norm_nhwc_fwd_scale_kernelI11Bf16IOFp32WLi448EEv26Group_norm_nhwc_fwd_params --------------------------
	.section	.nv.constant0._Z32group_norm_nhwc_fwd_scale_kernelI11Bf16IOFp32WLi448EEv26Group_norm_nhwc_fwd_params,"a",@progbits
	.sectionflags	@""
	.align	4
.nv.constant0._Z32group_norm_nhwc_fwd_scale_kernelI11Bf16IOFp32WLi448EEv26Group_norm_nhwc_fwd_params:
	.zero		512


//--------------------- .nv.constant0._Z32group_norm_nhwc_fwd_scale_kernelI11Bf16IOFp32WLi256EEv26Group_norm_nhwc_fwd_params --------------------------
	.section	.nv.constant0._Z32group_norm_nhwc_fwd_scale_kernelI11Bf16IOFp32WLi256EEv26Group_norm_nhwc_fwd_params,"a",@progbits
	.sectionflags	@""
	.align	4
.nv.constant0._Z32group_norm_nhwc_fwd_scale_kernelI11Bf16IOFp32WLi256EEv26Group_norm_nhwc_fwd_params:
	.zero		512


//--------------------- .nv.constant0._Z32group_norm_nhwc_fwd_scale_kernelI11Bf16IOFp32WLi120EEv26Group_norm_nhwc_fwd_params --------------------------
	.section	.nv.constant0._Z32group_norm_nhwc_fwd_scale_kernelI11Bf16IOFp32WLi120EEv26Group_norm_nhwc_fwd_params,"a",@progbits
	.sectionflags	@""
	.align	4
.nv.constant0._Z32group_norm_nhwc_fwd_scale_kernelI11Bf16IOFp32WLi120EEv26Group_norm_nhwc_fwd_params:
	.zero		512


//--------------------- .nv.constant0._Z32group_norm_nhwc_fwd_scale_kernelI11Bf16IOFp32WLi140EEv26Group_norm_nhwc_fwd_params --------------------------
	.section	.nv.constant0._Z32group_norm_nhwc_fwd_scale_kernelI11Bf16IOFp32WLi140EEv26Group_norm_nhwc_fwd_params,"a",@progbits
	.sectionflags	@""
	.align	4
.nv.constant0._Z32group_norm_nhwc_fwd_scale_kernelI11Bf16IOFp32WLi140EEv26Group_norm_nhwc_fwd_params:
	.zero		512


//--------------------- .nv.constant0._Z32group_norm_nhwc_fwd_scale_kernelI11Bf16IOFp32WLi160EEv26Group_norm_nhwc_fwd_params --------------------------
	.section	.nv.constant0._Z32group_norm_nhwc_fwd_scale_kernelI11Bf16IOFp32WLi160EEv26Group_norm_nhwc_fwd_params,"a",@progbits
	.sectionflags	@""
	.align	4
.nv.constant0._Z32group_norm_nhwc_fwd_scale_kernelI11Bf16IOFp32WLi160EEv26Group_norm_nhwc_fwd_params:
	.zero		512


//--------------------- .nv.constant0._Z32group_norm_nhwc_fwd_scale_kernelI11Bf16IOBf16WLi196EEv26Group_norm_nhwc_fwd_params --------------------------
	.section	.nv.constant0._Z32group_norm_nhwc_fwd_scale_kernelI11Bf16IOBf16WLi196EEv26Group_norm_nhwc_fwd_params,"a",@progbits
	.sectionflags	@""
	.align	4
.nv.constant0._Z32group_norm_nhwc_fwd_scale_kernelI11Bf16IOBf16WLi196EEv26Group_norm_nhwc_fwd_params:
	.zero		512


//--------------------- .nv.constant0._Z32group_norm_nhwc_fwd_scale_kernelI11Bf16IOBf16WLi168EEv26Group_norm_nhwc_fwd_params --------------------------
	.section	.nv.constant0._Z32group_norm_nhwc_fwd_scale_kernelI11Bf16IOBf16WLi168EEv26Group_norm_nhwc_fwd_params,"a",@progbits
	.sectionflags	@""
	.align	4
.nv.constant0._Z32group_norm_nhwc_fwd_scale_kernelI11Bf16IOBf16WLi168EEv26Group_norm_nhwc_fwd_params:
	.zero		512


//--------------------- .nv.constant0._Z32group_norm_nhwc_fwd_scale_kernelI11Bf16IOBf16WLi64EEv26Group_norm_nhwc_fwd_params --------------------------
	.section	.nv.constant0._Z32group_norm_nhwc_fwd_scale_kernelI11Bf16IOBf16WLi64EEv26Group_norm_nhwc_fwd_params,"a",@progbits
	.sectionflags	@""
	.align	4
.nv.constant0._Z32group_norm_nhwc_fwd_scale_kernelI11Bf16IOBf16WLi64EEv26Group_norm_nhwc_fwd_params:
	.zero		512


//--------------------- .nv.constant0._Z32group_norm_nhwc_fwd_scale_kernelI11Bf16IOBf16WLi128EEv26Group_norm_nhwc_fwd_params --------------------------
	.section	.nv.constant0._Z32group_norm_nhwc_fwd_scale_kernelI11Bf16IOBf16WLi128EEv26Group_norm_nhwc_fwd_params,"a",@progbits
	.sectionflags	@""
	.align	4
.nv.constant0._Z32group_norm_nhwc_fwd_scale_kernelI11Bf16IOBf16WLi128EEv26Group_norm_nhwc_fwd_params:
	.zero		512


//--------------------- .nv.constant0._Z32group_norm_nhwc_fwd_scale_kernelI11Bf16IOBf16WLi192EEv26Group_norm_nhwc_fwd_params --------------------------
	.section	.nv.constant0._Z32group_norm_nhwc_fwd_scale_kernelI11Bf16IOBf16WLi192EEv26Group_norm_nhwc_fwd_params,"a",@progbits
	.sectionflags	@""
	.align	4
.nv.constant0._Z32group_norm_nhwc_fwd_scale_kernelI11Bf16IOBf16WLi192EEv26Group_norm_nhwc_fwd_params:
	.zero		512


//--------------------- .nv.constant0._Z32group_norm_nhwc_fwd_scale_kernelI11Bf16IOBf16WLi448EEv26Group_norm_nhwc_fwd_params --------------------------
	.section	.nv.constant0._Z32group_norm_nhwc_fwd_scale_kernelI11Bf16IOBf16WLi448EEv26Group_norm_nhwc_fwd_params,"a",@progbits
	.sectionflags	@""
	.align	4
.nv.constant0._Z32group_norm_nhwc_fwd_scale_kernelI11Bf16IOBf16WLi448EEv26Group_norm_nhwc_fwd_params:
	.zero		512


//--------------------- .nv.constant0._Z32group_norm_nhwc_fwd_scale_kernelI11Bf16IOBf16WLi256EEv26Group_norm_nhwc_fwd_params --------------------------
	.section	.nv.constant0._Z32group_norm_nhwc_fwd_scale_kernelI11Bf16IOBf16WLi256EEv26Group_norm_nhwc_fwd_params,"a",@progbits
	.sectionflags	@""
	.align	4
.nv.constant0._Z32group_norm_nhwc_fwd_scale_kernelI11Bf16IOBf16WLi256EEv26Group_norm_nhwc_fwd_params:
	.zero		512


//--------------------- .nv.constant0._Z32group_norm_nhwc_fwd_scale_kernelI11Bf16IOBf16WLi120EEv26Group_norm_nhwc_fwd_params --------------------------
	.section	.nv.constant0._Z32group_norm_nhwc_fwd_scale_kernelI11Bf16IOBf16WLi120EEv26Group_norm_nhwc_fwd_params,"a",@progbits
	.sectionflags	@""
	.align	4
.nv.constant0._Z32group_norm_nhwc_fwd_scale_kernelI11Bf16IOBf16WLi120EEv26Group_norm_nhwc_fwd_params:
	.zero		512


//--------------------- .nv.constant0._Z32group_norm_nhwc_fwd_scale_kernelI11Bf16IOBf16WLi140EEv26Group_norm_nhwc_fwd_params --------------------------
	.section	.nv.constant0._Z32group_norm_nhwc_fwd_scale_kernelI11Bf16IOBf16WLi140EEv26Group_norm_nhwc_fwd_params,"a",@progbits
	.sectionflags	@""
	.align	4
.nv.constant0._Z32group_norm_nhwc_fwd_scale_kernelI11Bf16IOBf16WLi140EEv26Group_norm_nhwc_fwd_params:
	.zero		512


//--------------------- .nv.constant0._Z32group_norm_nhwc_fwd_scale_kernelI11Bf16IOBf16WLi160EEv26Group_norm_nhwc_fwd_params --------------------------
	.section	.nv.constant0._Z32group_norm_nhwc_fwd_scale_kernelI11Bf16IOBf16WLi160EEv26Group_norm_nhwc_fwd_params,"a",@progbits
	.sectionflags	@""
	.align	4
.nv.constant0._Z32group_norm_nhwc_fwd_scale_kernelI11Bf16IOBf16WLi160EEv26Group_norm_nhwc_fwd_params:
	.zero		512


//--------------------- .nv.constant0._Z32group_norm_nhwc_fwd_scale_kernelI11Bf16IOFp16WLi196EEv26Group_norm_nhwc_fwd_params --------------------------
	.section	.nv.constant0._Z32group_norm_nhwc_fwd_scale_kernelI11Bf16IOFp16WLi196EEv26Group_norm_nhwc_fwd_params,"a",@progbits
	.sectionflags	@""
	.align	4
.nv.constant0._Z32group_norm_nhwc_fwd_scale_kernelI11Bf16IOFp16WLi196EEv26Group_norm_nhwc_fwd_params:
	.zero		512


//--------------------- .nv.constant0._Z32group_norm_nhwc_fwd_scale_kernelI11Bf16IOFp16WLi168EEv26Group_norm_nhwc_fwd_params --------------------------
	.section	.nv.constant0._Z32group_norm_nhwc_fwd_scale_kernelI11Bf16IOFp16WLi168EEv26Group_norm_nhwc_fwd_params,"a",@progbits
	.sectionflags	@""
	.align	4
.nv.constant0._Z32group_norm_nhwc_fwd_scale_kernelI11Bf16IOFp16WLi168EEv26Group_norm_nhwc_fwd_params:
	.zero		512


//--------------------- .nv.constant0._Z32group_norm_nhwc_fwd_scale_kernelI11Bf16IOFp16WLi64EEv26Group_norm_nhwc_fwd_params --------------------------
	.section	.nv.constant0._Z32group_norm_nhwc_fwd_scale_kernelI11Bf16IOFp16WLi64EEv26Group_norm_nhwc_fwd_params,"a",@progbits
	.sectionflags	@""
	.align	4
.nv.constant0._Z32group_norm_nhwc_fwd_scale_kernelI11Bf16IOFp16WLi64EEv26Group_norm_nhwc_fwd_params:
	.zero		512


//--------------------- .nv.constant0._Z32group_norm_nhwc_fwd_scale_kernelI11Bf16IOFp16WLi128EEv26Group_norm_nhwc_fwd_params --------------------------
	.section	.nv.constant0._Z32group_norm_nhwc_fwd_scale_kernelI11Bf16IOFp16WLi128EEv26Group_norm_nhwc_fwd_params,"a",@progbits
	.sectionflags	@""
	.align	4
.nv.constant0._Z32group_norm_nhwc_fwd_scale_kernelI11Bf16IOFp16WLi128EEv26Group_norm_nhwc_fwd_params:
	.zero		512


//--------------------- .nv.constant0._Z32group_norm_nhwc_fwd_scale_kernelI11Bf16IOFp16WLi192EEv26Group_norm_nhwc_fwd_params --------------------------
	.section	.nv.constant0._Z32group_norm_nhwc_fwd_scale_kernelI11Bf16IOFp16WLi192EEv26Group_norm_nhwc_fwd_params,"a",@progbits
	.sectionflags	@""
	.align	4
.nv.constant0._Z32group_norm_nhwc_fwd_scale_kernelI11Bf16IOFp16WLi192EEv26Group_norm_nhwc_fwd_params:
	.zero		512


//--------------------- .nv.constant0._Z32group_norm_nhwc_fwd_scale_kernelI11Bf16IOFp16WLi448EEv26Group_norm_nhwc_fwd_params --------------------------
	.section	.nv.constant0._Z32group_norm_nhwc_fwd_scale_kernelI11Bf16IOFp16WLi448EEv26Group_norm_nhwc_fwd_params,"a",@progbits
	.sectionflags	@""
	.align	4
.nv.constant0._Z32group_norm_nhwc_fwd_scale_kernelI11Bf16IOFp16WLi448EEv26Group_norm_nhwc_fwd_params:
	.zero		512


//--------------------- .nv.constant0._Z32group_norm_nhwc_fwd_scale_kernelI11Bf16IOFp16WLi256EEv26Group_norm_nhwc_fwd_params --------------------------
	.section	.nv.constant0._Z32group_norm_nhwc_fwd_scale_kernelI11Bf16IOFp16WLi256EEv26Group_norm_nhwc_fwd_params,"a",@progbits
	.sectionflags	@""
	.align	4
.nv.constant0._Z32group_norm_nhwc_fwd_scale_kernelI11Bf16IOFp16WLi256EEv26Group_norm_nhwc_fwd_params:
	.zero		512


//--------------------- .nv.constant0._Z32group_norm_nhwc_fwd_scale_kernelI11Bf16IOFp16WLi120EEv26Group_norm_nhwc_fwd_params --------------------------
	.section	.nv.constant0._Z32group_norm_nhwc_fwd_scale_kernelI11Bf16IOFp16WLi120EEv26Group_norm_nhwc_fwd_params,"a",@progbits
	.sectionflags	@""
	.align	4
.nv.constant0._Z32group_norm_nhwc_fwd_scale_kernelI11Bf16IOFp16WLi120EEv26Group_norm_nhwc_fwd_params:
	.zero		512


//--------------------- .nv.constant0._Z32group_norm_nhwc_fwd_scale_kernelI11Bf16IOFp16WLi140EEv26Group_norm_nhwc_fwd_params --------------------------
	.section	.nv.constant0._Z32group_norm_nhwc_fwd_scale_kernelI11Bf16IOFp16WLi140EEv26Group_norm_nhwc_fwd_params,"a",@progbits
	.sectionflags	@""
	.align	4
.nv.constant0._Z32group_norm_nhwc_fwd_scale_kernelI11Bf16IOFp16WLi140EEv26Group_norm_nhwc_fwd_params:
	.zero		512


//--------------------- .nv.constant0._Z32group_norm_nhwc_fwd_scale_kernelI11Bf16IOFp16WLi160EEv26Group_norm_nhwc_fwd_params --------------------------
	.section	.nv.constant0._Z32group_norm_nhwc_fwd_scale_kernelI11Bf16IOFp16WLi160EEv26Group_norm_nhwc_fwd_params,"a",@progbits
	.sectionflags	@""
	.align	4
.nv.constant0._Z32group_norm_nhwc_fwd_scale_kernelI11Bf16IOFp16WLi160EEv26Group_norm_nhwc_fwd_params:
	.zero		512


//--------------------- .nv.constant0._Z32group_norm_nhwc_fwd_scale_kernelI11Fp16IOFp32WLi196EEv26Group_norm_nhwc_fwd_params --------------------------
	.section	.nv.constant0._Z32group_norm_nhwc_fwd_scale_kernelI11Fp16IOFp32WLi196EEv26Group_norm_nhwc_fwd_params,"a",@progbits
	.sectionflags	@""
	.align	4
.nv.constant0._Z32group_norm_nhwc_fwd_scale_kernelI11Fp16IOFp32WLi196EEv26Group_norm_nhwc_fwd_params:
	.zero		512


//--------------------- .nv.constant0._Z32group_norm_nhwc_fwd_scale_kernelI11Fp16IOFp32WLi168EEv26Group_norm_nhwc_fwd_params --------------------------
	.section	.nv.constant0._Z32group_norm_nhwc_fwd_scale_kernelI11Fp16IOFp32WLi168EEv26Group_norm_nhwc_fwd_params,"a",@progbits
	.sectionflags	@""
	.align	4
.nv.constant0._Z32group_norm_nhwc_fwd_scale_kernelI11Fp16IOFp32WLi168EEv26Group_norm_nhwc_fwd_params:
	.zero		512


//--------------------- .nv.constant0._Z32group_norm_nhwc_fwd_scale_kernelI11Fp16IOFp32WLi64EEv26Group_norm_nhwc_fwd_params --------------------------
	.section	.nv.constant0._Z32group_norm_nhwc_fwd_scale_kernelI11Fp16IOFp32WLi64EEv26Group_norm_nhwc_fwd_params,"a",@progbits
	.sectionflags	@""
	.align	4
.nv.constant0._Z32group_norm_nhwc_fwd_scale_kernelI11Fp16IOFp32WLi64EEv26Group_norm_nhwc_fwd_params:
	.zero		512


//--------------------- .nv.constant0._Z32group_norm_nhwc_fwd_scale_kernelI11Fp16IOFp32WLi128EEv26Group_norm_nhwc_fwd_params --------------------------
	.section	.nv.constant0._Z32group_norm_nhwc_fwd_scale_kernelI11Fp16IOFp32WLi128EEv26Group_norm_nhwc_fwd_params,"a",@progbits
	.sectionflags	@""
	.align	4
.nv.constant0._Z32group_norm_nhwc_fwd_scale_kernelI11Fp16IOFp32WLi128EEv26Group_norm_nhwc_fwd_params:
	.zero		512


//--------------------- .nv.constant0._Z32group_norm_nhwc_fwd_scale_kernelI11Fp16IOFp32WLi192EEv26Group_norm_nhwc_fwd_params --------------------------
	.section	.nv.constant0._Z32group_norm_nhwc_fwd_scale_kernelI11Fp16IOFp32WLi192EEv26Group_norm_nhwc_fwd_params,"a",@progbits
	.sectionflags	@""
	.align	4
.nv.constant0._Z32group_norm_nhwc_fwd_scale_kernelI11Fp16IOFp32WLi192EEv26Group_norm_nhwc_fwd_params:
	.zero		512


//--------------------- .nv.constant0._Z32group_norm_nhwc_fwd_scale_kernelI11Fp16IOFp32WLi448EEv26Group_norm_nhwc_fwd_params --------------------------
	.section	.nv.constant0._Z32group_norm_nhwc_fwd_scale_kernelI11Fp16IOFp32WLi448EEv26Group_norm_nhwc_fwd_params,"a",@progbits
	.sectionflags	@""
	.align	4
.nv.constant0._Z32group_norm_nhwc_fwd_scale_kernelI11Fp16IOFp32WLi448EEv26Group_norm_nhwc_fwd_params:
	.zero		512


//--------------------- .nv.constant0._Z32group_norm_nhwc_fwd_scale_kernelI11Fp16IOFp32WLi256EEv26Group_norm_nhwc_fwd_params --------------------------
	.section	.nv.constant0._Z32group_norm_nhwc_fwd_scale_kernelI11Fp16IOFp32WLi256EEv26Group_norm_nhwc_fwd_params,"a",@progbits
	.sectionflags	@""
	.align	4
.nv.constant0._Z32group_norm_nhwc_fwd_scale_kernelI11Fp16IOFp32WLi256EEv26Group_norm_nhwc_fwd_params:
	.zero		512


//--------------------- .nv.constant0._Z32group_norm_nhwc_fwd_scale_kernelI11Fp16IOFp32WLi120EEv26Group_norm_nhwc_fwd_params --------------------------
	.section	.nv.constant0._Z32group_norm_nhwc_fwd_scale_kernelI11Fp16IOFp32WLi120EEv26Group_norm_nhwc_fwd_params,"a",@progbits
	.sectionflags	@""
	.align	4
.nv.constant0._Z32group_norm_nhwc_fwd_scale_kernelI11Fp16IOFp32WLi120EEv26Group_norm_nhwc_fwd_params:
	.zero		512


//--------------------- .nv.constant0._Z32group_norm_nhwc_fwd_scale_kernelI11Fp16IOFp32WLi140EEv26Group_norm_nhwc_fwd_params --------------------------
	.section	.nv.constant0._Z32group_norm_nhwc_fwd_scale_kernelI11Fp16IOFp32WLi140EEv26Group_norm_nhwc_fwd_params,"a",@progbits
	.sectionflags	@""
	.align	4
.nv.constant0._Z32group_norm_nhwc_fwd_scale_kernelI11Fp16IOFp32WLi140EEv26Group_norm_nhwc_fwd_params:
	.zero		512


//--------------------- .nv.constant0._Z32group_norm_nhwc_fwd_scale_kernelI11Fp16IOFp32WLi160EEv26Group_norm_nhwc_fwd_params --------------------------
	.section	.nv.constant0._Z32group_norm_nhwc_fwd_scale_kernelI11Fp16IOFp32WLi160EEv26Group_norm_nhwc_fwd_params,"a",@progbits
	.sectionflags	@""
	.align	4
.nv.constant0._Z32group_norm_nhwc_fwd_scale_kernelI11Fp16IOFp32WLi160EEv26Group_norm_nhwc_fwd_params:
	.zero		512


//--------------------- .nv.constant0._Z32group_norm_nhwc_fwd_scale_kernelI11Fp16IOBf16WLi196EEv26Group_norm_nhwc_fwd_params --------------------------
	.section	.nv.constant0._Z32group_norm_nhwc_fwd_scale_kernelI11Fp16IOBf16WLi196EEv26Group_norm_nhwc_fwd_params,"a",@progbits
	.sectionflags	@""
	.align	4
.nv.constant0._Z32group_norm_nhwc_fwd_scale_kernelI11Fp16IOBf16WLi196EEv26Group_norm_nhwc_fwd_params:
	.zero		512


//--------------------- .nv.constant0._Z32group_norm_nhwc_fwd_scale_kernelI11Fp16IOBf16WLi168EEv26Group_norm_nhwc_fwd_params --------------------------
	.section	.nv.constant0._Z32group_norm_nhwc_fwd_scale_kernelI11Fp16IOBf16WLi168EEv26Group_norm_nhwc_fwd_params,"a",@progbits
	.sectionflags	@""
	.align	4
.nv.constant0._Z32group_norm_nhwc_fwd_scale_kernelI11Fp16IOBf16WLi168EEv26Group_norm_nhwc_fwd_params:
	.zero		512


//--------------------- .nv.constant0._Z32group_norm_nhwc_fwd_scale_kernelI11Fp16IOBf16WLi64EEv26Group_norm_nhwc_fwd_params --------------------------
	.section	.nv.constant0._Z32group_norm_nhwc_fwd_scale_kernelI11Fp16IOBf16WLi64EEv26Group_norm_nhwc_fwd_params,"a",@progbits
	.sectionflags	@""
	.align	4
.nv.constant0._Z32group_norm_nhwc_fwd_scale_kernelI11Fp16IOBf16WLi64EEv26Group_norm_nhwc_fwd_params:
	.zero		512


//--------------------- .nv.constant0._Z32group_norm_nhwc_fwd_scale_kernelI11Fp16IOBf16WLi128EEv26Group_norm_nhwc_fwd_params --------------------------
	.section	.nv.constant0._Z32group_norm_nhwc_fwd_scale_kernelI11Fp16IOBf16WLi128EEv26Group_norm_nhwc_fwd_params,"a",@progbits
	.sectionflags	@""
	.align	4
.nv.constant0._Z32group_norm_nhwc_fwd_scale_kernelI11Fp16IOBf16WLi128EEv26Group_norm_nhwc_fwd_params:
	.zero		512


//--------------------- .nv.constant0._Z32group_norm_nhwc_fwd_scale_kernelI11Fp16IOBf16WLi192EEv26Group_norm_nhwc_fwd_params --------------------------
	.section	.nv.constant0._Z32group_norm_nhwc_fwd_scale_kernelI11Fp16IOBf16WLi192EEv26Group_norm_nhwc_fwd_params,"a",@progbits
	.sectionflags	@""
	.align	4
.nv.constant0._Z32group_norm_nhwc_fwd_scale_kernelI11Fp16IOBf16WLi192EEv26Group_norm_nhwc_fwd_params:
	.zero		512


//--------------------- .nv.constant0._Z32group_norm_nhwc_fwd_scale_kernelI11Fp16IOBf16WLi448EEv26Group_norm_nhwc_fwd_params --------------------------
	.section	.nv.constant0._Z32group_norm_nhwc_fwd_scale_kernelI11Fp16IOBf16WLi448EEv26Group_norm_nhwc_fwd_params,"a",@progbits
	.sectionflags	@""
	.align	4
.nv.constant0._Z32group_norm_nhwc_fwd_scale_kernelI11Fp16IOBf16WLi448EEv26Group_norm_nhwc_fwd_params:
	.zero		512


//--------------------- .nv.constant0._Z32group_norm_nhwc_fwd_scale_kernelI11Fp16IOBf16WLi256EEv26Group_norm_nhwc_fwd_params --------------------------
	.section	.nv.constant0._Z32group_norm_nhwc_fwd_scale_kernelI11Fp16IOBf16WLi256EEv26Group_norm_nhwc_fwd_params,"a",@progbits
	.sectionflags	@""
	.align	4
.nv.constant0._Z32group_norm_nhwc_fwd_scale_kernelI11Fp16IOBf16WLi256EEv26Group_norm_nhwc_fwd_params:
	.zero		512


//--------------------- .nv.constant0._Z32group_norm_nhwc_fwd_scale_kernelI11Fp16IOBf16WLi120EEv26Group_norm_nhwc_fwd_params --------------------------
	.section	.nv.constant0._Z32group_norm_nhwc_fwd_scale_kernelI11Fp16IOBf16WLi120EEv26Group_norm_nhwc_fwd_params,"a",@progbits
	.sectionflags	@""
	.align	4
.nv.constant0._Z32group_norm_nhwc_fwd_scale_kernelI11Fp16IOBf16WLi120EEv26Group_norm_nhwc_fwd_params:
	.zero		512


//--------------------- .nv.constant0._Z32group_norm_nhwc_fwd_scale_kernelI11Fp16IOBf16WLi140EEv26Group_norm_nhwc_fwd_params --------------------------
	.section	.nv.constant0._Z32group_norm_nhwc_fwd_scale_kernelI11Fp16IOBf16WLi140EEv26Group_norm_nhwc_fwd_params,"a",@progbits
	.sectionflags	@""
	.align	4
.nv.constant0._Z32group_norm_nhwc_fwd_scale_kernelI11Fp16IOBf16WLi140EEv26Group_norm_nhwc_fwd_params:
	.zero		512


//--------------------- .nv.constant0._Z32group_norm_nhwc_fwd_scale_kernelI11Fp16IOBf16WLi160EEv26Group_norm_nhwc_fwd_params --------------------------
	.section	.nv.constant0._Z32group_norm_nhwc_fwd_scale_kernelI11Fp16IOBf16WLi160EEv26Group_norm_nhwc_fwd_params,"a",@progbits
	.sectionflags	@""
	.align	4
.nv.constant0._Z32group_norm_nhwc_fwd_scale_kernelI11Fp16IOBf16WLi160EEv26Group_norm_nhwc_fwd_params:
	.zero		512


//--------------------- .nv.constant0._Z32group_norm_nhwc_fwd_scale_kernelI11Fp16IOFp16WLi196EEv26Group_norm_nhwc_fwd_params --------------------------
	.section	.nv.constant0._Z32group_norm_nhwc_fwd_scale_kernelI11Fp16IOFp16WLi196EEv26Group_norm_nhwc_fwd_params,"a",@progbits
	.sectionflags	@""
	.align	4
.nv.constant0._Z32group_norm_nhwc_fwd_scale_kernelI11Fp16IOFp16WLi196EEv26Group_norm_nhwc_fwd_params:
	.zero		512


//--------------------- .nv.constant0._Z32group_norm_nhwc_fwd_scale_kernelI11Fp16IOFp16WLi168EEv26Group_norm_nhwc_fwd_params --------------------------
	.section	.nv.constant0._Z32group_norm_nhwc_fwd_scale_kernelI11Fp16IOFp16WLi168EEv26Group_norm_nhwc_fwd_params,"a",@progbits
	.sectionflags	@""
	.align	4
.nv.constant0._Z32group_norm_nhwc_fwd_scale_kernelI11Fp16IOFp16WLi168EEv26Group_norm_nhwc_fwd_params:
	.zero		512


//--------------------- .nv.constant0._Z32group_norm_nhwc_fwd_scale_kernelI11Fp16IOFp16WLi64EEv26Group_norm_nhwc_fwd_params --------------------------
	.section	.nv.constant0._Z32group_norm_nhwc_fwd_scale_kernelI11Fp16IOFp16WLi64EEv26Group_norm_nhwc_fwd_params,"a",@progbits
	.sectionflags	@""
	.align	4
.nv.constant0._Z32group_norm_nhwc_fwd_scale_kernelI11Fp16IOFp16WLi64EEv26Group_norm_nhwc_fwd_params:
	.zero		512


//--------------------- .nv.constant0._Z32group_norm_nhwc_fwd_scale_kernelI11Fp16IOFp16WLi128EEv26Group_norm_nhwc_fwd_params --------------------------
	.section	.nv.constant0._Z32group_norm_nhwc_fwd_scale_kernelI11Fp16IOFp16WLi128EEv26Group_norm_nhwc_fwd_params,"a",@progbits
	.sectionflags	@""
	.align	4
.nv.constant0._Z32group_norm_nhwc_fwd_scale_kernelI11Fp16IOFp16WLi128EEv26Group_norm_nhwc_fwd_params:
	.zero		512


//--------------------- .nv.constant0._Z32group_norm_nhwc_fwd_scale_kernelI11Fp16IOFp16WLi192EEv26Group_norm_nhwc_fwd_params --------------------------
	.section	.nv.constant0._Z32group_norm_nhwc_fwd_scale_kernelI11Fp16IOFp16WLi192EEv26Group_norm_nhwc_fwd_params,"a",@progbits
	.sectionflags	@""
	.align	4
.nv.constant0._Z32group_norm_nhwc_fwd_scale_kernelI11Fp16IOFp16WLi192EEv26Group_norm_nhwc_fwd_params:
	.zero		512


//--------------------- .nv.constant0._Z32group_norm_nhwc_fwd_scale_kernelI11Fp16IOFp16WLi448EEv26Group_norm_nhwc_fwd_params --------------------------
	.section	.nv.constant0._Z32group_norm_nhwc_fwd_scale_kernelI11Fp16IOFp16WLi448EEv26Group_norm_nhwc_fwd_params,"a",@progbits
	.sectionflags	@""
	.align	4
.nv.constant0._Z32group_norm_nhwc_fwd_scale_kernelI11Fp16IOFp16WLi448EEv26Group_norm_nhwc_fwd_params:
	.zero		512


//--------------------- .nv.constant0._Z32group_norm_nhwc_fwd_scale_kernelI11Fp16IOFp16WLi256EEv26Group_norm_nhwc_fwd_params --------------------------
	.section	.nv.constant0._Z32group_norm_nhwc_fwd_scale_kernelI11Fp16IOFp16WLi256EEv26Group_norm_nhwc_fwd_params,"a",@progbits
	.sectionflags	@""
	.align	4
.nv.constant0._Z32group_norm_nhwc_fwd_scale_kernelI11Fp16IOFp16WLi256EEv26Group_norm_nhwc_fwd_params:
	.zero		512


//--------------------- .nv.constant0._Z32group_norm_nhwc_fwd_scale_kernelI11Fp16IOFp16WLi120EEv26Group_norm_nhwc_fwd_params --------------------------
	.section	.nv.constant0._Z32group_norm_nhwc_fwd_scale_kernelI11Fp16IOFp16WLi120EEv26Group_norm_nhwc_fwd_params,"a",@progbits
	.sectionflags	@""
	.align	4
.nv.constant0._Z32group_norm_nhwc_fwd_scale_kernelI11Fp16IOFp16WLi120EEv26Group_norm_nhwc_fwd_params:
	.zero		512


//--------------------- .nv.constant0._Z32group_norm_nhwc_fwd_scale_kernelI11Fp16IOFp16WLi140EEv26Group_norm_nhwc_fwd_params --------------------------
	.section	.nv.constant0._Z32group_norm_nhwc_fwd_scale_kernelI11Fp16IOFp16WLi140EEv26Group_norm_nhwc_fwd_params,"a",@progbits
	.sectionflags	@""
	.align	4
.nv.constant0._Z32group_norm_nhwc_fwd_scale_kernelI11Fp16IOFp16WLi140EEv26Group_norm_nhwc_fwd_params:
	.zero		512


//--------------------- .nv.constant0._Z32group_norm_nhwc_fwd_scale_kernelI11Fp16IOFp16WLi160EEv26Group_norm_nhwc_fwd_params --------------------------
	.section	.nv.constant0._Z32group_norm_nhwc_fwd_scale_kernelI11Fp16IOFp16WLi160EEv26Group_norm_nhwc_fwd_params,"a",@progbits
	.sectionflags	@""
	.align	4
.nv.constant0._Z32group_norm_nhwc_fwd_scale_kernelI11Fp16IOFp16WLi160EEv26Group_norm_nhwc_fwd_params:
	.zero		512


//--------------------- .nv.constant0._Z30group_norm_nhwc_fwd_sum_kernelI11Fp32IOFp32WLi196EEv26Group_norm_nhwc_fwd_params --------------------------
	.section	.nv.constant0._Z30group_norm_nhwc_fwd_sum_kernelI11Fp32IOFp32WLi196EEv26Group_norm_nhwc_fwd_params,"a",@progbits
	.sectionflags	@""
	.align	4
.nv.constant0._Z30group_norm_nhwc_fwd_sum_kernelI11Fp32IOFp32WLi196EEv26Group_norm_nhwc_fwd_params:
	.zero		512


//--------------------- .nv.constant0._Z30group_norm_nhwc_fwd_sum_kernelI11Fp32IOFp32WLi168EEv26Group_norm_nhwc_fwd_params --------------------------
	.section	.nv.constant0._Z30group_norm_nhwc_fwd_sum_kernelI11Fp32IOFp32WLi168EEv26Group_norm_nhwc_fwd_params,"a",@progbits
	.sectionflags	@""
	.align	4
.nv.constant0._Z30group_norm_nhwc_fwd_sum_kernelI11Fp32IOFp32WLi168EEv26Group_norm_nhwc_fwd_params:
	.zero		512


//--------------------- .nv.constant0._Z30group_norm_nhwc_fwd_sum_kernelI11Fp32IOFp32WLi64EEv26Group_norm_nhwc_fwd_params --------------------------
	.section	.nv.constant0._Z30group_norm_nhwc_fwd_sum_kernelI11Fp32IOFp32WLi64EEv26Group_norm_nhwc_fwd_params,"a",@progbits
	.sectionflags	@""
	.align	4
.nv.constant0._Z30group_norm_nhwc_fwd_sum_kernelI11Fp32IOFp32WLi64EEv26Group_norm_nhwc_fwd_params:
	.zero		512


//--------------------- .nv.constant0._Z30group_norm_nhwc_fwd_sum_kernelI11Fp32IOFp32WLi128EEv26Group_norm_nhwc_fwd_params --------------------------
	.section	.nv.constant0._Z30group_norm_nhwc_fwd_sum_kernelI11Fp32IOFp32WLi128EEv26Group_norm_nhwc_fwd_params,"a",@progbits
	.sectionflags	@""
	.align	4
.nv.constant0._Z30group_norm_nhwc_fwd_sum_kernelI11Fp32IOFp32WLi128EEv26Group_norm_nhwc_fwd_params:
	.zero		512


//--------------------- .nv.constant0._Z30group_norm_nhwc_fwd_sum_kernelI11Fp32IOFp32WLi192EEv26Group_norm_nhwc_fwd_params --------------------------
	.section	.nv.constant0._Z30group_norm_nhwc_fwd_sum_kernelI11Fp32IOFp32WLi192EEv26Group_norm_nhwc_fwd_params,"a",@progbits
	.sectionflags	@""
	.align	4
.nv.constant0._Z30group_norm_nhwc_fwd_sum_kernelI11Fp32IOFp32WLi192EEv26Group_norm_nhwc_fwd_params:
	.zero		512


//--------------------- .nv.constant0._Z30group_norm_nhwc_fwd_sum_kernelI11Fp32IOFp32WLi448EEv26Group_norm_nhwc_fwd_params --------------------------
	.section	.nv.constant0._Z30group_norm_nhwc_fwd_sum_kernelI11Fp32IOFp32WLi448EEv26Group_norm_nhwc_fwd_params,"a",@progbits
	.sectionflags	@""
	.align	4
.nv.constant0._Z30group_norm_nhwc_fwd_sum_kernelI11Fp32IOFp32WLi448EEv26Group_norm_nhwc_fwd_params:
	.zero		512


//--------------------- .nv.constant0._Z30group_norm_nhwc_fwd_sum_kernelI11Fp32IOFp32WLi256EEv26Group_norm_nhwc_fwd_params --------------------------
	.section	.nv.constant0._Z30group_norm_nhwc_fwd_sum_kernelI11Fp32IOFp32WLi256EEv26Group_norm_nhwc_fwd_params,"a",@progbits
	.sectionflags	@""
	.align	4
.nv.constant0._Z30group_norm_nhwc_fwd_sum_kernelI11Fp32IOFp32WLi256EEv26Group_norm_nhwc_fwd_params:
	.zero		512


//--------------------- .nv.constant0._Z30group_norm_nhwc_fwd_sum_kernelI11Fp32IOFp32WLi120EEv26Group_norm_nhwc_fwd_params --------------------------
	.section	.nv.constant0._Z30group_norm_nhwc_fwd_sum_kernelI11Fp32IOFp32WLi120EEv26Group_norm_nhwc_fwd_params,"a",@progbits
	.sectionflags	@""
	.align	4
.nv.constant0._Z30group_norm_nhwc_fwd_sum_kernelI11Fp32IOFp32WLi120EEv26Group_norm_nhwc_fwd_params:
	.zero		512


//--------------------- .nv.constant0._Z30group_norm_nhwc_fwd_sum_kernelI11Fp32IOFp32WLi140EEv26Group_norm_nhwc_fwd_params --------------------------
	.section	.nv.constant0._Z30group_norm_nhwc_fwd_sum_kernelI11Fp32IOFp32WLi140EEv26Group_norm_nhwc_fwd_params,"a",@progbits
	.sectionflags	@""
	.align	4
.nv.constant0._Z30group_norm_nhwc_fwd_sum_kernelI11Fp32IOFp32WLi140EEv26Group_norm_nhwc_fwd_params:
	.zero		512


//--------------------- .nv.constant0._Z30group_norm_nhwc_fwd_sum_kernelI11Fp32IOFp32WLi160EEv26Group_norm_nhwc_fwd_params --------------------------
	.section	.nv.constant0._Z30group_norm_nhwc_fwd_sum_kernelI11Fp32IOFp32WLi160EEv26Group_norm_nhwc_fwd_params,"a",@progbits
	.sectionflags	@""
	.align	4
.nv.constant0._Z30group_norm_nhwc_fwd_sum_kernelI11Fp32IOFp32WLi160EEv26Group_norm_nhwc_fwd_params:
	.zero		512


//--------------------- .nv.constant0._Z30group_norm_nhwc_fwd_sum_kernelI11Fp32IOBf16WLi196EEv26Group_norm_nhwc_fwd_params --------------------------
	.section	.nv.constant0._Z30group_norm_nhwc_fwd_sum_kernelI11Fp32IOBf16WLi196EEv26Group_norm_nhwc_fwd_params,"a",@progbits
	.sectionflags	@""
	.align	4
.nv.constant0._Z30group_norm_nhwc_fwd_sum_kernelI11Fp32IOBf16WLi196EEv26Group_norm_nhwc_fwd_params:
	.zero		512


//--------------------- .nv.constant0._Z30group_norm_nhwc_fwd_sum_kernelI11Fp32IOBf16WLi168EEv26Group_norm_nhwc_fwd_params --------------------------
	.section	.nv.constant0._Z30group_norm_nhwc_fwd_sum_kernelI11Fp32IOBf16WLi168EEv26Group_norm_nhwc_fwd_params,"a",@progbits
	.sectionflags	@""
	.align	4
.nv.constant0._Z30group_norm_nhwc_fwd_sum_kernelI11Fp32IOBf16WLi168EEv26Group_norm_nhwc_fwd_params:
	.zero		512


//--------------------- .nv.constant0._Z30group_norm_nhwc_fwd_sum_kernelI11Fp32IOBf16WLi64EEv26Group_norm_nhwc_fwd_params --------------------------
	.section	.nv.constant0._Z30group_norm_nhwc_fwd_sum_kernelI11Fp32IOBf16WLi64EEv26Group_norm_nhwc_fwd_params,"a",@progbits
	.sectionflags	@""
	.align	4
.nv.constant0._Z30group_norm_nhwc_fwd_sum_kernelI11Fp32IOBf16WLi64EEv26Group_norm_nhwc_fwd_params:
	.zero		512


//--------------------- .nv.constant0._Z30group_norm_nhwc_fwd_sum_kernelI11Fp32IOBf16WLi128EEv26Group_norm_nhwc_fwd_params --------------------------
	.section	.nv.constant0._Z30group_norm_nhwc_fwd_sum_kernelI11Fp32IOBf16WLi128EEv26Group_norm_nhwc_fwd_params,"a",@progbits
	.sectionflags	@""
	.align	4
.nv.constant0._Z30group_norm_nhwc_fwd_sum_kernelI11Fp32IOBf16WLi128EEv26Group_norm_nhwc_fwd_params:
	.zero		512


//--------------------- .nv.constant0._Z30group_norm_nhwc_fwd_sum_kernelI11Fp32IOBf16WLi192EEv26Group_norm_nhwc_fwd_params --------------------------
	.section	.nv.constant0._Z30group_norm_nhwc_fwd_sum_kernelI11Fp32IOBf16WLi192EEv26Group_norm_nhwc_fwd_params,"a",@progbits
	.sectionflags	@""
	.align	4
.nv.constant0._Z30group_norm_nhwc_fwd_sum_kernelI11Fp32IOBf16WLi192EEv26Group_norm_nhwc_fwd_params:
	.zero		512


//--------------------- .nv.constant0._Z30group_norm_nhwc_fwd_sum_kernelI11Fp32IOBf16WLi448EEv26Group_norm_nhwc_fwd_params --------------------------
	.section	.nv.constant0._Z30group_norm_nhwc_fwd_sum_kernelI11Fp32IOBf16WLi448EEv26Group_norm_nhwc_fwd_params,"a",@progbits
	.sectionflags	@""
	.align	4
.nv.constant0._Z30group_norm_nhwc_fwd_sum_kernelI11Fp32IOBf16WLi448EEv26Group_norm_nhwc_fwd_params:
	.zero		512


//--------------------- .nv.constant0._Z30group_norm_nhwc_fwd_sum_kernelI11Fp32IOBf16WLi256EEv26Group_norm_nhwc_fwd_params --------------------------
	.section	.nv.constant0._Z30group_norm_nhwc_fwd_sum_kernelI11Fp32IOBf16WLi256EEv26Group_norm_nhwc_fwd_params,"a",@progbits
	.sectionflags	@""
	.align	4
.nv.constant0._Z30group_norm_nhwc_fwd_sum_kernelI11Fp32IOBf16WLi256EEv26Group_norm_nhwc_fwd_params:
	.zero		512


//--------------------- .nv.constant0._Z30group_norm_nhwc_fwd_sum_kernelI11Fp32IOBf16WLi120EEv26Group_norm_nhwc_fwd_params --------------------------
	.section	.nv.constant0._Z30group_norm_nhwc_fwd_sum_kernelI11Fp32IOBf16WLi120EEv26Group_norm_nhwc_fwd_params,"a",@progbits
	.sectionflags	@""
	.align	4
.nv.constant0._Z30group_norm_nhwc_fwd_sum_kernelI11Fp32IOBf16WLi120EEv26Group_norm_nhwc_fwd_params:
	.zero		512


//--------------------- .nv.constant0._Z30group_norm_nhwc_fwd_sum_kernelI11Fp32IOBf16WLi140EEv26Group_norm_nhwc_fwd_params --------------------------
	.section	.nv.constant0._Z30group_norm_nhwc_fwd_sum_kernelI11Fp32IOBf16WLi140EEv26Group_norm_nhwc_fwd_params,"a",@progbits
	.sectionflags	@""
	.align	4
.nv.constant0._Z30group_norm_nhwc_fwd_sum_kernelI11Fp32IOBf16WLi140EEv26Group_norm_nhwc_fwd_params:
	.zero		512


//--------------------- .nv.constant0._Z30group_norm_nhwc_fwd_sum_kernelI11Fp32IOBf16WLi160EEv26Group_norm_nhwc_fwd_params --------------------------
	.section	.nv.constant0._Z30group_norm_nhwc_fwd_sum_kernelI11Fp32IOBf16WLi160EEv26Group_norm_nhwc_fwd_params,"a",@progbits
	.sectionflags	@""
	.align	4
.nv.constant0._Z30group_norm_nhwc_fwd_sum_kernelI11Fp32IOBf16WLi160EEv26Group_norm_nhwc_fwd_params:
	.zero		512


//--------------------- .nv.constant0._Z30group_norm_nhwc_fwd_sum_kernelI11Fp32IOFp16WLi196EEv26Group_norm_nhwc_fwd_params --------------------------
	.section	.nv.constant0._Z30group_norm_nhwc_fwd_sum_kernelI11Fp32IOFp16WLi196EEv26Group_norm_nhwc_fwd_params,"a",@progbits
	.sectionflags	@""
	.align	4
.nv.constant0._Z30group_norm_nhwc_fwd_sum_kernelI11Fp32IOFp16WLi196EEv26Group_norm_nhwc_fwd_params:
	.zero		512


//--------------------- .nv.constant0._Z30group_norm_nhwc_fwd_sum_kernelI11Fp32IOFp16WLi168EEv26Group_norm_nhwc_fwd_params --------------------------
	.section	.nv.constant0._Z30group_norm_nhwc_fwd_sum_kernelI11Fp32IOFp16WLi168EEv26Group_norm_nhwc_fwd_params,"a",@progbits
	.sectionflags	@""
	.align	4
.nv.constant0._Z30group_norm_nhwc_fwd_sum_kernelI11Fp32IOFp16WLi168EEv26Group_norm_nhwc_fwd_params:
	.zero		512


//--------------------- .nv.constant0._Z30group_norm_nhwc_fwd_sum_kernelI11Fp32IOFp16WLi64EEv26Group_norm_nhwc_fwd_params --------------------------
	.section	.nv.constant0._Z30group_norm_nhwc_fwd_sum_kernelI11Fp32IOFp16WLi64EEv26Group_norm_nhwc_fwd_params,"a",@progbits
	.sectionflags	@""
	.align	4
.nv.constant0._Z30group_norm_nhwc_fwd_sum_kernelI11Fp32IOFp16WLi64EEv26Group_norm_nhwc_fwd_params:
	.zero		512


//--------------------- .nv.constant0._Z30group_norm_nhwc_fwd_sum_kernelI11Fp32IOFp16WLi128EEv26Group_norm_nhwc_fwd_params --------------------------
	.section	.nv.constant0._Z30group_norm_nhwc_fwd_sum_kernelI11Fp32IOFp16WLi128EEv26Group_norm_nhwc_fwd_params,"a",@progbits
	.sectionflags	@""
	.align	4
.nv.constant0._Z30group_norm_nhwc_fwd_sum_kernelI11Fp32IOFp16WLi128EEv26Group_norm_nhwc_fwd_params:
	.zero		512


//--------------------- .nv.constant0._Z30group_norm_nhwc_fwd_sum_kernelI11Fp32IOFp16WLi192EEv26Group_norm_nhwc_fwd_params --------------------------
	.section	.nv.constant0._Z30group_norm_nhwc_fwd_sum_kernelI11Fp32IOFp16WLi192EEv26Group_norm_nhwc_fwd_params,"a",@progbits
	.sectionflags	@""
	.align	4
.nv.constant0._Z30group_norm_nhwc_fwd_sum_kernelI11Fp32IOFp16WLi192EEv26Group_norm_nhwc_fwd_params:
	.zero		512


//--------------------- .nv.constant0._Z30group_norm_nhwc_fwd_sum_kernelI11Fp32IOFp16WLi448EEv26Group_norm_nhwc_fwd_params --------------------------
	.section	.nv.constant0._Z30group_norm_nhwc_fwd_sum_kernelI11Fp32IOFp16WLi448EEv26Group_norm_nhwc_fwd_params,"a",@progbits
	.sectionflags	@""
	.align	4
.nv.constant0._Z30group_norm_nhwc_fwd_sum_kernelI11Fp32IOFp16WLi448EEv26Group_norm_nhwc_fwd_params:
	.zero		512


//--------------------- .nv.constant0._Z30group_norm_nhwc_fwd_sum_kernelI11Fp32IOFp16WLi256EEv26Group_norm_nhwc_fwd_params --------------------------
	.section	.nv.constant0._Z30group_norm_nhwc_fwd_sum_kernelI11Fp32IOFp16WLi256EEv26Group_norm_nhwc_fwd_params,"a",@progbits
	.sectionflags	@""
	.align	4
.nv.constant0._Z30group_norm_nhwc_fwd_sum_kernelI11Fp32IOFp16WLi256EEv26Group_norm_nhwc_fwd_params:
	.zero		512


//--------------------- .nv.constant0._Z30group_norm_nhwc_fwd_sum_kernelI11Fp32IOFp16WLi120EEv26Group_norm_nhwc_fwd_params --------------------------
	.section	.nv.constant0._Z30group_norm_nhwc_fwd_sum_kernelI11Fp32IOFp16WLi120EEv26Group_norm_nhwc_fwd_params,"a",@progbits
	.sectionflags	@""
	.align	4
.nv.constant0._Z30group_norm_nhwc_fwd_sum_kernelI11Fp32IOFp16WLi120EEv26Group_norm_nhwc_fwd_params:
	.zero		512


//--------------------- .nv.constant0._Z30group_norm_nhwc_fwd_sum_kernelI11Fp32IOFp16WLi140EEv26Group_norm_nhwc_fwd_params --------------------------
	.section	.nv.constant0._Z30group_norm_nhwc_fwd_sum_kernelI11Fp32IOFp16WLi140EEv26Group_norm_nhwc_fwd_params,"a",@progbits
	.sectionflags	@""
	.align	4
.nv.constant0._Z30group_norm_nhwc_fwd_sum_kernelI11Fp32IOFp16WLi140EEv26Group_norm_nhwc_fwd_params:
	.zero		512


//--------------------- .nv.constant0._Z30group_norm_nhwc_fwd_sum_kernelI11Fp32IOFp16WLi160EEv26Group_norm_nhwc_fwd_params --------------------------
	.section	.nv.constant0._Z30group_norm_nhwc_fwd_sum_kernelI11Fp32IOFp16WLi160EEv26Group_norm_nhwc_fwd_params,"a",@progbits
	.sectionflags	@""
	.align	4
.nv.constant0._Z30group_norm_nhwc_fwd_sum_kernelI11Fp32IOFp16WLi160EEv26Group_norm_nhwc_fwd_params:
	.zero		512


//--------------------- .nv.constant0._Z30group_norm_nhwc_fwd_sum_kernelI11Bf16IOFp32WLi196EEv26Group_norm_nhwc_fwd_params --------------------------
	.section	.nv.constant0._Z30group_norm_nhwc_fwd_sum_kernelI11Bf16IOFp32WLi196EEv26Group_norm_nhwc_fwd_params,"a",@progbits
	.sectionflags	@""
	.align	4
.nv.constant0._Z30group_norm_nhwc_fwd_sum_kernelI11Bf16IOFp32WLi196EEv26Group_norm_nhwc_fwd_params:
	.zero		512


//--------------------- .nv.constant0._Z30group_norm_nhwc_fwd_sum_kernelI11Bf16IOFp32WLi168EEv26Group_norm_nhwc_fwd_params --------------------------
	.section	.nv.constant0._Z30group_norm_nhwc_fwd_sum_kernelI11Bf16IOFp32WLi168EEv26Group_norm_nhwc_fwd_params,"a",@progbits
	.sectionflags	@""
	.align	4
.nv.constant0._Z30group_norm_nhwc_fwd_sum_kernelI11Bf16IOFp32WLi168EEv26Group_norm_nhwc_fwd_params:
	.zero		512


//--------------------- .nv.constant0._Z30group_norm_nhwc_fwd_sum_kernelI11Bf16IOFp32WLi64EEv26Group_norm_nhwc_fwd_params --------------------------
	.section	.nv.constant0._Z30group_norm_nhwc_fwd_sum_kernelI11Bf16IOFp32WLi64EEv26Group_norm_nhwc_fwd_params,"a",@progbits
	.sectionflags	@""
	.align	4
.nv.constant0._Z30group_norm_nhwc_fwd_sum_kernelI11Bf16IOFp32WLi64EEv26Group_norm_nhwc_fwd_params:
	.zero		512


//--------------------- .nv.constant0._Z30group_norm_nhwc_fwd_sum_kernelI11Bf16IOFp32WLi128EEv26Group_norm_nhwc_fwd_params --------------------------
	.section	.nv.constant0._Z30group_norm_nhwc_fwd_sum_kernelI11Bf16IOFp32WLi128EEv26Group_norm_nhwc_fwd_params,"a",@progbits
	.sectionflags	@""
	.align	4
.nv.constant0._Z30group_norm_nhwc_fwd_sum_kernelI11Bf16IOFp32WLi128EEv26Group_norm_nhwc_fwd_params:
	.zero		512


//--------------------- .nv.constant0._Z30group_norm_nhwc_fwd_sum_kernelI11Bf16IOFp32WLi192EEv26Group_norm_nhwc_fwd_params --------------------------
	.section	.nv.constant0._Z30group_norm_nhwc_fwd_sum_kernelI11Bf16IOFp32WLi192EEv26Group_norm_nhwc_fwd_params,"a",@progbits
	.sectionflags	@""
	.align	4
.nv.constant0._Z30group_norm_nhwc_fwd_sum_kernelI11Bf16IOFp32WLi192EEv26Group_norm_nhwc_fwd_params:
	.zero		512


//--------------------- .nv.constant0._Z30group_norm_nhwc_fwd_sum_kernelI11Bf16IOFp32WLi448EEv26Group_norm_nhwc_fwd_params --------------------------
	.section	.nv.constant0._Z30group_norm_nhwc_fwd_sum_kernelI11Bf16IOFp32WLi448EEv26Group_norm_nhwc_fwd_params,"a",@progbits
	.sectionflags	@""
	.align	4
.nv.constant0._Z30group_norm_nhwc_fwd_sum_kernelI11Bf16IOFp32WLi448EEv26Group_norm_nhwc_fwd_params:
	.zero		512


//--------------------- .nv.constant0._Z30group_norm_nhwc_fwd_sum_kernelI11Bf16IOFp32WLi256EEv26Group_norm_nhwc_fwd_params --------------------------
	.section	.nv.constant0._Z30group_norm_nhwc_fwd_sum_kernelI11Bf16IOFp32WLi256EEv26Group_norm_nhwc_fwd_params,"a",@progbits
	.sectionflags	@""
	.align	4
.nv.constant0._Z30group_norm_nhwc_fwd_sum_kernelI11Bf16IOFp32WLi256EEv26Group_norm_nhwc_fwd_params:
	.zero		512


//--------------------- .nv.constant0._Z30group_norm_nhwc_fwd_sum_kernelI11Bf16IOFp32WLi120EEv26Group_norm_nhwc_fwd_params --------------------------
	.section	.nv.constant0._Z30group_norm_nhwc_fwd_sum_kernelI11Bf16IOFp32WLi120EEv26Group_norm_nhwc_fwd_params,"a",@progbits
	.sectionflags	@""
	.align	4
.nv.constant0._Z30group_norm_nhwc_fwd_sum_kernelI11Bf16IOFp32WLi120EEv26Group_norm_nhwc_fwd_params:
	.zero		512


//--------------------- .nv.constant0._Z30group_norm_nhwc_fwd_sum_kernelI11Bf16IOFp32WLi140EEv26Group_norm_nhwc_fwd_params --------------------------
	.section	.nv.constant0._Z30group_norm_nhwc_fwd_sum_kernelI11Bf16IOFp32WLi140EEv26Group_norm_nhwc_fwd_params,"a",@progbits
	.sectionflags	@""
	.align	4
.nv.constant0._Z30group_norm_nhwc_fwd_sum_kernelI11Bf16IOFp32WLi140EEv26Group_norm_nhwc_fwd_params:
	.zero		512


//--------------------- .nv.constant0._Z30group_norm_nhwc_fwd_sum_kernelI11Bf16IOFp32WLi160EEv26Group_norm_nhwc_fwd_params --------------------------
	.section	.nv.constant0._Z30group_norm_nhwc_fwd_sum_kernelI11Bf16IOFp32WLi160EEv26Group_norm_nhwc_fwd_params,"a",@progbits
	.sectionflags	@""
	.align	4
.nv.constant0._Z30group_norm_nhwc_fwd_sum_kernelI11Bf16IOFp32WLi160EEv26Group_norm_nhwc_fwd_params:
	.zero		512


//--------------------- .nv.constant0._Z30group_norm_nhwc_fwd_sum_kernelI11Bf16IOBf16WLi196EEv26Group_norm_nhwc_fwd_params --------------------------
	.section	.nv.constant0._Z30group_norm_nhwc_fwd_sum_kernelI11Bf16IOBf16WLi196EEv26Group_norm_nhwc_fwd_params,"a",@progbits
	.sectionflags	@""
	.align	4
.nv.constant0._Z30group_norm_nhwc_fwd_sum_kernelI11Bf16IOBf16WLi196EEv26Group_norm_nhwc_fwd_params:
	.zero		512


//--------------------- .nv.constant0._Z30group_norm_nhwc_fwd_sum_kernelI11Bf16IOBf16WLi168EEv26Group_norm_nhwc_fwd_params --------------------------
	.section	.nv.constant0._Z30group_norm_nhwc_fwd_sum_kernelI11Bf16IOBf16WLi168EEv26Group_norm_nhwc_fwd_params,"a",@progbits
	.sectionflags	@""
	.align	4
.nv.constant0._Z30group_norm_nhwc_fwd_sum_kernelI11Bf16IOBf16WLi168EEv26Group_norm_nhwc_fwd_params:
	.zero		512


//--------------------- .nv.constant0._Z30group_norm_nhwc_fwd_sum_kernelI11Bf16IOBf16WLi64EEv26Group_norm_nhwc_fwd_params --------------------------
	.section	.nv.constant0._Z30group_norm_nhwc_fwd_sum_kernelI11Bf16IOBf16WLi64EEv26Group_norm_nhwc_fwd_params,"a",@progbits
	.sectionflags	@""
	.align	4
.nv.constant0._Z30group_norm_nhwc_fwd_sum_kernelI11Bf16IOBf16WLi64EEv26Group_norm_nhwc_fwd_params:
	.zero		512


//--------------------- .nv.constant0._Z30group_norm_nhwc_fwd_sum_kernelI11Bf16IOBf16WLi128EEv26Group_norm_nhwc_fwd_params --------------------------
	.section	.nv.constant0._Z30group_norm_nhwc_fwd_sum_kernelI11Bf16IOBf16WLi128EEv26Group_norm_nhwc_fwd_params,"a",@progbits
	.sectionflags	@""
	.align	4
.nv.constant0._Z30group_norm_nhwc_fwd_sum_kernelI11Bf16IOBf16WLi128EEv26Group_norm_nhwc_fwd_params:
	.zero		512


//--------------------- .nv.constant0._Z30group_norm_nhwc_fwd_sum_kernelI11Bf16IOBf16WLi192EEv26Group_norm_nhwc_fwd_params --------------------------
	.section	.nv.constant0._Z30group_norm_nhwc_fwd_sum_kernelI11Bf16IOBf16WLi192EEv26Group_norm_nhwc_fwd_params,"a",@progbits
	.sectionflags	@""
	.align	4
.nv.constant0._Z30group_norm_nhwc_fwd_sum_kernelI11Bf16IOBf16WLi192EEv26Group_norm_nhwc_fwd_params:
	.zero		512


//--------------------- .nv.constant0._Z30group_norm_nhwc_fwd_sum_kernelI11Bf16IOBf16WLi448EEv26Group_norm_nhwc_fwd_params --------------------------
	.section	.nv.constant0._Z30group_norm_nhwc_fwd_sum_kernelI11Bf16IOBf16WLi448EEv26Group_norm_nhwc_fwd_params,"a",@progbits
	.sectionflags	@""
	.align	4
.nv.constant0._Z30group_norm_nhwc_fwd_sum_kernelI11Bf16IOBf16WLi448EEv26Group_norm_nhwc_fwd_params:
	.zero		512


//--------------------- .nv.constant0._Z30group_norm_nhwc_fwd_sum_kernelI11Bf16IOBf16WLi256EEv26Group_norm_nhwc_fwd_params --------------------------
	.section	.nv.constant0._Z30group_norm_nhwc_fwd_sum_kernelI11Bf16IOBf16WLi256EEv26Group_norm_nhwc_fwd_params,"a",@progbits
	.sectionflags	@""
	.align	4
.nv.constant0._Z30group_norm_nhwc_fwd_sum_kernelI11Bf16IOBf16WLi256EEv26Group_norm_nhwc_fwd_params:
	.zero		512


//--------------------- .nv.constant0._Z30group_norm_nhwc_fwd_sum_kernelI11Bf16IOBf16WLi120EEv26Group_norm_nhwc_fwd_params --------------------------
	.section	.nv.constant0._Z30group_norm_nhwc_fwd_sum_kernelI11Bf16IOBf16WLi120EEv26Group_norm_nhwc_fwd_params,"a",@progbits
	.sectionflags	@""
	.align	4
.nv.constant0._Z30group_norm_nhwc_fwd_sum_kernelI11Bf16IOBf16WLi120EEv26Group_norm_nhwc_fwd_params:
	.zero		512


//--------------------- .nv.constant0._Z30group_norm_nhwc_fwd_sum_kernelI11Bf16IOBf16WLi140EEv26Group_norm_nhwc_fwd_params --------------------------
	.section	.nv.constant0._Z30group_norm_nhwc_fwd_sum_kernelI11Bf16IOBf16WLi140EEv26Group_norm_nhwc_fwd_params,"a",@progbits
	.sectionflags	@""
	.align	4
.nv.constant0._Z30group_norm_nhwc_fwd_sum_kernelI11Bf16IOBf16WLi140EEv26Group_norm_nhwc_fwd_params:
	.zero		512


//--------------------- .nv.constant0._Z30group_norm_nhwc_fwd_sum_kernelI11Bf16IOBf16WLi160EEv26Group_norm_nhwc_fwd_params --------------------------
	.section	.nv.constant0._Z30group_norm_nhwc_fwd_sum_kernelI11Bf16IOBf16WLi160EEv26Group_norm_nhwc_fwd_params,"a",@progbits
	.sectionflags	@""
	.align	4
.nv.constant0._Z30group_norm_nhwc_fwd_sum_kernelI11Bf16IOBf16WLi160EEv26Group_norm_nhwc_fwd_params:
	.zero		512


//--------------------- .nv.constant0._Z30group_norm_nhwc_fwd_sum_kernelI11Bf16IOFp16WLi196EEv26Group_norm_nhwc_fwd_params --------------------------
	.section	.nv.constant0._Z30group_norm_nhwc_fwd_sum_kernelI11Bf16IOFp16WLi196EEv26Group_norm_nhwc_fwd_params,"a",@progbits
	.sectionflags	@""
	.align	4
.nv.constant0._Z30group_norm_nhwc_fwd_sum_kernelI11Bf16IOFp16WLi196EEv26Group_norm_nhwc_fwd_params:
	.zero		512


//--------------------- .nv.constant0._Z30group_norm_nhwc_fwd_sum_kernelI11Bf16IOFp16WLi168EEv26Group_norm_nhwc_fwd_params --------------------------
	.section	.nv.constant0._Z30group_norm_nhwc_fwd_sum_kernelI11Bf16IOFp16WLi168EEv26Group_norm_nhwc_fwd_params,"a",@progbits
	.sectionflags	@""
	.align	4
.nv.constant0._Z30group_norm_nhwc_fwd_sum_kernelI11Bf16IOFp16WLi168EEv26Group_norm_nhwc_fwd_params:
	.zero		512


//--------------------- .nv.constant0._Z30group_norm_nhwc_fwd_sum_kernelI11Bf16IOFp16WLi64EEv26Group_norm_nhwc_fwd_params --------------------------
	.section	.nv.constant0._Z30group_norm_nhwc_fwd_sum_kernelI11Bf16IOFp16WLi64EEv26Group_norm_nhwc_fwd_params,"a",@progbits
	.sectionflags	@""
	.align	4
.nv.constant0._Z30group_norm_nhwc_fwd_sum_kernelI11Bf16IOFp16WLi64EEv26Group_norm_nhwc_fwd_params:
	.zero		512


//--------------------- .nv.constant0._Z30group_norm_nhwc_fwd_sum_kernelI11Bf16IOFp16WLi128EEv26Group_norm_nhwc_fwd_params --------------------------
	.section	.nv.constant0._Z30group_norm_nhwc_fwd_sum_kernelI11Bf16IOFp16WLi128EEv26Group_norm_nhwc_fwd_params,"a",@progbits
	.sectionflags	@""
	.align	4
.nv.constant0._Z30group_norm_nhwc_fwd_sum_kernelI11Bf16IOFp16WLi128EEv26Group_norm_nhwc_fwd_params:
	.zero		512


//--------------------- .nv.constant0._Z30group_norm_nhwc_fwd_sum_kernelI11Bf16IOFp16WLi192EEv26Group_norm_nhwc_fwd_params --------------------------
	.section	.nv.constant0._Z30group_norm_nhwc_fwd_sum_kernelI11Bf16IOFp16WLi192EEv26Group_norm_nhwc_fwd_params,"a",@progbits
	.sectionflags	@""
	.align	4
.nv.constant0._Z30group_norm_nhwc_fwd_sum_kernelI11Bf16IOFp16WLi192EEv26Group_norm_nhwc_fwd_params:
	.zero		512


//--------------------- .nv.constant0._Z30group_norm_nhwc_fwd_sum_kernelI11Bf16IOFp16WLi448EEv26Group_norm_nhwc_fwd_params --------------------------
	.section	.nv.constant0._Z30group_norm_nhwc_fwd_sum_kernelI11Bf16IOFp16WLi448EEv26Group_norm_nhwc_fwd_params,"a",@progbits
	.sectionflags	@""
	.align	4
.nv.constant0._Z30group_norm_nhwc_fwd_sum_kernelI11Bf16IOFp16WLi448EEv26Group_norm_nhwc_fwd_params:
	.zero		512


//--------------------- .nv.constant0._Z30group_norm_nhwc_fwd_sum_kernelI11Bf16IOFp16WLi256EEv26Group_norm_nhwc_fwd_params --------------------------
	.section	.nv.constant0._Z30group_norm_nhwc_fwd_sum_kernelI11Bf16IOFp16WLi256EEv26Group_norm_nhwc_fwd_params,"a",@progbits
	.sectionflags	@""
	.align	4
.nv.constant0._Z30group_norm_nhwc_fwd_sum_kernelI11Bf16IOFp16WLi256EEv26Group_norm_nhwc_fwd_params:
	.zero		512


//--------------------- .nv.constant0._Z30group_norm_nhwc_fwd_sum_kernelI11Bf16IOFp16WLi120EEv26Group_norm_nhwc_fwd_params --------------------------
	.section	.nv.constant0._Z30group_norm_nhwc_fwd_sum_kernelI11Bf16IOFp16WLi120EEv26Group_norm_nhwc_fwd_params,"a",@progbits
	.sectionflags	@""
	.align	4
.nv.constant0._Z30group_norm_nhwc_fwd_sum_kernelI11Bf16IOFp16WLi120EEv26Group_norm_nhwc_fwd_params:
	.zero		512


//--------------------- .nv.constant0._Z30group_norm_nhwc_fwd_sum_kernelI11Bf16IOFp16WLi140EEv26Group_norm_nhwc_fwd_params --------------------------
	.section	.nv.constant0._Z30group_norm_nhwc_fwd_sum_kernelI11Bf16IOFp16WLi140EEv26Group_norm_nhwc_fwd_params,"a",@progbits
	.sectionflags	@""
	.align	4
.nv.constant0._Z30group_norm_nhwc_fwd_sum_kernelI11Bf16IOFp16WLi140EEv26Group_norm_nhwc_fwd_params:
	.zero		512


//--------------------- .nv.constant0._Z30group_norm_nhwc_fwd_sum_kernelI11Bf16IOFp16WLi160EEv26Group_norm_nhwc_fwd_params --------------------------
	.section	.nv.constant0._Z30group_norm_nhwc_fwd_sum_kernelI11Bf16IOFp16WLi160EEv26Group_norm_nhwc_fwd_params,"a",@progbits
	.sectionflags	@""
	.align	4
.nv.constant0._Z30group_norm_nhwc_fwd_sum_kernelI11Bf16IOFp16WLi160EEv26Group_norm_nhwc_fwd_params:
	.zero		512


//--------------------- .nv.constant0._Z30group_norm_nhwc_fwd_sum_kernelI11Fp16IOFp32WLi196EEv26Group_norm_nhwc_fwd_params --------------------------
	.section	.nv.constant0._Z30group_norm_nhwc_fwd_sum_kernelI11Fp16IOFp32WLi196EEv26Group_norm_nhwc_fwd_params,"a",@progbits
	.sectionflags	@""
	.align	4
.nv.constant0._Z30group_norm_nhwc_fwd_sum_kernelI11Fp16IOFp32WLi196EEv26Group_norm_nhwc_fwd_params:
	.zero		512


//--------------------- .nv.constant0._Z30group_norm_nhwc_fwd_sum_kernelI11Fp16IOFp32WLi168EEv26Group_norm_nhwc_fwd_params --------------------------
	.section	.nv.constant0._Z30group_norm_nhwc_fwd_sum_kernelI11Fp16IOFp32WLi168EEv26Group_norm_nhwc_fwd_params,"a",@progbits
	.sectionflags	@""
	.align	4
.nv.constant0._Z30group_norm_nhwc_fwd_sum_kernelI11Fp16IOFp32WLi168EEv26Group_norm_nhwc_fwd_params:
	.zero		512


//--------------------- .nv.constant0._Z30group_norm_nhwc_fwd_sum_kernelI11Fp16IOFp32WLi64EEv26Group_norm_nhwc_fwd_params --------------------------
	.section	.nv.constant0._Z30group_norm_nhwc_fwd_sum_kernelI11Fp16IOFp32WLi64EEv26Group_norm_nhwc_fwd_params,"a",@progbits
	.sectionflags	@""
	.align	4
.nv.constant0._Z30group_norm_nhwc_fwd_sum_kernelI11Fp16IOFp32WLi64EEv26Group_norm_nhwc_fwd_params:
	.zero		512


//--------------------- .nv.constant0._Z30group_norm_nhwc_fwd_sum_kernelI11Fp16IOFp32WLi128EEv26Group_norm_nhwc_fwd_params --------------------------
	.section	.nv.constant0._Z30group_norm_nhwc_fwd_sum_kernelI11Fp16IOFp32WLi128EEv26Group_norm_nhwc_fwd_params,"a",@progbits
	.sectionflags	@""
	.align	4
.nv.constant0._Z30group_norm_nhwc_fwd_sum_kernelI11Fp16IOFp32WLi128EEv26Group_norm_nhwc_fwd_params:
	.zero		512


//--------------------- .nv.constant0._Z30group_norm_nhwc_fwd_sum_kernelI11Fp16IOFp32WLi192EEv26Group_norm_nhwc_fwd_params --------------------------
	.section	.nv.constant0._Z30group_norm_nhwc_fwd_sum_kernelI11Fp16IOFp32WLi192EEv26Group_norm_nhwc_fwd_params,"a",@progbits
	.sectionflags	@""
	.align	4
.nv.constant0._Z30group_norm_nhwc_fwd_sum_kernelI11Fp16IOFp32WLi192EEv26Group_norm_nhwc_fwd_params:
	.zero		512


//--------------------- .nv.constant0._Z30group_norm_nhwc_fwd_sum_kernelI11Fp16IOFp32WLi448EEv26Group_norm_nhwc_fwd_params --------------------------
	.section	.nv.constant0._Z30group_norm_nhwc_fwd_sum_kernelI11Fp16IOFp32WLi448EEv26Group_norm_nhwc_fwd_params,"a",@progbits
	.sectionflags	@""
	.align	4
.nv.constant0._Z30group_norm_nhwc_fwd_sum_kernelI11Fp16IOFp32WLi448EEv26Group_norm_nhwc_fwd_params:
	.zero		512


//--------------------- .nv.constant0._Z30group_norm_nhwc_fwd_sum_kernelI11Fp16IOFp32WLi256EEv26Group_norm_nhwc_fwd_params --------------------------
	.section	.nv.constant0._Z30group_norm_nhwc_fwd_sum_kernelI11Fp16IOFp32WLi256EEv26Group_norm_nhwc_fwd_params,"a",@progbits
	.sectionflags	@""
	.align	4
.nv.constant0._Z30group_norm_nhwc_fwd_sum_kernelI11Fp16IOFp32WLi256EEv26Group_norm_nhwc_fwd_params:
	.zero		512


//--------------------- .nv.constant0._Z30group_norm_nhwc_fwd_sum_kernelI11Fp16IOFp32WLi120EEv26Group_norm_nhwc_fwd_params --------------------------
	.section	.nv.constant0._Z30group_norm_nhwc_fwd_sum_kernelI11Fp16IOFp32WLi120EEv26Group_norm_nhwc_fwd_params,"a",@progbits
	.sectionflags	@""
	.align	4
.nv.constant0._Z30group_norm_nhwc_fwd_sum_kernelI11Fp16IOFp32WLi120EEv26Group_norm_nhwc_fwd_params:
	.zero		512


//--------------------- .nv.constant0._Z30group_norm_nhwc_fwd_sum_kernelI11Fp16IOFp32WLi140EEv26Group_norm_nhwc_fwd_params --------------------------
	.section	.nv.constant0._Z30group_norm_nhwc_fwd_sum_kernelI11Fp16IOFp32WLi140EEv26Group_norm_nhwc_fwd_params,"a",@progbits
	.sectionflags	@""
	.align	4
.nv.constant0._Z30group_norm_nhwc_fwd_sum_kernelI11Fp16IOFp32WLi140EEv26Group_norm_nhwc_fwd_params:
	.zero		512


//--------------------- .nv.constant0._Z30group_norm_nhwc_fwd_sum_kernelI11Fp16IOFp32WLi160EEv26Group_norm_nhwc_fwd_params --------------------------
	.section	.nv.constant0._Z30group_norm_nhwc_fwd_sum_kernelI11Fp16IOFp32WLi160EEv26Group_norm_nhwc_fwd_params,"a",@progbits
	.sectionflags	@""
	.align	4
.nv.constant0._Z30group_norm_nhwc_fwd_sum_kernelI11Fp16IOFp32WLi160EEv26Group_norm_nhwc_fwd_params:
	.zero		512


//--------------------- .nv.constant0._Z30group_norm_nhwc_fwd_sum_kernelI11Fp16IOBf16WLi196EEv26Group_norm_nhwc_fwd_params --------------------------
	.section	.nv.constant0._Z30group_norm_nhwc_fwd_sum_kernelI11Fp16IOBf16WLi196EEv26Group_norm_nhwc_fwd_params,"a",@progbits
	.sectionflags	@""
	.align	4
.nv.constant0._Z30group_norm_nhwc_fwd_sum_kernelI11Fp16IOBf16WLi196EEv26Group_norm_nhwc_fwd_params:
	.zero		512


//--------------------- .nv.constant0._Z30group_norm_nhwc_fwd_sum_kernelI11Fp16IOBf16WLi168EEv26Group_norm_nhwc_fwd_params --------------------------
	.section	.nv.constant0._Z30group_norm_nhwc_fwd_sum_kernelI11Fp16IOBf16WLi168EEv26Group_norm_nhwc_fwd_params,"a",@progbits
	.sectionflags	@""
	.align	4
.nv.constant0._Z30group_norm_nhwc_fwd_sum_kernelI11Fp16IOBf16WLi168EEv26Group_norm_nhwc_fwd_params:
	.zero		512


//--------------------- .nv.constant0._Z30group_norm_nhwc_fwd_sum_kernelI11Fp16IOBf16WLi64EEv26Group_norm_nhwc_fwd_params --------------------------
	.section	.nv.constant0._Z30group_norm_nhwc_fwd_sum_kernelI11Fp16IOBf16WLi64EEv26Group_norm_nhwc_fwd_params,"a",@progbits
	.sectionflags	@""
	.align	4
.nv.constant0._Z30group_norm_nhwc_fwd_sum_kernelI11Fp16IOBf16WLi64EEv26Group_norm_nhwc_fwd_params:
	.zero		512


//--------------------- .nv.constant0._Z30group_norm_nhwc_fwd_sum_kernelI11Fp16IOBf16WLi128EEv26Group_norm_nhwc_fwd_params --------------------------
	.section	.nv.constant0._Z30group_norm_nhwc_fwd_sum_kernelI11Fp16IOBf16WLi128EEv26Group_norm_nhwc_fwd_params,"a",@progbits
	.sectionflags	@""
	.align	4
.nv.constant0._Z30group_norm_nhwc_fwd_sum_kernelI11Fp16IOBf16WLi128EEv26Group_norm_nhwc_fwd_params:
	.zero		512


//--------------------- .nv.constant0._Z30group_norm_nhwc_fwd_sum_kernelI11Fp16IOBf16WLi192EEv26Group_norm_nhwc_fwd_params --------------------------
	.section	.nv.constant0._Z30group_norm_nhwc_fwd_sum_kernelI11Fp16IOBf16WLi192EEv26Group_norm_nhwc_fwd_params,"a",@progbits
	.sectionflags	@""
	.align	4
.nv.constant0._Z30group_norm_nhwc_fwd_sum_kernelI11Fp16IOBf16WLi192EEv26Group_norm_nhwc_fwd_params:
	.zero		512


//--------------------- .nv.constant0._Z30group_norm_nhwc_fwd_sum_kernelI11Fp16IOBf16WLi448EEv26Group_norm_nhwc_fwd_params --------------------------
	.section	.nv.constant0._Z30group_norm_nhwc_fwd_sum_kernelI11Fp16IOBf16WLi448EEv26Group_norm_nhwc_fwd_params,"a",@progbits
	.sectionflags	@""
	.align	4
.nv.constant0._Z30group_norm_nhwc_fwd_sum_kernelI11Fp16IOBf16WLi448EEv26Group_norm_nhwc_fwd_params:
	.zero		512


//--------------------- .nv.constant0._Z30group_norm_nhwc_fwd_sum_kernelI11Fp16IOBf16WLi256EEv26Group_norm_nhwc_fwd_params --------------------------
	.section	.nv.constant0._Z30group_norm_nhwc_fwd_sum_kernelI11Fp16IOBf16WLi256EEv26Group_norm_nhwc_fwd_params,"a",@progbits
	.sectionflags	@""
	.align	4
.nv.constant0._Z30group_norm_nhwc_fwd_sum_kernelI11Fp16IOBf16WLi256EEv26Group_norm_nhwc_fwd_params:
	.zero		512


//--------------------- .nv.constant0._Z30group_norm_nhwc_fwd_sum_kernelI11Fp16IOBf16WLi120EEv26Group_norm_nhwc_fwd_params --------------------------
	.section	.nv.constant0._Z30group_norm_nhwc_fwd_sum_kernelI11Fp16IOBf16WLi120EEv26Group_norm_nhwc_fwd_params,"a",@progbits
	.sectionflags	@""
	.align	4
.nv.constant0._Z30group_norm_nhwc_fwd_sum_kernelI11Fp16IOBf16WLi120EEv26Group_norm_nhwc_fwd_params:
	.zero		512


//--------------------- .nv.constant0._Z30group_norm_nhwc_fwd_sum_kernelI11Fp16IOBf16WLi140EEv26Group_norm_nhwc_fwd_params --------------------------
	.section	.nv.constant0._Z30group_norm_nhwc_fwd_sum_kernelI11Fp16IOBf16WLi140EEv26Group_norm_nhwc_fwd_params,"a",@progbits
	.sectionflags	@""
	.align	4
.nv.constant0._Z30group_norm_nhwc_fwd_sum_kernelI11Fp16IOBf16WLi140EEv26Group_norm_nhwc_fwd_params:
	.zero		512


//--------------------- .nv.constant0._Z30group_norm_nhwc_fwd_sum_kernelI11Fp16IOBf16WLi160EEv26Group_norm_nhwc_fwd_params --------------------------
	.section	.nv.constant0._Z30group_norm_nhwc_fwd_sum_kernelI11Fp16IOBf16WLi160EEv26Group_norm_nhwc_fwd_params,"a",@progbits
	.sectionflags	@""
	.align	4
.nv.constant0._Z30group_norm_nhwc_fwd_sum_kernelI11Fp16IOBf16WLi160EEv26Group_norm_nhwc_fwd_params:
	.zero		512


//--------------------- .nv.constant0._Z30group_norm_nhwc_fwd_sum_kernelI11Fp16IOFp16WLi196EEv26Group_norm_nhwc_fwd_params --------------------------
	.section	.nv.constant0._Z30group_norm_nhwc_fwd_sum_kernelI11Fp16IOFp16WLi196EEv26Group_norm_nhwc_fwd_params,"a",@progbits
	.sectionflags	@""
	.align	4
.nv.constant0._Z30group_norm_nhwc_fwd_sum_kernelI11Fp16IOFp16WLi196EEv26Group_norm_nhwc_fwd_params:
	.zero		512


//--------------------- .nv.constant0._Z30group_norm_nhwc_fwd_sum_kernelI11Fp16IOFp16WLi168EEv26Group_norm_nhwc_fwd_params --------------------------
	.section	.nv.constant0._Z30group_norm_nhwc_fwd_sum_kernelI11Fp16IOFp16WLi168EEv26Group_norm_nhwc_fwd_params,"a",@progbits
	.sectionflags	@""
	.align	4
.nv.constant0._Z30group_norm_nhwc_fwd_sum_kernelI11Fp16IOFp16WLi168EEv26Group_norm_nhwc_fwd_params:
	.zero		512


//--------------------- .nv.constant0._Z30group_norm_nhwc_fwd_sum_kernelI11Fp16IOFp16WLi64EEv26Group_norm_nhwc_fwd_params --------------------------
	.section	.nv.constant0._Z30group_norm_nhwc_fwd_sum_kernelI11Fp16IOFp16WLi64EEv26Group_norm_nhwc_fwd_params,"a",@progbits
	.sectionflags	@""
	.align	4
.nv.constant0._Z30group_norm_nhwc_fwd_sum_kernelI11Fp16IOFp16WLi64EEv26Group_norm_nhwc_fwd_params:
	.zero		512


//--------------------- .nv.constant0._Z30group_norm_nhwc_fwd_sum_kernelI11Fp16IOFp16WLi128EEv26Group_norm_nhwc_fwd_params --------------------------
	.section	.nv.constant0._Z30group_norm_nhwc_fwd_sum_kernelI11Fp16IOFp16WLi128EEv26Group_norm_nhwc_fwd_params,"a",@progbits
	.sectionflags	@""
	.align	4
.nv.constant0._Z30group_norm_nhwc_fwd_sum_kernelI11Fp16IOFp16WLi128EEv26Group_norm_nhwc_fwd_params:
	.zero		512


//--------------------- .nv.constant0._Z30group_norm_nhwc_fwd_sum_kernelI11Fp16IOFp16WLi192EEv26Group_norm_nhwc_fwd_params --------------------------
	.section	.nv.constant0._Z30group_norm_nhwc_fwd_sum_kernelI11Fp16IOFp16WLi192EEv26Group_norm_nhwc_fwd_params,"a",@progbits
	.sectionflags	@""
	.align	4
.nv.constant0._Z30group_norm_nhwc_fwd_sum_kernelI11Fp16IOFp16WLi192EEv26Group_norm_nhwc_fwd_params:
	.zero		512


//--------------------- .nv.constant0._Z30group_norm_nhwc_fwd_sum_kernelI11Fp16IOFp16WLi448EEv26Group_norm_nhwc_fwd_params --------------------------
	.section	.nv.constant0._Z30group_norm_nhwc_fwd_sum_kernelI11Fp16IOFp16WLi448EEv26Group_norm_nhwc_fwd_params,"a",@progbits
	.sectionflags	@""
	.align	4
.nv.constant0._Z30group_norm_nhwc_fwd_sum_kernelI11Fp16IOFp16WLi448EEv26Group_norm_nhwc_fwd_params:
	.zero		512


//--------------------- .nv.constant0._Z30group_norm_nhwc_fwd_sum_kernelI11Fp16IOFp16WLi256EEv26Group_norm_nhwc_fwd_params --------------------------
	.section	.nv.constant0._Z30group_norm_nhwc_fwd_sum_kernelI11Fp16IOFp16WLi256EEv26Group_norm_nhwc_fwd_params,"a",@progbits
	.sectionflags	@""
	.align	4
.nv.constant0._Z30group_norm_nhwc_fwd_sum_kernelI11Fp16IOFp16WLi256EEv26Group_norm_nhwc_fwd_params:
	.zero		512


//--------------------- .nv.constant0._Z30group_norm_nhwc_fwd_sum_kernelI11Fp16IOFp16WLi120EEv26Group_norm_nhwc_fwd_params --------------------------
	.section	.nv.constant0._Z30group_norm_nhwc_fwd_sum_kernelI11Fp16IOFp16WLi120EEv26Group_norm_nhwc_fwd_params,"a",@progbits
	.sectionflags	@""
	.align	4
.nv.constant0._Z30group_norm_nhwc_fwd_sum_kernelI11Fp16IOFp16WLi120EEv26Group_norm_nhwc_fwd_params:
	.zero		512


//--------------------- .nv.constant0._Z30group_norm_nhwc_fwd_sum_kernelI11Fp16IOFp16WLi140EEv26Group_norm_nhwc_fwd_params --------------------------
	.section	.nv.constant0._Z30group_norm_nhwc_fwd_sum_kernelI11Fp16IOFp16WLi140EEv26Group_norm_nhwc_fwd_params,"a",@progbits
	.sectionflags	@""
	.align	4
.nv.constant0._Z30group_norm_nhwc_fwd_sum_kernelI11Fp16IOFp16WLi140EEv26Group_norm_nhwc_fwd_params:
	.zero		512


//--------------------- .nv.constant0._Z30group_norm_nhwc_fwd_sum_kernelI11Fp16IOFp16WLi160EEv26Group_norm_nhwc_fwd_params --------------------------
	.section	.nv.constant0._Z30group_norm_nhwc_fwd_sum_kernelI11Fp16IOFp16WLi160EEv26Group_norm_nhwc_fwd_params,"a",@progbits
	.sectionflags	@""
	.align	4
.nv.constant0._Z30group_norm_nhwc_fwd_sum_kernelI11Fp16IOFp16WLi160EEv26Group_norm_nhwc_fwd_params:
	.zero		512


//--------------------- .text._ZN3cub17CUB_300001_SM_8006detail11EmptyKernelIvEEvv --------------------------
	.section	.text._ZN3cub17CUB_300001_SM_8006detail11EmptyKernelIvEEvv,"ax",@progbits
	.sectioninfo	@"SHI_REGISTERS=4"
	.align	128
        .global         _ZN3cub17CUB_300001_SM_8006detail11EmptyKernelIvEEvv
        .type           _ZN3cub17CUB_300001_SM_8006detail11EmptyKernelIvEEvv,@function
        .size           _ZN3cub17CUB_300001_SM_8006detail11EmptyKernelIvEEvv,(.L_x_3151 - _ZN3cub17CUB_300001_SM_8006detail11EmptyKernelIvEEvv)
        .other          _ZN3cub17CUB_300001_SM_8006detail11EmptyKernelIvEEvv,@"STO_CUDA_ENTRY STV_DEFAULT"
_ZN3cub17CUB_300001_SM_8006detail11EmptyKernelIvEEvv:
.text._ZN3cub17CUB_300001_SM_8006detail11EmptyKernelIvEEvv:
[----:B------:R-:W-:Y:S02]  /*0000*/  MOV R1, c[0x0][0x28] ;  /* 0x00000a0000017a02 */ /* 0x000fe40000000f00 */
[----:B------:R-:W-:Y:S05]  /*0010*/  EXIT ;  /* 0x000000000000794d */ /* 0x000fea0003800000 */
.L_x_0:
[----:B------:R-:W-:-:S00]  /*0020*/  BRA `(.L_x_0) ;  /* 0xfffffff000007947 */ /* 0x000fc0000383ffff */
[----:B------:R-:W-:-:S00]  /*0030*/  NOP ;  /* 0x0000000000007918 */ /* 0x000fc00000000000 */
        /* <DEDUP_REMOVED lines=12> */
.L_x_3151:


//--------------------- .text._Z32group_norm_nhwc_fwd_scale_kernelI11Fp32IOFp32WLi196EEv26Group_norm_nhwc_fwd_params --------------------------
	.section	.text._Z32group_norm_nhwc_fwd_scale_kernelI11Fp32IOFp32WLi196EEv26Group_norm_nhwc_fwd_params,"ax",@progbits
	.sectioninfo	@"SHI_REGISTERS=32"
	.align	128
        .global         _Z32group_norm_nhwc_fwd_scale_kernelI11Fp32IOFp32WLi196EEv26Group_norm_nhwc_fwd_params
        .type           _Z32group_norm_nhwc_fwd_scale_kernelI11Fp32IOFp32WLi196EEv26Group_norm_nhwc_fwd_params,@function
        .size           _Z32group_norm_nhwc_fwd_scale_kernelI11Fp32IOFp32WLi196EEv26Group_norm_nhwc_fwd_params,(.L_x_3152 - _Z32group_norm_nhwc_fwd_scale_kernelI11Fp32IOFp32WLi196EEv26Group_norm_nhwc_fwd_params)
        .other          _Z32group_norm_nhwc_fwd_scale_kernelI11Fp32IOFp32WLi196EEv26Group_norm_nhwc_fwd_params,@"STO_CUDA_ENTRY STV_DEFAULT"
_Z32group_norm_nhwc_fwd_scale_kernelI11Fp32IOFp32WLi196EEv26Group_norm_nhwc_fwd_params:
.text._Z32group_norm_nhwc_fwd_scale_kernelI11Fp32IOFp32WLi196EEv26Group_norm_nhwc_fwd_params:
[----:B------:R-:W-:Y:S02]  /*0000*/  MOV R1, c[0x0][0x28] ;  /* 0x00000a0000017a02 */ /* 0x000fe40000000f00 */
[----:B------:R-:W-:Y:S01]  /*0010*/  IABS R5, c[0x0][0x1ec] ;  /* 0x00007b0000057a13 */ /* 0x000fe20000000000 */
[----:B------:R-:W0:Y:S01]  /*0020*/  S2R R16, SR_TID.X ;  /* 0x0000000000107919 */ /* 0x000e220000002100 */
[----:B------:R-:W-:Y:S02]  /*0030*/  ULDC.64 UR4, c[0x0][0x118] ;  /* 0x0000460000047ab9 */ /* 0x000fe40000000a00 */
[----:B------:R-:W1:Y:S01]  /*0040*/  I2F.RP R0, R5 ;  /* 0x0000000500007306 */ /* 0x000e620000209400 */
[----:B------:R-:W2:Y:S07]  /*0050*/  S2R R17, SR_CTAID.X ;  /* 0x0000000000117919 */ /* 0x000eae0000002500 */
[----:B-1----:R-:W1:Y:S01]  /*0060*/  MUFU.RCP R0, R0 ;  /* 0x0000000000007308 */ /* 0x002e620000001000 */
[----:B0-----:R-:W-:-:S05]  /*0070*/  SHF.L.U32 R16, R16, 0x1, RZ ;  /* 0x0000000110107819 */ /* 0x001fca00000006ff */
[----:B--2---:R-:W-:Y:S01]  /*0080*/  IMAD R16, R17, c[0x0][0x1f0], R16 ;  /* 0x00007c0011107a24 */ /* 0x004fe200078e0210 */
[----:B-1----:R-:W-:-:S04]  /*0090*/  IADD3 R2, R0, 0xffffffe, RZ ;  /* 0x0ffffffe00027810 */ /* 0x002fc80007ffe0ff */
[----:B------:R0:W1:Y:S02]  /*00a0*/  F2I.FTZ.U32.TRUNC.NTZ R3, R2 ;  /* 0x0000000200037305 */ /* 0x000064000021f000 */
[----:B0-----:R-:W-:Y:S01]  /*00b0*/  HFMA2.MMA R2, -RZ, RZ, 0, 0 ;  /* 0x00000000ff027435 */ /* 0x001fe200000001ff */
[----:B-1----:R-:W-:-:S05]  /*00c0*/  IADD3 R4, RZ, -R3, RZ ;  /* 0x80000003ff047210 */ /* 0x002fca0007ffe0ff */
[----:B------:R-:W-:Y:S01]  /*00d0*/  IMAD R7, R4, R5, RZ ;  /* 0x0000000504077224 */ /* 0x000fe200078e02ff */
[----:B------:R-:W-:-:S03]  /*00e0*/  IABS R4, R16 ;  /* 0x0000001000047213 */ /* 0x000fc60000000000 */
[----:B------:R-:W-:-:S06]  /*00f0*/  IMAD.HI.U32 R3, R3, R7, R2 ;  /* 0x0000000703037227 */ /* 0x000fcc00078e0002 */
[----:B------:R-:W-:Y:S02]  /*0100*/  IMAD.HI.U32 R0, R3, R4, RZ ;  /* 0x0000000403007227 */ /* 0x000fe400078e00ff */
[----:B------:R-:W0:Y:S03]  /*0110*/  S2R R3, SR_CTAID.Z ;  /* 0x0000000000037919 */ /* 0x000e260000002700 */
[----:B------:R-:W-:-:S05]  /*0120*/  IADD3 R2, -R0, RZ, RZ ;  /* 0x000000ff00027210 */ /* 0x000fca0007ffe1ff */
[----:B------:R-:W-:-:S05]  /*0130*/  IMAD R2, R5, R2, R4 ;  /* 0x0000000205027224 */ /* 0x000fca00078e0204 */
[----:B------:R-:W-:-:S13]  /*0140*/  ISETP.GT.U32.AND P1, PT, R5, R2, PT ;  /* 0x000000020500720c */ /* 0x000fda0003f24070 */
[-C--:B------:R-:W-:Y:S02]  /*0150*/  @!P1 IADD3 R2, R2, -R5.reuse, RZ ;  /* 0x8000000502029210 */ /* 0x080fe40007ffe0ff */
[----:B------:R-:W-:Y:S02]  /*0160*/  @!P1 IADD3 R0, R0, 0x1, RZ ;  /* 0x0000000100009810 */ /* 0x000fe40007ffe0ff */
[----:B------:R-:W-:Y:S02]  /*0170*/  ISETP.GE.U32.AND P0, PT, R2, R5, PT ;  /* 0x000000050200720c */ /* 0x000fe40003f06070 */
[----:B------:R-:W-:Y:S02]  /*0180*/  LOP3.LUT R2, R16, c[0x0][0x1ec], RZ, 0x3c, !PT ;  /* 0x00007b0010027a12 */ /* 0x000fe400078e3cff */
[----:B------:R-:W-:Y:S02]  /*0190*/  ISETP.NE.AND P1, PT, RZ, c[0x0][0x1ec], PT ;  /* 0x00007b00ff007a0c */ /* 0x000fe40003f25270 */
[----:B------:R-:W-:Y:S01]  /*01a0*/  ISETP.GE.AND P2, PT, R2, RZ, PT ;  /* 0x000000ff0200720c */ /* 0x000fe20003f46270 */
[----:B------:R-:W-:-:S06]  /*01b0*/  HFMA2.MMA R2, -RZ, RZ, 0, 0 ;  /* 0x00000000ff027435 */ /* 0x000fcc00000001ff */
[----:B------:R-:W-:-:S06]  /*01c0*/  @P0 IADD3 R0, R0, 0x1, RZ ;  /* 0x0000000100000810 */ /* 0x000fcc0007ffe0ff */
[----:B------:R-:W-:Y:S01]  /*01d0*/  @!P2 IMAD.MOV R0, RZ, RZ, -R0 ;  /* 0x000000ffff00a224 */ /* 0x000fe200078e0a00 */
[----:B------:R-:W-:-:S04]  /*01e0*/  @!P1 LOP3.LUT R0, RZ, c[0x0][0x1ec], RZ, 0x33, !PT ;  /* 0x00007b00ff009a12 */ /* 0x000fc800078e33ff */
[----:B------:R-:W-:Y:S01]  /*01f0*/  ISETP.GE.AND P0, PT, R0, c[0x0][0x1d8], PT ;  /* 0x0000760000007a0c */ /* 0x000fe20003f06270 */
[----:B------:R-:W-:-:S12]  /*0200*/  HFMA2.MMA R4, -RZ, RZ, 0, 0 ;  /* 0x00000000ff047435 */ /* 0x000fd800000001ff */
[----:B0-----:R-:W-:Y:S02]  /*0210*/  @!P0 SHF.L.U32 R5, R3, 0x1, RZ ;  /* 0x0000000103058819 */ /* 0x001fe400000006ff */
[----:B------:R-:W-:-:S03]  /*0220*/  @!P0 MOV R8, 0x4 ;  /* 0x0000000400088802 */ /* 0x000fc60000000f00 */
[C---:B------:R-:W-:Y:S01]  /*0230*/  @!P0 IMAD R6, R5.reuse, c[0x0][0x1d8], R0 ;  /* 0x0000760005068a24 */ /* 0x040fe200078e0200 */
[----:B------:R-:W-:-:S03]  /*0240*/  @!P0 IADD3 R5, R5, 0x1, RZ ;  /* 0x0000000105058810 */ /* 0x000fc60007ffe0ff */
[----:B------:R-:W-:-:S04]  /*0250*/  @!P0 IMAD.WIDE R6, R6, R8, c[0x0][0x1a0] ;  /* 0x0000680006068625 */ /* 0x000fc800078e0208 */
[----:B------:R-:W-:Y:S01]  /*0260*/  @!P0 IMAD R5, R5, c[0x0][0x1d8], R0 ;  /* 0x0000760005058a24 */ /* 0x000fe200078e0200 */
[----:B------:R-:W2:Y:S03]  /*0270*/  @!P0 LDG.E R2, [R6.64] ;  /* 0x0000000406028981 */ /* 0x000ea6000c1e1900 */
[----:B------:R-:W-:-:S05]  /*0280*/  @!P0 IMAD.WIDE R8, R5, R8, c[0x0][0x1a0] ;  /* 0x0000680005088625 */ /* 0x000fca00078e0208 */
[----:B------:R0:W3:Y:S01]  /*0290*/  @!P0 LDG.E R4, [R8.64] ;  /* 0x0000000408048981 */ /* 0x0000e2000c1e1900 */
[----:B------:R-:W-:Y:S02]  /*02a0*/  ISETP.GE.U32.AND P0, PT, R16, c[0x0][0x1c0], PT ;  /* 0x0000700010007a0c */ /* 0x000fe40003f06070 */
[----:B------:R-:W-:-:S04]  /*02b0*/  SHF.R.S32.HI R17, RZ, 0x1f, R16 ;  /* 0x0000001fff117819 */ /* 0x000fc80000011410 */
[----:B------:R-:W-:-:S13]  /*02c0*/  ISETP.GE.AND.EX P0, PT, R17, c[0x0][0x1c4], PT, P0 ;  /* 0x0000710011007a0c */ /* 0x000fda0003f06300 */
[C---:B------:R-:W-:Y:S02]  /*02d0*/  @!P0 SHF.L.U32 R18, R16.reuse, 0x2, RZ ;  /* 0x0000000210128819 */ /* 0x040fe400000006ff */
[----:B------:R-:W-:Y:S02]  /*02e0*/  @!P0 SHF.L.U64.HI R5, R16, 0x2, R17 ;  /* 0x0000000210058819 */ /* 0x000fe40000010211 */
[C---:B------:R-:W-:Y:S02]  /*02f0*/  @!P0 IADD3 R14, P1, R18.reuse, c[0x0][0x178], RZ ;  /* 0x00005e00120e8a10 */ /* 0x040fe40007f3e0ff */
[----:B------:R-:W-:Y:S02]  /*0300*/  @!P0 IADD3 R18, P2, R18, c[0x0][0x180], RZ ;  /* 0x0000600012128a10 */ /* 0x000fe40007f5e0ff */
[C---:B------:R-:W-:Y:S02]  /*0310*/  @!P0 IADD3.X R15, R5.reuse, c[0x0][0x17c], RZ, P1, !PT ;  /* 0x00005f00050f8a10 */ /* 0x040fe40000ffe4ff */
[----:B------:R-:W-:-:S03]  /*0320*/  @!P0 IADD3.X R19, R5, c[0x0][0x184], RZ, P2, !PT ;  /* 0x0000610005138a10 */ /* 0x000fc600017fe4ff */
[----:B------:R1:W5:Y:S04]  /*0330*/  @!P0 LDG.E.64 R10, [R14.64] ;  /* 0x000000040e0a8981 */ /* 0x000368000c1e1b00 */
[----:B------:R1:W5:Y:S01]  /*0340*/  @!P0 LDG.E.64 R12, [R18.64] ;  /* 0x00000004120c8981 */ /* 0x000362000c1e1b00 */
[----:B0-----:R-:W-:-:S03]  /*0350*/  IMAD.MOV.U32 R9, RZ, RZ, c[0x0][0x1e4] ;  /* 0x00007900ff097624 */ /* 0x001fc600078e00ff */
[----:B------:R-:W0:Y:S02]  /*0360*/  S2R R22, SR_CTAID.Y ;  /* 0x0000000000167919 */ /* 0x000e240000002600 */
[----:B0-----:R-:W-:-:S05]  /*0370*/  IMAD R22, R22, c[0x0][0x1e4], RZ ;  /* 0x0000790016167a24 */ /* 0x001fca00078e02ff */
[----:B------:R-:W-:Y:S01]  /*0380*/  SHF.R.S32.HI R20, RZ, 0x1f, R22 ;  /* 0x0000001fff147819 */ /* 0x000fe20000011416 */
[----:B--2---:R-:W-:-:S04]  /*0390*/  FMUL.FTZ R5, R2, c[0x0][0x1f4] ;  /* 0x00007d0002057a20 */ /* 0x004fc80000410000 */
[----:B------:R-:W-:-:S04]  /*03a0*/  FMUL.FTZ R7, R5, R5 ;  /* 0x0000000505077220 */ /* 0x000fc80000410000 */
[----:B---3--:R-:W-:Y:S01]  /*03b0*/  FFMA.FTZ R8, R4, c[0x0][0x1f4], -R7 ;  /* 0x00007d0004087a23 */ /* 0x008fe20000010807 */
[----:B------:R-:W-:-:S04]  /*03c0*/  IADD3 R7, P1, R22, c[0x0][0x1e4], RZ ;  /* 0x0000790016077a10 */ /* 0x000fc80007f3e0ff */
[----:B------:R-:W-:Y:S02]  /*03d0*/  FSETP.GTU.FTZ.AND P2, PT, R8, RZ, PT ;  /* 0x000000ff0800720b */ /* 0x000fe40003f5c000 */
[----:B------:R-:W-:Y:S02]  /*03e0*/  LEA.HI.X.SX32 R6, R9, R20, 0x1, P1 ;  /* 0x0000001409067211 */ /* 0x000fe400008f0eff */
[----:B------:R-:W-:-:S04]  /*03f0*/  ISETP.LT.U32.AND P1, PT, R7, c[0x0][0x1c8], PT ;  /* 0x0000720007007a0c */ /* 0x000fc80003f21070 */
[----:B------:R-:W-:Y:S02]  /*0400*/  ISETP.LT.AND.EX P1, PT, R6, c[0x0][0x1cc], PT, P1 ;  /* 0x0000730006007a0c */ /* 0x000fe40003f21310 */
[----:B------:R-:W-:Y:S02]  /*0410*/  MOV R6, 0x3f800000 ;  /* 0x3f80000000067802 */ /* 0x000fe40000000f00 */
[----:B------:R-:W-:Y:S01]  /*0420*/  SEL R7, R7, c[0x0][0x1c8], P1 ;  /* 0x0000720007077a07 */ /* 0x000fe20000800000 */
[----:B------:R-:W-:-:S03]  /*0430*/  @P2 FADD.FTZ R8, R8, c[0x0][0x188] ;  /* 0x0000620008082621 */ /* 0x000fc60000010000 */
[----:B------:R-:W-:Y:S01]  /*0440*/  ISETP.GE.AND P1, PT, R22, R7, PT ;  /* 0x000000071600720c */ /* 0x000fe20003f26270 */
[----:B------:R1:W0:-:S12]  /*0450*/  @P2 MUFU.RSQ R6, R8 ;  /* 0x0000000800062308 */ /* 0x0002180000001400 */
[----:B------:R-:W-:Y:S05]  /*0460*/  @P1 BRA `(.L_x_1) ;  /* 0x0000124000001947 */ /* 0x000fea0003800000 */
[----:B-1----:R-:W-:Y:S01]  /*0470*/  ULDC.U8 UR6, c[0x0][0x1dc] ;  /* 0x0000770000067ab9 */ /* 0x002fe20000000000 */
[----:B------:R-:W-:Y:S01]  /*0480*/  SHF.R.S32.HI R8, RZ, 0x1f, R3 ;  /* 0x0000001fff087819 */ /* 0x000fe20000011403 */
[C---:B------:R-:W-:Y:S01]  /*0490*/  IMAD.WIDE.U32 R14, R3.reuse, c[0x0][0x1d0], R16 ;  /* 0x00007400030e7a25 */ /* 0x040fe200078e0010 */
[----:B------:R-:W-:Y:S02]  /*04a0*/  ISETP.NE.AND P1, PT, RZ, UR6, PT ;  /* 0x00000006ff007c0c */ /* 0x000fe4000bf25270 */
[----:B------:R-:W-:Y:S01]  /*04b0*/  MOV R18, R22 ;  /* 0x0000001600127202 */ /* 0x000fe20000000f00 */
[----:B------:R-:W-:Y:S01]  /*04c0*/  IMAD R8, R8, c[0x0][0x1d0], RZ ;  /* 0x0000740008087a24 */ /* 0x000fe200078e02ff */
[-C--:B------:R-:W-:Y:S02]  /*04d0*/  LOP3.LUT R9, RZ, R7.reuse, RZ, 0x33, !PT ;  /* 0x00000007ff097212 */ /* 0x080fe400078e33ff */
[----:B------:R-:W-:Y:S01]  /*04e0*/  IADD3 R23, -R18, R7, RZ ;  /* 0x0000000712177210 */ /* 0x000fe20007ffe1ff */
[----:B------:R-:W-:Y:S01]  /*04f0*/  IMAD R19, R3, c[0x0][0x1d4], R8 ;  /* 0x0000750003137a24 */ /* 0x000fe200078e0208 */
[----:B------:R-:W-:-:S02]  /*0500*/  MOV R8, R20 ;  /* 0x0000001400087202 */ /* 0x000fc40000000f00 */
[----:B------:R-:W-:Y:S02]  /*0510*/  IADD3 R20, -R9, -0x2, -R18 ;  /* 0xfffffffe09147810 */ /* 0x000fe40007ffe912 */
[----:B------:R-:W-:Y:S02]  /*0520*/  LOP3.LUT R23, R23, 0x3, RZ, 0xc0, !PT ;  /* 0x0000000317177812 */ /* 0x000fe400078ec0ff */
[----:B------:R-:W-:Y:S01]  /*0530*/  IADD3 R9, R15, R19, RZ ;  /* 0x000000130f097210 */ /* 0x000fe20007ffe0ff */
[----:B------:R-:W-:Y:S05]  /*0540*/  @!P1 BRA `(.L_x_2) ;  /* 0x00000a5000009947 */ /* 0x000fea0003800000 */
[----:B------:R-:W-:Y:S02]  /*0550*/  ISETP.NE.AND P2, PT, R23, RZ, PT ;  /* 0x000000ff1700720c */ /* 0x000fe40003f45270 */
[----:B------:R-:W-:-:S11]  /*0560*/  ISETP.GE.U32.AND P1, PT, R20, 0x3, PT ;  /* 0x000000031400780c */ /* 0x000fd60003f26070 */
[----:B------:R-:W-:Y:S05]  /*0570*/  @!P2 BRA `(.L_x_3) ;  /* 0x000002300000a947 */ /* 0x000fea0003800000 */
.L_x_4:
[----:B------:R-:W-:Y:S01]  /*0580*/  IMAD R21, R8, c[0x0][0x1c0], RZ ;  /* 0x0000700008157a24 */ /* 0x000fe200078e02ff */
[----:B0-----:R-:W-:Y:S01]  /*0590*/  MOV R19, R9 ;  /* 0x0000000900137202 */ /* 0x001fe20000000f00 */
[----:B------:R-:W-:Y:S02]  /*05a0*/  IMAD.MOV.U32 R18, RZ, RZ, R14 ;  /* 0x000000ffff127224 */ /* 0x000fe400078e000e */
[C---:B------:R-:W-:Y:S02]  /*05b0*/  IMAD R25, R22.reuse, c[0x0][0x1c4], R21 ;  /* 0x0000710016197a24 */ /* 0x040fe400078e0215 */
[----:B------:R-:W-:Y:S02]  /*05c0*/  IMAD.WIDE.U32 R20, R22, c[0x0][0x1c0], R18 ;  /* 0x0000700016147a25 */ /* 0x000fe400078e0012 */
[----:B------:R-:W-:-:S03]  /*05d0*/  CS2R R18, SRZ ;  /* 0x0000000000127805 */ /* 0x000fc6000001ff00 */
[----:B------:R-:W-:Y:S02]  /*05e0*/  IADD3 R21, R21, R25, RZ ;  /* 0x0000001915157210 */ /* 0x000fe40007ffe0ff */
[----:B------:R-:W-:-:S04]  /*05f0*/  @!P0 LEA R26, P2, R20, c[0x0][0x170], 0x2 ;  /* 0x00005c00141a8a11 */ /* 0x000fc800078410ff */
[----:B------:R-:W-:-:S05]  /*0600*/  @!P0 LEA.HI.X R27, R20, c[0x0][0x174], R21, 0x2, P2 ;  /* 0x00005d00141b8a11 */ /* 0x000fca00010f1415 */
[----:B------:R-:W2:Y:S01]  /*0610*/  @!P0 LDG.E.64 R18, [R26.64] ;  /* 0x000000041a128981 */ /* 0x000ea2000c1e1b00 */
[----:B------:R-:W-:Y:S02]  /*0620*/  @!P0 LEA R24, P2, R20, c[0x0][0x160], 0x2 ;  /* 0x0000580014188a11 */ /* 0x000fe400078410ff */
[----:B------:R-:W-:Y:S02]  /*0630*/  IADD3 R23, R23, -0x1, RZ ;  /* 0xffffffff17177810 */ /* 0x000fe40007ffe0ff */
[----:B------:R-:W-:-:S04]  /*0640*/  IADD3 R22, P3, R22, 0x1, RZ ;  /* 0x0000000116167810 */ /* 0x000fc80007f7e0ff */
[----:B------:R-:W-:Y:S01]  /*0650*/  IADD3.X R8, RZ, R8, RZ, P3, !PT ;  /* 0x00000008ff087210 */ /* 0x000fe20001ffe4ff */
[C---:B--2---:R-:W-:Y:S02]  /*0660*/  FADD.FTZ R25, -R5.reuse, R18 ;  /* 0x0000001205197221 */ /* 0x044fe40000010100 */
[----:B------:R-:W-:Y:S02]  /*0670*/  FADD.FTZ R19, -R5, R19 ;  /* 0x0000001305137221 */ /* 0x000fe40000010100 */
[-C--:B0-----:R-:W-:Y:S02]  /*0680*/  FMUL.FTZ R25, R25, R6.reuse ;  /* 0x0000000619197220 */ /* 0x081fe40000410000 */
[----:B------:R-:W-:Y:S02]  /*0690*/  FMUL.FTZ R28, R19, R6 ;  /* 0x00000006131c7220 */ /* 0x000fe40000410000 */
[----:B-----5:R-:W-:Y:S01]  /*06a0*/  FFMA.FTZ R18, R10, R25, R12 ;  /* 0x000000190a127223 */ /* 0x020fe2000001000c */
[----:B------:R-:W-:Y:S01]  /*06b0*/  @!P0 LEA.HI.X R25, R20, c[0x0][0x164], R21, 0x2, P2 ;  /* 0x0000590014198a11 */ /* 0x000fe200010f1415 */
[----:B------:R-:W-:Y:S01]  /*06c0*/  FFMA.FTZ R19, R11, R28, R13 ;  /* 0x0000001c0b137223 */ /* 0x000fe2000001000d */
[----:B------:R-:W-:Y:S01]  /*06d0*/  ISETP.NE.AND P2, PT, R23, RZ, PT ;  /* 0x000000ff1700720c */ /* 0x000fe20003f45270 */
[----:B------:R-:W-:-:S02]  /*06e0*/  @!P0 FMUL.FTZ R20, R18, -1.4426950216293334961 ;  /* 0xbfb8aa3b12148820 */ /* 0x000fc40000410000 */
[----:B------:R-:W-:-:S04]  /*06f0*/  @!P0 FMUL.FTZ R26, R19, -1.4426950216293334961 ;  /* 0xbfb8aa3b131a8820 */ /* 0x000fc80000410000 */
[----:B------:R-:W0:Y:S08]  /*0700*/  @!P0 MUFU.EX2 R20, R20 ;  /* 0x0000001400148308 */ /* 0x000e300000000800 */
[----:B------:R-:W1:Y:S01]  /*0710*/  @!P0 MUFU.EX2 R26, R26 ;  /* 0x0000001a001a8308 */ /* 0x000e620000000800 */
[----:B0-----:R-:W-:-:S07]  /*0720*/  @!P0 FADD.FTZ R21, R20, 1 ;  /* 0x3f80000014158421 */ /* 0x001fce0000010000 */
[----:B------:R-:W0:Y:S01]  /*0730*/  @!P0 MUFU.RCP R21, R21 ;  /* 0x0000001500158308 */ /* 0x000e220000001000 */
[----:B-1----:R-:W-:-:S07]  /*0740*/  @!P0 FADD.FTZ R27, R26, 1 ;  /* 0x3f8000001a1b8421 */ /* 0x002fce0000010000 */
[----:B------:R-:W1:Y:S01]  /*0750*/  @!P0 MUFU.RCP R28, R27 ;  /* 0x0000001b001c8308 */ /* 0x000e620000001000 */
[----:B0-----:R-:W-:Y:S02]  /*0760*/  @!P0 FMUL.FTZ R18, R18, R21 ;  /* 0x0000001512128220 */ /* 0x001fe40000410000 */
[----:B-1----:R-:W-:-:S05]  /*0770*/  @!P0 FMUL.FTZ R19, R19, R28 ;  /* 0x0000001c13138220 */ /* 0x002fca0000410000 */
[----:B------:R0:W-:Y:S01]  /*0780*/  @!P0 STG.E.64 [R24.64], R18 ;  /* 0x0000001218008986 */ /* 0x0001e2000c101b04 */
[----:B------:R-:W-:Y:S05]  /*0790*/  @P2 BRA `(.L_x_4) ;  /* 0xfffffde000002947 */ /* 0x000fea000383ffff */
[----:B0-----:R-:W-:Y:S02]  /*07a0*/  MOV R18, R22 ;  /* 0x0000001600127202 */ /* 0x001fe40000000f00 */
.L_x_3:
[----:B------:R-:W-:Y:S05]  /*07b0*/  @!P1 BRA `(.L_x_1) ;  /* 0x00000ef000009947 */ /* 0x000fea0003800000 */
[----:B------:R-:W-:Y:S02]  /*07c0*/  ISETP.GE.U32.AND P0, PT, R16, c[0x0][0x1c0], PT ;  /* 0x0000700010007a0c */ /* 0x000fe40003f06070 */
[----:B------:R-:W-:Y:S02]  /*07d0*/  IADD3 R23, R18, 0x1, RZ ;  /* 0x0000000112177810 */ /* 0x000fe40007ffe0ff */
[----:B------:R-:W-:Y:S02]  /*07e0*/  ISETP.GE.AND.EX P0, PT, R17, c[0x0][0x1c4], PT, P0 ;  /* 0x0000710011007a0c */ /* 0x000fe40003f06300 */
[----:B------:R-:W-:Y:S02]  /*07f0*/  SHF.R.S32.HI R8, RZ, 0x1f, R23 ;  /* 0x0000001fff087819 */ /* 0x000fe40000011417 */
.L_x_5:
[----:B------:R-:W-:Y:S01]  /*0800*/  IADD3 R19, P1, R23, -0x1, RZ ;  /* 0xffffffff17137810 */ /* 0x000fe20007f3e0ff */
[----:B------:R-:W-:-:S03]  /*0810*/  IMAD.MOV.U32 R17, RZ, RZ, R9 ;  /* 0x000000ffff117224 */ /* 0x000fc600078e0009 */
[----:B------:R-:W-:-:S05]  /*0820*/  IADD3.X R16, R8, -0x1, RZ, P1, !PT ;  /* 0xffffffff08107810 */ /* 0x000fca0000ffe4ff */
[----:B------:R-:W-:Y:S01]  /*0830*/  IMAD R18, R16, c[0x0][0x1c0], RZ ;  /* 0x0000700010127a24 */ /* 0x000fe200078e02ff */
[----:B------:R-:W-:-:S05]  /*0840*/  MOV R16, R14 ;  /* 0x0000000e00107202 */ /* 0x000fca0000000f00 */
[----:B------:R-:W-:-:S04]  /*0850*/  IMAD.WIDE.U32 R20, R19, c[0x0][0x1c0], R16 ;  /* 0x0000700013147a25 */ /* 0x000fc800078e0010 */
[----:B------:R-:W-:Y:S01]  /*0860*/  IMAD R19, R19, c[0x0][0x1c4], R18 ;  /* 0x0000710013137a24 */ /* 0x000fe200078e0212 */
[----:B------:R-:W-:-:S04]  /*0870*/  @!P0 LEA R24, P1, R20, c[0x0][0x170], 0x2 ;  /* 0x00005c0014188a11 */ /* 0x000fc800078210ff */
[----:B------:R-:W-:Y:S02]  /*0880*/  IADD3 R21, R21, R19, RZ ;  /* 0x0000001315157210 */ /* 0x000fe40007ffe0ff */
[----:B------:R-:W-:Y:S02]  /*0890*/  CS2R R18, SRZ ;  /* 0x0000000000127805 */ /* 0x000fe4000001ff00 */
[----:B------:R-:W-:-:S05]  /*08a0*/  @!P0 LEA.HI.X R25, R20, c[0x0][0x174], R21, 0x2, P1 ;  /* 0x00005d0014198a11 */ /* 0x000fca00008f1415 */
[----:B------:R-:W2:Y:S01]  /*08b0*/  @!P0 LDG.E.64 R18, [R24.64] ;  /* 0x0000000418128981 */ /* 0x000ea2000c1e1b00 */
[----:B------:R-:W-:Y:S01]  /*08c0*/  @!P0 LEA R26, P1, R20, c[0x0][0x160], 0x2 ;  /* 0x00005800141a8a11 */ /* 0x000fe200078210ff */
[C---:B--2---:R-:W-:Y:S02]  /*08d0*/  FADD.FTZ R27, -R5.reuse, R18 ;  /* 0x00000012051b7221 */ /* 0x044fe40000010100 */
[----:B------:R-:W-:Y:S02]  /*08e0*/  FADD.FTZ R19, -R5, R19 ;  /* 0x0000001305137221 */ /* 0x000fe40000010100 */
[-C--:B0-----:R-:W-:Y:S02]  /*08f0*/  FMUL.FTZ R27, R27, R6.reuse ;  /* 0x000000061b1b7220 */ /* 0x081fe40000410000 */
[----:B------:R-:W-:Y:S02]  /*0900*/  FMUL.FTZ R22, R19, R6 ;  /* 0x0000000613167220 */ /* 0x000fe40000410000 */
[----:B-----5:R-:W-:Y:S01]  /*0910*/  FFMA.FTZ R18, R10, R27, R12 ;  /* 0x0000001b0a127223 */ /* 0x020fe2000001000c */
[----:B------:R-:W-:Y:S01]  /*0920*/  @!P0 LEA.HI.X R27, R20, c[0x0][0x164], R21, 0x2, P1 ;  /* 0x00005900141b8a11 */ /* 0x000fe200008f1415 */
[----:B------:R-:W-:-:S02]  /*0930*/  FFMA.FTZ R19, R11, R22, R13 ;  /* 0x000000160b137223 */ /* 0x000fc4000001000d */
[----:B------:R-:W-:Y:S02]  /*0940*/  @!P0 FMUL.FTZ R28, R18, -1.4426950216293334961 ;  /* 0xbfb8aa3b121c8820 */ /* 0x000fe40000410000 */
[----:B------:R-:W-:Y:S02]  /*0950*/  @!P0 FMUL.FTZ R29, R19, -1.4426950216293334961 ;  /* 0xbfb8aa3b131d8820 */ /* 0x000fe40000410000 */
[----:B------:R-:W-:Y:S02]  /*0960*/  IMAD R20, R8, c[0x0][0x1c0], RZ ;  /* 0x0000700008147a24 */ /* 0x000fe400078e02ff */
[----:B------:R-:W0:Y:S02]  /*0970*/  @!P0 MUFU.EX2 R28, R28 ;  /* 0x0000001c001c8308 */ /* 0x000e240000000800 */
[----:B------:R-:W-:-:S06]  /*0980*/  IMAD R21, R23, c[0x0][0x1c4], R20 ;  /* 0x0000710017157a24 */ /* 0x000fcc00078e0214 */
[----:B------:R-:W1:Y:S01]  /*0990*/  @!P0 MUFU.EX2 R29, R29 ;  /* 0x0000001d001d8308 */ /* 0x000e620000000800 */
[----:B0-----:R-:W-:-:S07]  /*09a0*/  @!P0 FADD.FTZ R22, R28, 1 ;  /* 0x3f8000001c168421 */ /* 0x001fce0000010000 */
[----:B------:R1:W0:Y:S02]  /*09b0*/  @!P0 MUFU.RCP R25, R22 ;  /* 0x0000001600198308 */ /* 0x0002240000001000 */
[----:B-1----:R-:W-:-:S06]  /*09c0*/  @!P0 FADD.FTZ R22, R29, 1 ;  /* 0x3f8000001d168421 */ /* 0x002fcc0000010000 */
[----:B------:R-:W1:Y:S01]  /*09d0*/  @!P0 MUFU.RCP R24, R22 ;  /* 0x0000001600188308 */ /* 0x000e620000001000 */
[----:B0-----:R-:W-:Y:S02]  /*09e0*/  @!P0 FMUL.FTZ R18, R18, R25 ;  /* 0x0000001912128220 */ /* 0x001fe40000410000 */
[----:B-1----:R-:W-:Y:S02]  /*09f0*/  @!P0 FMUL.FTZ R19, R19, R24 ;  /* 0x0000001813138220 */ /* 0x002fe40000410000 */
[----:B------:R-:W-:-:S03]  /*0a00*/  IMAD.WIDE.U32 R24, R23, c[0x0][0x1c0], R16 ;  /* 0x0000700017187a25 */ /* 0x000fc600078e0010 */
[----:B------:R0:W-:Y:S02]  /*0a10*/  @!P0 STG.E.64 [R26.64], R18 ;  /* 0x000000121a008986 */ /* 0x0001e4000c101b04 */
[----:B------:R-:W-:Y:S02]  /*0a20*/  IADD3 R25, R25, R21, RZ ;  /* 0x0000001519197210 */ /* 0x000fe40007ffe0ff */
[----:B------:R-:W-:Y:S01]  /*0a30*/  @!P0 LEA R28, P1, R24, c[0x0][0x170], 0x2 ;  /* 0x00005c00181c8a11 */ /* 0x000fe200078210ff */
[----:B------:R-:W-:-:S03]  /*0a40*/  CS2R R20, SRZ ;  /* 0x0000000000147805 */ /* 0x000fc6000001ff00 */
[----:B------:R-:W-:-:S05]  /*0a50*/  @!P0 LEA.HI.X R29, R24, c[0x0][0x174], R25, 0x2, P1 ;  /* 0x00005d00181d8a11 */ /* 0x000fca00008f1419 */
[----:B------:R1:W2:Y:S01]  /*0a60*/  @!P0 LDG.E.64 R20, [R28.64] ;  /* 0x000000041c148981 */ /* 0x0002a2000c1e1b00 */
[----:B0-----:R-:W-:-:S04]  /*0a70*/  @!P0 LEA R26, P1, R24, c[0x0][0x160], 0x2 ;  /* 0x00005800181a8a11 */ /* 0x001fc800078210ff */
[----:B------:R-:W-:Y:S02]  /*0a80*/  @!P0 LEA.HI.X R27, R24, c[0x0][0x164], R25, 0x2, P1 ;  /* 0x00005900181b8a11 */ /* 0x000fe400008f1419 */
[----:B------:R-:W-:-:S04]  /*0a90*/  IADD3 R25, P1, R23, 0x1, RZ ;  /* 0x0000000117197810 */ /* 0x000fc80007f3e0ff */
[----:B-1----:R-:W-:-:S05]  /*0aa0*/  IADD3.X R28, RZ, R8, RZ, P1, !PT ;  /* 0x00000008ff1c7210 */ /* 0x002fca0000ffe4ff */
[----:B------:R-:W-:Y:S02]  /*0ab0*/  IMAD R28, R28, c[0x0][0x1c0], RZ ;  /* 0x000070001c1c7a24 */ /* 0x000fe400078e02ff */
[C---:B--2---:R-:W-:Y:S02]  /*0ac0*/  FADD.FTZ R20, -R5.reuse, R20 ;  /* 0x0000001405147221 */ /* 0x044fe40000010100 */
[----:B------:R-:W-:Y:S02]  /*0ad0*/  FADD.FTZ R21, -R5, R21 ;  /* 0x0000001505157221 */ /* 0x000fe40000010100 */
[-C--:B------:R-:W-:Y:S02]  /*0ae0*/  FMUL.FTZ R20, R20, R6.reuse ;  /* 0x0000000614147220 */ /* 0x080fe40000410000 */
[----:B------:R-:W-:Y:S02]  /*0af0*/  FMUL.FTZ R18, R21, R6 ;  /* 0x0000000615127220 */ /* 0x000fe40000410000 */
[----:B------:R-:W-:-:S02]  /*0b00*/  FFMA.FTZ R20, R10, R20, R12 ;  /* 0x000000140a147223 */ /* 0x000fc4000001000c */
[----:B------:R-:W-:Y:S02]  /*0b10*/  FFMA.FTZ R19, R11, R18, R13 ;  /* 0x000000120b137223 */ /* 0x000fe4000001000d */
[----:B------:R-:W-:Y:S02]  /*0b20*/  @!P0 FMUL.FTZ R21, R20, -1.4426950216293334961 ;  /* 0xbfb8aa3b14158820 */ /* 0x000fe40000410000 */
[----:B------:R-:W-:-:S04]  /*0b30*/  @!P0 FMUL.FTZ R18, R19, -1.4426950216293334961 ;  /* 0xbfb8aa3b13128820 */ /* 0x000fc80000410000 */
[----:B------:R-:W0:Y:S08]  /*0b40*/  @!P0 MUFU.EX2 R21, R21 ;  /* 0x0000001500158308 */ /* 0x000e300000000800 */
[----:B------:R-:W1:Y:S01]  /*0b50*/  @!P0 MUFU.EX2 R18, R18 ;  /* 0x0000001200128308 */ /* 0x000e620000000800 */
[----:B0-----:R-:W-:-:S07]  /*0b60*/  @!P0 FADD.FTZ R22, R21, 1 ;  /* 0x3f80000015168421 */ /* 0x001fce0000010000 */
[----:B------:R-:W0:Y:S01]  /*0b70*/  @!P0 MUFU.RCP R29, R22 ;  /* 0x00000016001d8308 */ /* 0x000e220000001000 */
[----:B-1----:R-:W-:-:S07]  /*0b80*/  @!P0 FADD.FTZ R21, R18, 1 ;  /* 0x3f80000012158421 */ /* 0x002fce0000010000 */
[----:B------:R1:W2:Y:S01]  /*0b90*/  @!P0 MUFU.RCP R24, R21 ;  /* 0x0000001500188308 */ /* 0x0002a20000001000 */
[----:B0-----:R-:W-:Y:S02]  /*0ba0*/  @!P0 FMUL.FTZ R18, R20, R29 ;  /* 0x0000001d14128220 */ /* 0x001fe40000410000 */
[----:B------:R-:W-:Y:S01]  /*0bb0*/  IMAD R29, R25, c[0x0][0x1c4], R28 ;  /* 0x00007100191d7a24 */ /* 0x000fe200078e021c */
[----:B-1----:R-:W-:Y:S01]  /*0bc0*/  CS2R R20, SRZ ;  /* 0x0000000000147805 */ /* 0x002fe2000001ff00 */
[----:B--2---:R-:W-:Y:S02]  /*0bd0*/  @!P0 FMUL.FTZ R19, R19, R24 ;  /* 0x0000001813138220 */ /* 0x004fe40000410000 */
[----:B------:R-:W-:-:S03]  /*0be0*/  IMAD.WIDE.U32 R24, R25, c[0x0][0x1c0], R16 ;  /* 0x0000700019187a25 */ /* 0x000fc600078e0010 */
[----:B------:R0:W-:Y:S02]  /*0bf0*/  @!P0 STG.E.64 [R26.64], R18 ;  /* 0x000000121a008986 */ /* 0x0001e4000c101b04 */
[----:B------:R-:W-:Y:S02]  /*0c00*/  @!P0 LEA R28, P1, R24, c[0x0][0x170], 0x2 ;  /* 0x00005c00181c8a11 */ /* 0x000fe400078210ff */
[----:B------:R-:W-:-:S04]  /*0c10*/  IADD3 R25, R25, R29, RZ ;  /* 0x0000001d19197210 */ /* 0x000fc80007ffe0ff */
[----:B------:R-:W-:-:S05]  /*0c20*/  @!P0 LEA.HI.X R29, R24, c[0x0][0x174], R25, 0x2, P1 ;  /* 0x00005d00181d8a11 */ /* 0x000fca00008f1419 */
[----:B------:R1:W2:Y:S01]  /*0c30*/  @!P0 LDG.E.64 R20, [R28.64] ;  /* 0x000000041c148981 */ /* 0x0002a2000c1e1b00 */
[----:B0-----:R-:W-:-:S04]  /*0c40*/  @!P0 LEA R18, P1, R24, c[0x0][0x160], 0x2 ;  /* 0x0000580018128a11 */ /* 0x001fc800078210ff */
[----:B------:R-:W-:Y:S02]  /*0c50*/  @!P0 LEA.HI.X R19, R24, c[0x0][0x164], R25, 0x2, P1 ;  /* 0x0000590018138a11 */ /* 0x000fe400008f1419 */
[----:B-1----:R-:W-:-:S04]  /*0c60*/  IADD3 R29, P1, R23, 0x2, RZ ;  /* 0x00000002171d7810 */ /* 0x002fc80007f3e0ff */
[----:B------:R-:W-:Y:S01]  /*0c70*/  IADD3.X R24, RZ, R8, RZ, P1, !PT ;  /* 0x00000008ff187210 */ /* 0x000fe20000ffe4ff */
[C---:B--2---:R-:W-:Y:S02]  /*0c80*/  FADD.FTZ R20, -R5.reuse, R20 ;  /* 0x0000001405147221 */ /* 0x044fe40000010100 */
[----:B------:R-:W-:Y:S02]  /*0c90*/  FADD.FTZ R22, -R5, R21 ;  /* 0x0000001505167221 */ /* 0x000fe40000010100 */
[----:B------:R-:W-:-:S04]  /*0ca0*/  FMUL.FTZ R20, R20, R6 ;  /* 0x0000000614147220 */ /* 0x000fc80000410000 */
[----:B------:R-:W-:Y:S02]  /*0cb0*/  FFMA.FTZ R21, R10, R20, R12 ;  /* 0x000000140a157223 */ /* 0x000fe4000001000c */
[----:B------:R-:W-:Y:S02]  /*0cc0*/  FMUL.FTZ R20, R22, R6 ;  /* 0x0000000616147220 */ /* 0x000fe40000410000 */
[----:B------:R-:W-:Y:S02]  /*0cd0*/  @!P0 FMUL.FTZ R26, R21, -1.4426950216293334961 ;  /* 0xbfb8aa3b151a8820 */ /* 0x000fe40000410000 */
[----:B------:R-:W-:-:S04]  /*0ce0*/  FFMA.FTZ R20, R11, R20, R13 ;  /* 0x000000140b147223 */ /* 0x000fc8000001000d */
[----:B------:R-:W-:Y:S01]  /*0cf0*/  @!P0 FMUL.FTZ R27, R20, -1.4426950216293334961 ;  /* 0xbfb8aa3b141b8820 */ /* 0x000fe20000410000 */
[----:B------:R-:W0:Y:S08]  /*0d00*/  @!P0 MUFU.EX2 R26, R26 ;  /* 0x0000001a001a8308 */ /* 0x000e300000000800 */
[----:B------:R-:W1:Y:S01]  /*0d10*/  @!P0 MUFU.EX2 R27, R27 ;  /* 0x0000001b001b8308 */ /* 0x000e620000000800 */
[----:B0-----:R-:W-:-:S02]  /*0d20*/  @!P0 FADD.FTZ R22, R26, 1 ;  /* 0x3f8000001a168421 */ /* 0x001fc40000010000 */
[----:B------:R-:W-:Y:S02]  /*0d30*/  IMAD R26, R24, c[0x0][0x1c0], RZ ;  /* 0x00007000181a7a24 */ /* 0x000fe400078e02ff */
[----:B------:R-:W-:-:S03]  /*0d40*/  IMAD.WIDE.U32 R24, R29, c[0x0][0x1c0], R16 ;  /* 0x000070001d187a25 */ /* 0x000fc600078e0010 */
[----:B------:R-:W0:Y:S01]  /*0d50*/  @!P0 MUFU.RCP R22, R22 ;  /* 0x0000001600168308 */ /* 0x000e220000001000 */
[----:B-1----:R-:W-:Y:S02]  /*0d60*/  @!P0 FADD.FTZ R28, R27, 1 ;  /* 0x3f8000001b1c8421 */ /* 0x002fe40000010000 */
[----:B------:R-:W-:Y:S01]  /*0d70*/  IMAD R29, R29, c[0x0][0x1c4], R26 ;  /* 0x000071001d1d7a24 */ /* 0x000fe200078e021a */
[----:B------:R-:W-:-:S04]  /*0d80*/  @!P0 LEA R26, P1, R24, c[0x0][0x170], 0x2 ;  /* 0x00005c00181a8a11 */ /* 0x000fc800078210ff */
[----:B------:R-:W1:Y:S01]  /*0d90*/  @!P0 MUFU.RCP R27, R28 ;  /* 0x0000001c001b8308 */ /* 0x000e620000001000 */
[----:B------:R-:W-:Y:S02]  /*0da0*/  IMAD.IADD R25, R25, 0x1, R29 ;  /* 0x0000000119197824 */ /* 0x000fe400078e021d */
[----:B0-----:R-:W-:Y:S02]  /*0db0*/  @!P0 FMUL.FTZ R16, R21, R22 ;  /* 0x0000001615108220 */ /* 0x001fe40000410000 */
[----:B-1----:R-:W-:Y:S01]  /*0dc0*/  @!P0 FMUL.FTZ R17, R20, R27 ;  /* 0x0000001b14118220 */ /* 0x002fe20000410000 */
[----:B------:R-:W-:Y:S01]  /*0dd0*/  @!P0 LEA.HI.X R27, R24, c[0x0][0x174], R25, 0x2, P1 ;  /* 0x00005d00181b8a11 */ /* 0x000fe200008f1419 */
[----:B------:R-:W-:-:S03]  /*0de0*/  CS2R R20, SRZ ;  /* 0x0000000000147805 */ /* 0x000fc6000001ff00 */
[----:B------:R0:W-:Y:S04]  /*0df0*/  @!P0 STG.E.64 [R18.64], R16 ;  /* 0x0000001012008986 */ /* 0x0001e8000c101b04 */
[----:B------:R-:W2:Y:S01]  /*0e00*/  @!P0 LDG.E.64 R20, [R26.64] ;  /* 0x000000041a148981 */ /* 0x000ea2000c1e1b00 */
[----:B0-----:R-:W-:-:S04]  /*0e10*/  @!P0 LEA R18, P1, R24, c[0x0][0x160], 0x2 ;  /* 0x0000580018128a11 */ /* 0x001fc800078210ff */
[----:B------:R-:W-:Y:S01]  /*0e20*/  @!P0 LEA.HI.X R19, R24, c[0x0][0x164], R25, 0x2, P1 ;  /* 0x0000590018138a11 */ /* 0x000fe200008f1419 */
[C---:B--2---:R-:W-:Y:S02]  /*0e30*/  FADD.FTZ R21, -R5.reuse, R21 ;  /* 0x0000001505157221 */ /* 0x044fe40000010100 */
[----:B------:R-:W-:Y:S02]  /*0e40*/  FADD.FTZ R29, -R5, R20 ;  /* 0x00000014051d7221 */ /* 0x000fe40000010100 */
[-C--:B------:R-:W-:Y:S02]  /*0e50*/  FMUL.FTZ R22, R21, R6.reuse ;  /* 0x0000000615167220 */ /* 0x080fe40000410000 */
[----:B------:R-:W-:Y:S02]  /*0e60*/  FMUL.FTZ R29, R29, R6 ;  /* 0x000000061d1d7220 */ /* 0x000fe40000410000 */
[----:B------:R-:W-:Y:S02]  /*0e70*/  FFMA.FTZ R17, R11, R22, R13 ;  /* 0x000000160b117223 */ /* 0x000fe4000001000d */
[----:B------:R-:W-:-:S02]  /*0e80*/  FFMA.FTZ R20, R10, R29, R12 ;  /* 0x0000001d0a147223 */ /* 0x000fc4000001000c */
[----:B------:R-:W-:Y:S02]  /*0e90*/  @!P0 FMUL.FTZ R28, R17, -1.4426950216293334961 ;  /* 0xbfb8aa3b111c8820 */ /* 0x000fe40000410000 */
        /* <DEDUP_REMOVED lines=8> */
[----:B-1----:R-:W-:Y:S01]  /*0f20*/  @!P0 FMUL.FTZ R16, R20, R27 ;  /* 0x0000001b14108220 */ /* 0x002fe20000410000 */
[C---:B------:R-:W-:Y:S02]  /*0f30*/  IADD3 R20, R23.reuse, 0x3, RZ ;  /* 0x0000000317147810 */ /* 0x040fe40007ffe0ff */
[----:B------:R-:W-:Y:S02]  /*0f40*/  IADD3 R23, P2, R23, 0x4, RZ ;  /* 0x0000000417177810 */ /* 0x000fe40007f5e0ff */
[----:B------:R0:W-:Y:S01]  /*0f50*/  @!P0 STG.E.64 [R18.64], R16 ;  /* 0x0000001012008986 */ /* 0x0001e2000c101b04 */
[----:B------:R-:W-:Y:S02]  /*0f60*/  ISETP.GE.AND P1, PT, R20, R7, PT ;  /* 0x000000071400720c */ /* 0x000fe40003f26270 */
[----:B------:R-:W-:-:S11]  /*0f70*/  IADD3.X R8, RZ, R8, RZ, P2, !PT ;  /* 0x00000008ff087210 */ /* 0x000fd600017fe4ff */
[----:B0-----:R-:W-:Y:S05]  /*0f80*/  @!P1 BRA `(.L_x_5) ;  /* 0xfffff87000009947 */ /* 0x001fea000383ffff */
[----:B------:R-:W-:Y:S05]  /*0f90*/  BRA `(.L_x_1) ;  /* 0x0000071000007947 */ /* 0x000fea0003800000 */
.L_x_2:
[----:B------:R-:W-:Y:S02]  /*0fa0*/  ISETP.NE.AND P2, PT, R23, RZ, PT ;  /* 0x000000ff1700720c */ /* 0x000fe40003f45270 */
[----:B------:R-:W-:-:S11]  /*0fb0*/  ISETP.GE.U32.AND P1, PT, R20, 0x3, PT ;  /* 0x000000031400780c */ /* 0x000fd60003f26070 */
[----:B------:R-:W-:Y:S05]  /*0fc0*/  @!P2 BRA `(.L_x_6) ;  /* 0x000001900000a947 */ /* 0x000fea0003800000 */
.L_x_7:
[----:B0-----:R-:W-:Y:S01]  /*0fd0*/  MOV R18, R14 ;  /* 0x0000000e00127202 */ /* 0x001fe20000000f00 */
[----:B------:R-:W-:Y:S01]  /*0fe0*/  IMAD R21, R8, c[0x0][0x1c0], RZ ;  /* 0x0000700008157a24 */ /* 0x000fe200078e02ff */
[----:B------:R-:W-:-:S03]  /*0ff0*/  MOV R19, R9 ;  /* 0x0000000900137202 */ /* 0x000fc60000000f00 */
[C---:B------:R-:W-:Y:S02]  /*1000*/  IMAD R21, R22.reuse, c[0x0][0x1c4], R21 ;  /* 0x0000710016157a24 */ /* 0x040fe400078e0215 */
[----:B------:R-:W-:-:S05]  /*1010*/  IMAD.WIDE.U32 R18, R22, c[0x0][0x1c0], R18 ;  /* 0x0000700016127a25 */ /* 0x000fca00078e0012 */
[----:B------:R-:W-:Y:S02]  /*1020*/  IADD3 R19, R19, R21, RZ ;  /* 0x0000001513137210 */ /* 0x000fe40007ffe0ff */
[----:B------:R-:W-:Y:S01]  /*1030*/  @!P0 LEA R24, P2, R18, c[0x0][0x170], 0x2 ;  /* 0x00005c0012188a11 */ /* 0x000fe200078410ff */
[----:B------:R-:W-:-:S03]  /*1040*/  CS2R R20, SRZ ;  /* 0x0000000000147805 */ /* 0x000fc6000001ff00 */
[----:B------:R-:W-:-:S05]  /*1050*/  @!P0 LEA.HI.X R25, R18, c[0x0][0x174], R19, 0x2, P2 ;  /* 0x00005d0012198a11 */ /* 0x000fca00010f1413 */
[----:B------:R-:W2:Y:S01]  /*1060*/  @!P0 LDG.E.64 R20, [R24.64] ;  /* 0x0000000418148981 */ /* 0x000ea2000c1e1b00 */
[----:B------:R-:W-:Y:S02]  /*1070*/  IADD3 R23, R23, -0x1, RZ ;  /* 0xffffffff17177810 */ /* 0x000fe40007ffe0ff */
[----:B------:R-:W-:-:S04]  /*1080*/  IADD3 R22, P3, R22, 0x1, RZ ;  /* 0x0000000116167810 */ /* 0x000fc80007f7e0ff */
[----:B------:R-:W-:Y:S01]  /*1090*/  IADD3.X R8, RZ, R8, RZ, P3, !PT ;  /* 0x00000008ff087210 */ /* 0x000fe20001ffe4ff */
[C---:B--2---:R-:W-:Y:S01]  /*10a0*/  FADD.FTZ R27, -R5.reuse, R20 ;  /* 0x00000014051b7221 */ /* 0x044fe20000010100 */
[C---:B------:R-:W-:Y:S01]  /*10b0*/  @!P0 LEA R20, P2, R18.reuse, c[0x0][0x160], 0x2 ;  /* 0x0000580012148a11 */ /* 0x040fe200078410ff */
[----:B------:R-:W-:Y:S02]  /*10c0*/  FADD.FTZ R21, -R5, R21 ;  /* 0x0000001505157221 */ /* 0x000fe40000010100 */
[-C--:B0-----:R-:W-:Y:S02]  /*10d0*/  FMUL.FTZ R27, R27, R6.reuse ;  /* 0x000000061b1b7220 */ /* 0x081fe40000410000 */
[----:B------:R-:W-:Y:S01]  /*10e0*/  FMUL.FTZ R26, R21, R6 ;  /* 0x00000006151a7220 */ /* 0x000fe20000410000 */
[----:B------:R-:W-:Y:S01]  /*10f0*/  @!P0 LEA.HI.X R21, R18, c[0x0][0x164], R19, 0x2, P2 ;  /* 0x0000590012158a11 */ /* 0x000fe200010f1413 */
[----:B-----5:R-:W-:Y:S01]  /*1100*/  FFMA.FTZ R18, R10, R27, R12 ;  /* 0x0000001b0a127223 */ /* 0x020fe2000001000c */
[----:B------:R-:W-:Y:S01]  /*1110*/  ISETP.NE.AND P2, PT, R23, RZ, PT ;  /* 0x000000ff1700720c */ /* 0x000fe20003f45270 */
[----:B------:R-:W-:-:S05]  /*1120*/  FFMA.FTZ R19, R11, R26, R13 ;  /* 0x0000001a0b137223 */ /* 0x000fca000001000d */
[----:B------:R0:W-:Y:S07]  /*1130*/  @!P0 STG.E.64 [R20.64], R18 ;  /* 0x0000001214008986 */ /* 0x0001ee000c101b04 */
[----:B------:R-:W-:Y:S05]  /*1140*/  @P2 BRA `(.L_x_7) ;  /* 0xfffffe8000002947 */ /* 0x000fea000383ffff */
[----:B0-----:R-:W-:Y:S02]  /*1150*/  IMAD.MOV.U32 R18, RZ, RZ, R22 ;  /* 0x000000ffff127224 */ /* 0x001fe400078e0016 */
.L_x_6:
[----:B------:R-:W-:Y:S05]  /*1160*/  @!P1 BRA `(.L_x_1) ;  /* 0x0000054000009947 */ /* 0x000fea0003800000 */
[----:B------:R-:W-:Y:S02]  /*1170*/  ISETP.GE.U32.AND P0, PT, R16, c[0x0][0x1c0], PT ;  /* 0x0000700010007a0c */ /* 0x000fe40003f06070 */
[----:B------:R-:W-:Y:S02]  /*1180*/  SHF.R.S32.HI R8, RZ, 0x1f, R18 ;  /* 0x0000001fff087819 */ /* 0x000fe40000011412 */
[----:B------:R-:W-:-:S02]  /*1190*/  ISETP.GE.AND.EX P0, PT, R17, c[0x0][0x1c4], PT, P0 ;  /* 0x0000710011007a0c */ /* 0x000fc40003f06300 */
[----:B------:R-:W-:Y:S02]  /*11a0*/  MOV R22, R18 ;  /* 0x0000001200167202 */ /* 0x000fe40000000f00 */
.L_x_8:
        /* <DEDUP_REMOVED lines=9> */
[----:B------:R1:W2:Y:S01]  /*1240*/  @!P0 LDG.E.64 R18, [R24.64] ;  /* 0x0000000418128981 */ /* 0x0002a2000c1e1b00 */
[----:B------:R-:W-:Y:S02]  /*1250*/  @!P0 LEA R28, P1, R20, c[0x0][0x160], 0x2 ;  /* 0x00005800141c8a11 */ /* 0x000fe400078210ff */
[----:B------:R-:W-:Y:S02]  /*1260*/  IADD3 R21, P2, R22, 0x1, RZ ;  /* 0x0000000116157810 */ /* 0x000fe40007f5e0ff */
[----:B------:R-:W-:Y:S02]  /*1270*/  @!P0 LEA.HI.X R29, R20, c[0x0][0x164], R23, 0x2, P1 ;  /* 0x00005900141d8a11 */ /* 0x000fe400008f1417 */
[----:B------:R-:W-:Y:S01]  /*1280*/  IADD3.X R20, RZ, R8, RZ, P2, !PT ;  /* 0x00000008ff147210 */ /* 0x000fe200017fe4ff */
[----:B-1----:R-:W-:-:S05]  /*1290*/  IMAD.WIDE.U32 R24, R21, c[0x0][0x1c0], R16 ;  /* 0x0000700015187a25 */ /* 0x002fca00078e0010 */
[----:B------:R-:W-:Y:S01]  /*12a0*/  @!P0 LEA R26, P1, R24, c[0x0][0x170], 0x2 ;  /* 0x00005c00181a8a11 */ /* 0x000fe200078210ff */
[C---:B--2---:R-:W-:Y:S02]  /*12b0*/  FADD.FTZ R23, -R5.reuse, R18 ;  /* 0x0000001205177221 */ /* 0x044fe40000010100 */
[----:B------:R-:W-:Y:S02]  /*12c0*/  IMAD R18, R20, c[0x0][0x1c0], RZ ;  /* 0x0000700014127a24 */ /* 0x000fe400078e02ff */
[----:B------:R-:W-:Y:S02]  /*12d0*/  FADD.FTZ R27, -R5, R19 ;  /* 0x00000013051b7221 */ /* 0x000fe40000010100 */
[-C--:B0-----:R-:W-:Y:S02]  /*12e0*/  FMUL.FTZ R19, R23, R6.reuse ;  /* 0x0000000617137220 */ /* 0x081fe40000410000 */
[----:B------:R-:W-:Y:S02]  /*12f0*/  IMAD R23, R21, c[0x0][0x1c4], R18 ;  /* 0x0000710015177a24 */ /* 0x000fe400078e0212 */
[----:B------:R-:W-:-:S02]  /*1300*/  FMUL.FTZ R20, R27, R6 ;  /* 0x000000061b147220 */ /* 0x000fc40000410000 */
[----:B------:R-:W-:Y:S02]  /*1310*/  IMAD.IADD R23, R25, 0x1, R23 ;  /* 0x0000000119177824 */ /* 0x000fe400078e0217 */
[----:B-----5:R-:W-:Y:S02]  /*1320*/  FFMA.FTZ R18, R10, R19, R12 ;  /* 0x000000130a127223 */ /* 0x020fe4000001000c */
[----:B------:R-:W-:Y:S01]  /*1330*/  FFMA.FTZ R19, R11, R20, R13 ;  /* 0x000000140b137223 */ /* 0x000fe2000001000d */
[----:B------:R-:W-:Y:S01]  /*1340*/  @!P0 LEA.HI.X R27, R24, c[0x0][0x174], R23, 0x2, P1 ;  /* 0x00005d00181b8a11 */ /* 0x000fe200008f1417 */
[----:B------:R-:W-:-:S03]  /*1350*/  CS2R R20, SRZ ;  /* 0x0000000000147805 */ /* 0x000fc6000001ff00 */
[----:B------:R0:W-:Y:S04]  /*1360*/  @!P0 STG.E.64 [R28.64], R18 ;  /* 0x000000121c008986 */ /* 0x0001e8000c101b04 */
[----:B------:R1:W2:Y:S01]  /*1370*/  @!P0 LDG.E.64 R20, [R26.64] ;  /* 0x000000041a148981 */ /* 0x0002a2000c1e1b00 */
[----:B------:R-:W-:Y:S02]  /*1380*/  IADD3 R25, P2, R22, 0x2, RZ ;  /* 0x0000000216197810 */ /* 0x000fe40007f5e0ff */
[----:B-1----:R-:W-:-:S04]  /*1390*/  @!P0 LEA R26, P1, R24, c[0x0][0x160], 0x2 ;  /* 0x00005800181a8a11 */ /* 0x002fc800078210ff */
[----:B------:R-:W-:Y:S02]  /*13a0*/  @!P0 LEA.HI.X R27, R24, c[0x0][0x164], R23, 0x2, P1 ;  /* 0x00005900181b8a11 */ /* 0x000fe400008f1417 */
[----:B------:R-:W-:-:S05]  /*13b0*/  IADD3.X R23, RZ, R8, RZ, P2, !PT ;  /* 0x00000008ff177210 */ /* 0x000fca00017fe4ff */
[----:B0-----:R-:W-:Y:S02]  /*13c0*/  IMAD R18, R23, c[0x0][0x1c0], RZ ;  /* 0x0000700017127a24 */ /* 0x001fe400078e02ff */
[C---:B--2---:R-:W-:Y:S02]  /*13d0*/  FADD.FTZ R21, -R5.reuse, R21 ;  /* 0x0000001505157221 */ /* 0x044fe40000010100 */
[----:B------:R-:W-:Y:S02]  /*13e0*/  FADD.FTZ R19, -R5, R20 ;  /* 0x0000001405137221 */ /* 0x000fe40000010100 */
[----:B------:R-:W-:Y:S02]  /*13f0*/  FMUL.FTZ R20, R21, R6 ;  /* 0x0000000615147220 */ /* 0x000fe40000410000 */
[C---:B------:R-:W-:Y:S02]  /*1400*/  IMAD R21, R25.reuse, c[0x0][0x1c4], R18 ;  /* 0x0000710019157a24 */ /* 0x040fe400078e0212 */
[----:B------:R-:W-:-:S04]  /*1410*/  IMAD.WIDE.U32 R24, R25, c[0x0][0x1c0], R16 ;  /* 0x0000700019187a25 */ /* 0x000fc800078e0010 */
[----:B------:R-:W-:Y:S01]  /*1420*/  FMUL.FTZ R19, R19, R6 ;  /* 0x0000000613137220 */ /* 0x000fe20000410000 */
[----:B------:R-:W-:Y:S02]  /*1430*/  @!P0 LEA R28, P1, R24, c[0x0][0x170], 0x2 ;  /* 0x00005c00181c8a11 */ /* 0x000fe400078210ff */
[----:B------:R-:W-:Y:S01]  /*1440*/  IADD3 R25, R25, R21, RZ ;  /* 0x0000001519197210 */ /* 0x000fe20007ffe0ff */
[----:B------:R-:W-:Y:S02]  /*1450*/  FFMA.FTZ R18, R10, R19, R12 ;  /* 0x000000130a127223 */ /* 0x000fe4000001000c */
        /* <DEDUP_REMOVED lines=9> */
[----:B------:R-:W-:Y:S02]  /*14f0*/  IMAD R24, R24, c[0x0][0x1c0], RZ ;  /* 0x0000700018187a24 */ /* 0x000fe400078e02ff */
[C---:B--2---:R-:W-:Y:S02]  /*1500*/  FADD.FTZ R21, -R5.reuse, R21 ;  /* 0x0000001505157221 */ /* 0x044fe40000010100 */
[----:B0-----:R-:W-:Y:S02]  /*1510*/  FADD.FTZ R19, -R5, R20 ;  /* 0x0000001405137221 */ /* 0x001fe40000010100 */
[----:B------:R-:W-:Y:S02]  /*1520*/  FMUL.FTZ R18, R21, R6 ;  /* 0x0000000615127220 */ /* 0x000fe40000410000 */
[----:B------:R-:W-:-:S04]  /*1530*/  IMAD.WIDE.U32 R20, R23, c[0x0][0x1c0], R16 ;  /* 0x0000700017147a25 */ /* 0x000fc800078e0010 */
[----:B------:R-:W-:Y:S01]  /*1540*/  IMAD R23, R23, c[0x0][0x1c4], R24 ;  /* 0x0000710017177a24 */ /* 0x000fe200078e0218 */
[----:B------:R-:W-:Y:S01]  /*1550*/  @!P0 LEA R24, P1, R20, c[0x0][0x170], 0x2 ;  /* 0x00005c0014188a11 */ /* 0x000fe200078210ff */
[----:B------:R-:W-:Y:S02]  /*1560*/  FMUL.FTZ R19, R19, R6 ;  /* 0x0000000613137220 */ /* 0x000fe40000410000 */
[----:B------:R-:W-:Y:S01]  /*1570*/  FFMA.FTZ R17, R11, R18, R13 ;  /* 0x000000120b117223 */ /* 0x000fe2000001000d */
[----:B------:R-:W-:Y:S01]  /*1580*/  IADD3 R21, R21, R23, RZ ;  /* 0x0000001715157210 */ /* 0x000fe20007ffe0ff */
[----:B------:R-:W-:Y:S02]  /*1590*/  FFMA.FTZ R16, R10, R19, R12 ;  /* 0x000000130a107223 */ /* 0x000fe4000001000c */
[----:B------:R-:W-:Y:S01]  /*15a0*/  CS2R R18, SRZ ;  /* 0x0000000000127805 */ /* 0x000fe2000001ff00 */
[----:B------:R-:W-:Y:S02]  /*15b0*/  @!P0 LEA.HI.X R25, R20, c[0x0][0x174], R21, 0x2, P1 ;  /* 0x00005d0014198a11 */ /* 0x000fe400008f1415 */
[----:B------:R0:W-:Y:S04]  /*15c0*/  @!P0 STG.E.64 [R28.64], R16 ;  /* 0x000000101c008986 */ /* 0x0001e8000c101b04 */
[----:B------:R-:W2:Y:S01]  /*15d0*/  @!P0 LDG.E.64 R18, [R24.64] ;  /* 0x0000000418128981 */ /* 0x000ea2000c1e1b00 */
[----:B------:R-:W-:-:S04]  /*15e0*/  IADD3 R22, P2, R22, 0x4, RZ ;  /* 0x0000000416167810 */ /* 0x000fc80007f5e0ff */
[----:B------:R-:W-:Y:S01]  /*15f0*/  IADD3.X R8, RZ, R8, RZ, P2, !PT ;  /* 0x00000008ff087210 */ /* 0x000fe200017fe4ff */
[C---:B--2---:R-:W-:Y:S01]  /*1600*/  FADD.FTZ R23, -R5.reuse, R18 ;  /* 0x0000001205177221 */ /* 0x044fe20000010100 */
[C---:B------:R-:W-:Y:S01]  /*1610*/  @!P0 LEA R18, P1, R20.reuse, c[0x0][0x160], 0x2 ;  /* 0x0000580014128a11 */ /* 0x040fe200078210ff */
[----:B------:R-:W-:Y:S02]  /*1620*/  FADD.FTZ R19, -R5, R19 ;  /* 0x0000001305137221 */ /* 0x000fe40000010100 */
[-C--:B------:R-:W-:Y:S02]  /*1630*/  FMUL.FTZ R23, R23, R6.reuse ;  /* 0x0000000617177220 */ /* 0x080fe40000410000 */
[----:B------:R-:W-:Y:S01]  /*1640*/  FMUL.FTZ R26, R19, R6 ;  /* 0x00000006131a7220 */ /* 0x000fe20000410000 */
[----:B------:R-:W-:Y:S01]  /*1650*/  @!P0 LEA.HI.X R19, R20, c[0x0][0x164], R21, 0x2, P1 ;  /* 0x0000590014138a11 */ /* 0x000fe200008f1415 */
[----:B0-----:R-:W-:Y:S01]  /*1660*/  FFMA.FTZ R16, R10, R23, R12 ;  /* 0x000000170a107223 */ /* 0x001fe2000001000c */
[----:B------:R-:W-:Y:S01]  /*1670*/  ISETP.GE.AND P1, PT, R22, R7, PT ;  /* 0x000000071600720c */ /* 0x000fe20003f26270 */
[----:B------:R-:W-:-:S05]  /*1680*/  FFMA.FTZ R17, R11, R26, R13 ;  /* 0x0000001a0b117223 */ /* 0x000fca000001000d */
[----:B------:R0:W-:Y:S07]  /*1690*/  @!P0 STG.E.64 [R18.64], R16 ;  /* 0x0000001012008986 */ /* 0x0001ee000c101b04 */
[----:B------:R-:W-:Y:S05]  /*16a0*/  @!P1 BRA `(.L_x_8) ;  /* 0xfffffb0000009947 */ /* 0x000fea000383ffff */
.L_x_1:
[----:B-1----:R-:W-:Y:S02]  /*16b0*/  ISETP.GE.AND P1, PT, R0, c[0x0][0x1d8], PT ;  /* 0x0000760000007a0c */ /* 0x002fe40003f26270 */
[----:B------:R-:W-:-:S04]  /*16c0*/  ISETP.EQ.U32.AND P0, PT, RZ, c[0x0][0x168], PT ;  /* 0x00005a00ff007a0c */ /* 0x000fc80003f02070 */
[----:B------:R-:W-:-:S13]  /*16d0*/  ISETP.EQ.OR.EX P0, PT, RZ, c[0x0][0x16c], P1, P0 ;  /* 0x00005b00ff007a0c */ /* 0x000fda0000f02700 */
[----:B------:R-:W-:Y:S05]  /*16e0*/  @P0 EXIT ;  /* 0x000000000000094d */ /* 0x000fea0003800000 */
[----:B0-----:R-:W-:Y:S01]  /*16f0*/  HFMA2.MMA R6, -RZ, RZ, 0, 4.76837158203125e-07 ;  /* 0x00000008ff067435 */ /* 0x001fe200000001ff */
[----:B------:R-:W-:Y:S02]  /*1700*/  IMAD R3, R3, c[0x0][0x1d8], R0 ;  /* 0x0000760003037a24 */ /* 0x000fe400078e0200 */
[----:B------:R-:W-:Y:S02]  /*1710*/  FMUL.FTZ R5, R4, c[0x0][0x1f4] ;  /* 0x00007d0004057a20 */ /* 0x000fe40000410000 */
[----:B------:R-:W-:-:S05]  /*1720*/  FMUL.FTZ R4, R2, c[0x0][0x1f4] ;  /* 0x00007d0002047a20 */ /* 0x000fca0000410000 */
[----:B------:R-:W-:-:S05]  /*1730*/  IMAD.WIDE R2, R3, R6, c[0x0][0x168] ;  /* 0x00005a0003027625 */ /* 0x000fca00078e0206 */
[----:B------:R-:W-:Y:S01]  /*1740*/  STG.E.64 [R2.64], R4 ;  /* 0x0000000402007986 */ /* 0x000fe2000c101b04 */
[----:B------:R-:W-:Y:S05]  /*1750*/  EXIT ;  /* 0x000000000000794d */ /* 0x000fea0003800000 */
.L_x_9:
        /* <DEDUP_REMOVED lines=10> */
.L_x_3152:


//--------------------- .text._Z32group_norm_nhwc_fwd_scale_kernelI11Fp32IOFp32WLi168EEv26Group_norm_nhwc_fwd_params --------------------------
	.section	.text._Z32group_norm_nhwc_fwd_scale_kernelI11Fp32IOFp32WLi168EEv26Group_norm_nhwc_fwd_params,"ax",@progbits
	.sectioninfo	@"SHI_REGISTERS=32"
	.align	128
        .global         _Z32group_norm_nhwc_fwd_scale_kernelI11Fp32IOFp32WLi168EEv26Group_norm_nhwc_fwd_params
        .type           _Z32group_norm_nhwc_fwd_scale_kernelI11Fp32IOFp32WLi168EEv26Group_norm_nhwc_fwd_params,@function
        .size           _Z32group_norm_nhwc_fwd_scale_kernelI11Fp32IOFp32WLi168EEv26Group_norm_nhwc_fwd_params,(.L_x_3153 - _Z32group_norm_nhwc_fwd_scale_kernelI11Fp32IOFp32WLi168EEv26Group_norm_nhwc_fwd_params)
        .other          _Z32group_norm_nhwc_fwd_scale_kernelI11Fp32IOFp32WLi168EEv26Group_norm_nhwc_fwd_params,@"STO_CUDA_ENTRY STV_DEFAULT"
_Z32group_norm_nhwc_fwd_scale_kernelI11Fp32IOFp32WLi168EEv26Group_norm_nhwc_fwd_params:
.text._Z32group_norm_nhwc_fwd_scale_kernelI11Fp32IOFp32WLi168EEv26Group_norm_nhwc_fwd_params:
        /* <DEDUP_REMOVED lines=88> */
.L_x_13:
        /* <DEDUP_REMOVED lines=35> */
.L_x_12:
[----:B------:R-:W-:Y:S05]  /*07b0*/  @!P1 BRA `(.L_x_10) ;  /* 0x00000ef000009947 */ /* 0x000fea0003800000 */
[----:B------:R-:W-:Y:S02]  /*07c0*/  ISETP.GE.U32.AND P0, PT, R16, c[0x0][0x1c0], PT ;  /* 0x0000700010007a0c */ /* 0x000fe40003f06070 */
[----:B------:R-:W-:Y:S02]  /*07d0*/  IADD3 R23, R18, 0x1, RZ ;  /* 0x0000000112177810 */ /* 0x000fe40007ffe0ff */
[----:B------:R-:W-:Y:S02]  /*07e0*/  ISETP.GE.AND.EX P0, PT, R17, c[0x0][0x1c4], PT, P0 ;  /* 0x0000710011007a0c */ /* 0x000fe40003f06300 */
[----:B------:R-:W-:Y:S02]  /*07f0*/  SHF.R.S32.HI R8, RZ, 0x1f, R23 ;  /* 0x0000001fff087819 */ /* 0x000fe40000011417 */
.L_x_14:
        /* <DEDUP_REMOVED lines=122> */
.L_x_11:
[----:B------:R-:W-:Y:S02]  /*0fa0*/  ISETP.NE.AND P2, PT, R23, RZ, PT ;  /* 0x000000ff1700720c */ /* 0x000fe40003f45270 */
[----:B------:R-:W-:-:S11]  /*0fb0*/  ISETP.GE.U32.AND P1, PT, R20, 0x3, PT ;  /* 0x000000031400780c */ /* 0x000fd60003f26070 */
[----:B------:R-:W-:Y:S05]  /*0fc0*/  @!P2 BRA `(.L_x_15) ;  /* 0x000001900000a947 */ /* 0x000fea0003800000 */
.L_x_16:
        /* <DEDUP_REMOVED lines=25> */
.L_x_15:
[----:B------:R-:W-:Y:S05]  /*1160*/  @!P1 BRA `(.L_x_10) ;  /* 0x0000054000009947 */ /* 0x000fea0003800000 */
[----:B------:R-:W-:Y:S02]  /*1170*/  ISETP.GE.U32.AND P0, PT, R16, c[0x0][0x1c0], PT ;  /* 0x0000700010007a0c */ /* 0x000fe40003f06070 */
[----:B------:R-:W-:Y:S02]  /*1180*/  SHF.R.S32.HI R8, RZ, 0x1f, R18 ;  /* 0x0000001fff087819 */ /* 0x000fe40000011412 */
[----:B------:R-:W-:-:S02]  /*1190*/  ISETP.GE.AND.EX P0, PT, R17, c[0x0][0x1c4], PT, P0 ;  /* 0x0000710011007a0c */ /* 0x000fc40003f06300 */
[----:B------:R-:W-:Y:S02]  /*11a0*/  MOV R22, R18 ;  /* 0x0000001200167202 */ /* 0x000fe40000000f00 */
.L_x_17:
        /* <DEDUP_REMOVED lines=80> */
.L_x_10:
        /* <DEDUP_REMOVED lines=11> */
.L_x_18:
        /* <DEDUP_REMOVED lines=10> */
.L_x_3153:


//--------------------- .text._Z32group_norm_nhwc_fwd_scale_kernelI11Fp32IOFp32WLi64EEv26Group_norm_nhwc_fwd_params --------------------------
	.section	.text._Z32group_norm_nhwc_fwd_scale_kernelI11Fp32IOFp32WLi64EEv26Group_norm_nhwc_fwd_params,"ax",@progbits
	.sectioninfo	@"SHI_REGISTERS=32"
	.align	128
        .global         _Z32group_norm_nhwc_fwd_scale_kernelI11Fp32IOFp32WLi64EEv26Group_norm_nhwc_fwd_params
        .type           _Z32group_norm_nhwc_fwd_scale_kernelI11Fp32IOFp32WLi64EEv26Group_norm_nhwc_fwd_params,@function
        .size           _Z32group_norm_nhwc_fwd_scale_kernelI11Fp32IOFp32WLi64EEv26Group_norm_nhwc_fwd_params,(.L_x_3154 - _Z32group_norm_nhwc_fwd_scale_kernelI11Fp32IOFp32WLi64EEv26Group_norm_nhwc_fwd_params)
        .other          _Z32group_norm_nhwc_fwd_scale_kernelI11Fp32IOFp32WLi64EEv26Group_norm_nhwc_fwd_params,@"STO_CUDA_ENTRY STV_DEFAULT"
_Z32group_norm_nhwc_fwd_scale_kernelI11Fp32IOFp32WLi64EEv26Group_norm_nhwc_fwd_params:
.text._Z32group_norm_nhwc_fwd_scale_kernelI11Fp32IOFp32WLi64EEv26Group_norm_nhwc_fwd_params:
        /* <DEDUP_REMOVED lines=88> */
.L_x_22:
        /* <DEDUP_REMOVED lines=35> */
.L_x_21:
[----:B------:R-:W-:Y:S05]  /*07b0*/  @!P1 BRA `(.L_x_19) ;  /* 0x00000ef000009947 */ /* 0x000fea0003800000 */
[----:B------:R-:W-:Y:S02]  /*07c0*/  ISETP.GE.U32.AND P0, PT, R16, c[0x0][0x1c0], PT ;  /* 0x0000700010007a0c */ /* 0x000fe40003f06070 */
[----:B------:R-:W-:Y:S02]  /*07d0*/  IADD3 R23, R18, 0x1, RZ ;  /* 0x0000000112177810 */ /* 0x000fe40007ffe0ff */
[----:B------:R-:W-:Y:S02]  /*07e0*/  ISETP.GE.AND.EX P0, PT, R17, c[0x0][0x1c4], PT, P0 ;  /* 0x0000710011007a0c */ /* 0x000fe40003f06300 */
[----:B------:R-:W-:Y:S02]  /*07f0*/  SHF.R.S32.HI R8, RZ, 0x1f, R23 ;  /* 0x0000001fff087819 */ /* 0x000fe40000011417 */
.L_x_23:
        /* <DEDUP_REMOVED lines=122> */
.L_x_20:
[----:B------:R-:W-:Y:S02]  /*0fa0*/  ISETP.NE.AND P2, PT, R23, RZ, PT ;  /* 0x000000ff1700720c */ /* 0x000fe40003f45270 */
[----:B------:R-:W-:-:S11]  /*0fb0*/  ISETP.GE.U32.AND P1, PT, R20, 0x3, PT ;  /* 0x000000031400780c */ /* 0x000fd60003f26070 */
[----:B------:R-:W-:Y:S05]  /*0fc0*/  @!P2 BRA `(.L_x_24) ;  /* 0x000001900000a947 */ /* 0x000fea0003800000 */
.L_x_25:
        /* <DEDUP_REMOVED lines=25> */
.L_x_24:
[----:B------:R-:W-:Y:S05]  /*1160*/  @!P1 BRA `(.L_x_19) ;  /* 0x0000054000009947 */ /* 0x000fea0003800000 */
[----:B------:R-:W-:Y:S02]  /*1170*/  ISETP.GE.U32.AND P0, PT, R16, c[0x0][0x1c0], PT ;  /* 0x0000700010007a0c */ /* 0x000fe40003f06070 */
[----:B------:R-:W-:Y:S02]  /*1180*/  SHF.R.S32.HI R8, RZ, 0x1f, R18 ;  /* 0x0000001fff087819 */ /* 0x000fe40000011412 */
[----:B------:R-:W-:-:S02]  /*1190*/  ISETP.GE.AND.EX P0, PT, R17, c[0x0][0x1c4], PT, P0 ;  /* 0x0000710011007a0c */ /* 0x000fc40003f06300 */
[----:B------:R-:W-:Y:S02]  /*11a0*/  MOV R22, R18 ;  /* 0x0000001200167202 */ /* 0x000fe40000000f00 */
.L_x_26:
        /* <DEDUP_REMOVED lines=80> */
.L_x_19:
        /* <DEDUP_REMOVED lines=11> */
.L_x_27:
        /* <DEDUP_REMOVED lines=10> */
.L_x_3154:


//--------------------- .text._Z32group_norm_nhwc_fwd_scale_kernelI11Fp32IOFp32WLi128EEv26Group_norm_nhwc_fwd_params --------------------------
	.section	.text._Z32group_norm_nhwc_fwd_scale_kernelI11Fp32IOFp32WLi128EEv26Group_norm_nhwc_fwd_params,"ax",@progbits
	.sectioninfo	@"SHI_REGISTERS=32"
	.align	128
        .global         _Z32group_norm_nhwc_fwd_scale_kernelI11Fp32IOFp32WLi128EEv26Group_norm_nhwc_fwd_params
        .type           _Z32group_norm_nhwc_fwd_scale_kernelI11Fp32IOFp32WLi128EEv26Group_norm_nhwc_fwd_params,@function
        .size           _Z32group_norm_nhwc_fwd_scale_kernelI11Fp32IOFp32WLi128EEv26Group_norm_nhwc_fwd_params,(.L_x_3155 - _Z32group_norm_nhwc_fwd_scale_kernelI11Fp32IOFp32WLi128EEv26Group_norm_nhwc_fwd_params)
        .other          _Z32group_norm_nhwc_fwd_scale_kernelI11Fp32IOFp32WLi128EEv26Group_norm_nhwc_fwd_params,@"STO_CUDA_ENTRY STV_DEFAULT"
_Z32group_norm_nhwc_fwd_scale_kernelI11Fp32IOFp32WLi128EEv26Group_norm_nhwc_fwd_params:
.text._Z32group_norm_nhwc_fwd_scale_kernelI11Fp32IOFp32WLi128EEv26Group_norm_nhwc_fwd_params:
        /* <DEDUP_REMOVED lines=88> */
.L_x_31:
        /* <DEDUP_REMOVED lines=35> */
.L_x_30:
[----:B------:R-:W-:Y:S05]  /*07b0*/  @!P1 BRA `(.L_x_28) ;  /* 0x00000ef000009947 */ /* 0x000fea0003800000 */
[----:B------:R-:W-:Y:S02]  /*07c0*/  ISETP.GE.U32.AND P0, PT, R16, c[0x0][0x1c0], PT ;  /* 0x0000700010007a0c */ /* 0x000fe40003f06070 */
[----:B------:R-:W-:Y:S02]  /*07d0*/  IADD3 R23, R18, 0x1, RZ ;  /* 0x0000000112177810 */ /* 0x000fe40007ffe0ff */
[----:B------:R-:W-:Y:S02]  /*07e0*/  ISETP.GE.AND.EX P0, PT, R17, c[0x0][0x1c4], PT, P0 ;  /* 0x0000710011007a0c */ /* 0x000fe40003f06300 */
[----:B------:R-:W-:Y:S02]  /*07f0*/  SHF.R.S32.HI R8, RZ, 0x1f, R23 ;  /* 0x0000001fff087819 */ /* 0x000fe40000011417 */
.L_x_32:
        /* <DEDUP_REMOVED lines=122> */
.L_x_29:
[----:B------:R-:W-:Y:S02]  /*0fa0*/  ISETP.NE.AND P2, PT, R23, RZ, PT ;  /* 0x000000ff1700720c */ /* 0x000fe40003f45270 */
[----:B------:R-:W-:-:S11]  /*0fb0*/  ISETP.GE.U32.AND P1, PT, R20, 0x3, PT ;  /* 0x000000031400780c */ /* 0x000fd60003f26070 */
[----:B------:R-:W-:Y:S05]  /*0fc0*/  @!P2 BRA `(.L_x_33) ;  /* 0x000001900000a947 */ /* 0x000fea0003800000 */
.L_x_34:
        /* <DEDUP_REMOVED lines=25> */
.L_x_33:
[----:B------:R-:W-:Y:S05]  /*1160*/  @!P1 BRA `(.L_x_28) ;  /* 0x0000054000009947 */ /* 0x000fea0003800000 */
[----:B------:R-:W-:Y:S02]  /*1170*/  ISETP.GE.U32.AND P0, PT, R16, c[0x0][0x1c0], PT ;  /* 0x0000700010007a0c */ /* 0x000fe40003f06070 */
[----:B------:R-:W-:Y:S02]  /*1180*/  SHF.R.S32.HI R8, RZ, 0x1f, R18 ;  /* 0x0000001fff087819 */ /* 0x000fe40000011412 */
[----:B------:R-:W-:-:S02]  /*1190*/  ISETP.GE.AND.EX P0, PT, R17, c[0x0][0x1c4], PT, P0 ;  /* 0x0000710011007a0c */ /* 0x000fc40003f06300 */
[----:B------:R-:W-:Y:S02]  /*11a0*/  MOV R22, R18 ;  /* 0x0000001200167202 */ /* 0x000fe40000000f00 */
.L_x_35:
        /* <DEDUP_REMOVED lines=80> */
.L_x_28:
        /* <DEDUP_REMOVED lines=11> */
.L_x_36:
        /* <DEDUP_REMOVED lines=10> */
.L_x_3155:


//--------------------- .text._Z32group_norm_nhwc_fwd_scale_kernelI11Fp32IOFp32WLi192EEv26Group_norm_nhwc_fwd_params --------------------------
	.section	.text._Z32group_norm_nhwc_fwd_scale_kernelI11Fp32IOFp32WLi192EEv26Group_norm_nhwc_fwd_params,"ax",@progbits
	.sectioninfo	@"SHI_REGISTERS=32"
	.align	128
        .global         _Z32group_norm_nhwc_fwd_scale_kernelI11Fp32IOFp32WLi192EEv26Group_norm_nhwc_fwd_params
        .type           _Z32group_norm_nhwc_fwd_scale_kernelI11Fp32IOFp32WLi192EEv26Group_norm_nhwc_fwd_params,@function
        .size           _Z32group_norm_nhwc_fwd_scale_kernelI11Fp32IOFp32WLi192EEv26Group_norm_nhwc_fwd_params,(.L_x_3156 - _Z32group_norm_nhwc_fwd_scale_kernelI11Fp32IOFp32WLi192EEv26Group_norm_nhwc_fwd_params)
        .other          _Z32group_norm_nhwc_fwd_scale_kernelI11Fp32IOFp32WLi192EEv26Group_norm_nhwc_fwd_params,@"STO_CUDA_ENTRY STV_DEFAULT"
_Z32group_norm_nhwc_fwd_scale_kernelI11Fp32IOFp32WLi192EEv26Group_norm_nhwc_fwd_params:
.text._Z32group_norm_nhwc_fwd_scale_kernelI11Fp32IOFp32WLi192EEv26Group_norm_nhwc_fwd_params:
        /* <DEDUP_REMOVED lines=88> */
.L_x_40:
        /* <DEDUP_REMOVED lines=35> */
.L_x_39:
[----:B------:R-:W-:Y:S05]  /*07b0*/  @!P1 BRA `(.L_x_37) ;  /* 0x00000ef000009947 */ /* 0x000fea0003800000 */
[----:B------:R-:W-:Y:S02]  /*07c0*/  ISETP.GE.U32.AND P0, PT, R16, c[0x0][0x1c0], PT ;  /* 0x0000700010007a0c */ /* 0x000fe40003f06070 */
[----:B------:R-:W-:Y:S02]  /*07d0*/  IADD3 R23, R18, 0x1, RZ ;  /* 0x0000000112177810 */ /* 0x000fe40007ffe0ff */
[----:B------:R-:W-:Y:S02]  /*07e0*/  ISETP.GE.AND.EX P0, PT, R17, c[0x0][0x1c4], PT, P0 ;  /* 0x0000710011007a0c */ /* 0x000fe40003f06300 */
[----:B------:R-:W-:Y:S02]  /*07f0*/  SHF.R.S32.HI R8, RZ, 0x1f, R23 ;  /* 0x0000001fff087819 */ /* 0x000fe40000011417 */
.L_x_41:
        /* <DEDUP_REMOVED lines=122> */
.L_x_38:
[----:B------:R-:W-:Y:S02]  /*0fa0*/  ISETP.NE.AND P2, PT, R23, RZ, PT ;  /* 0x000000ff1700720c */ /* 0x000fe40003f45270 */
[----:B------:R-:W-:-:S11]  /*0fb0*/  ISETP.GE.U32.AND P1, PT, R20, 0x3, PT ;  /* 0x000000031400780c */ /* 0x000fd60003f26070 */
[----:B------:R-:W-:Y:S05]  /*0fc0*/  @!P2 BRA `(.L_x_42) ;  /* 0x000001900000a947 */ /* 0x000fea0003800000 */
.L_x_43:
        /* <DEDUP_REMOVED lines=25> */
.L_x_42:
[----:B------:R-:W-:Y:S05]  /*1160*/  @!P1 BRA `(.L_x_37) ;  /* 0x0000054000009947 */ /* 0x000fea0003800000 */
[----:B------:R-:W-:Y:S02]  /*1170*/  ISETP.GE.U32.AND P0, PT, R16, c[0x0][0x1c0], PT ;  /* 0x0000700010007a0c */ /* 0x000fe40003f06070 */
[----:B------:R-:W-:Y:S02]  /*1180*/  SHF.R.S32.HI R8, RZ, 0x1f, R18 ;  /* 0x0000001fff087819 */ /* 0x000fe40000011412 */
[----:B------:R-:W-:-:S02]  /*1190*/  ISETP.GE.AND.EX P0, PT, R17, c[0x0][0x1c4], PT, P0 ;  /* 0x0000710011007a0c */ /* 0x000fc40003f06300 */
[----:B------:R-:W-:Y:S02]  /*11a0*/  MOV R22, R18 ;  /* 0x0000001200167202 */ /* 0x000fe40000000f00 */
.L_x_44:
        /* <DEDUP_REMOVED lines=80> */
.L_x_37:
        /* <DEDUP_REMOVED lines=11> */
.L_x_45:
        /* <DEDUP_REMOVED lines=10> */
.L_x_3156:


//--------------------- .text._Z32group_norm_nhwc_fwd_scale_kernelI11Fp32IOFp32WLi448EEv26Group_norm_nhwc_fwd_params --------------------------
	.section	.text._Z32group_norm_nhwc_fwd_scale_kernelI11Fp32IOFp32WLi448EEv26Group_norm_nhwc_fwd_params,"ax",@progbits
	.sectioninfo	@"SHI_REGISTERS=32"
	.align	128
        .global         _Z32group_norm_nhwc_fwd_scale_kernelI11Fp32IOFp32WLi448EEv26Group_norm_nhwc_fwd_params
        .type           _Z32group_norm_nhwc_fwd_scale_kernelI11Fp32IOFp32WLi448EEv26Group_norm_nhwc_fwd_params,@function
        .size           _Z32group_norm_nhwc_fwd_scale_kernelI11Fp32IOFp32WLi448EEv26Group_norm_nhwc_fwd_params,(.L_x_3157 - _Z32group_norm_nhwc_fwd_scale_kernelI11Fp32IOFp32WLi448EEv26Group_norm_nhwc_fwd_params)
        .other          _Z32group_norm_nhwc_fwd_scale_kernelI11Fp32IOFp32WLi448EEv26Group_norm_nhwc_fwd_params,@"STO_CUDA_ENTRY STV_DEFAULT"
_Z32group_norm_nhwc_fwd_scale_kernelI11Fp32IOFp32WLi448EEv26Group_norm_nhwc_fwd_params:
.text._Z32group_norm_nhwc_fwd_scale_kernelI11Fp32IOFp32WLi448EEv26Group_norm_nhwc_fwd_params:
        /* <DEDUP_REMOVED lines=88> */
.L_x_49:
        /* <DEDUP_REMOVED lines=35> */
.L_x_48:
[----:B------:R-:W-:Y:S05]  /*07b0*/  @!P1 BRA `(.L_x_46) ;  /* 0x00000ef000009947 */ /* 0x000fea0003800000 */
[----:B------:R-:W-:Y:S02]  /*07c0*/  ISETP.GE.U32.AND P0, PT, R16, c[0x0][0x1c0], PT ;  /* 0x0000700010007a0c */ /* 0x000fe40003f06070 */
[----:B------:R-:W-:Y:S02]  /*07d0*/  IADD3 R23, R18, 0x1, RZ ;  /* 0x0000000112177810 */ /* 0x000fe40007ffe0ff */
[----:B------:R-:W-:Y:S02]  /*07e0*/  ISETP.GE.AND.EX P0, PT, R17, c[0x0][0x1c4], PT, P0 ;  /* 0x0000710011007a0c */ /* 0x000fe40003f06300 */
[----:B------:R-:W-:Y:S02]  /*07f0*/  SHF.R.S32.HI R8, RZ, 0x1f, R23 ;  /* 0x0000001fff087819 */ /* 0x000fe40000011417 */
.L_x_50:
        /* <DEDUP_REMOVED lines=122> */
.L_x_47:
[----:B------:R-:W-:Y:S02]  /*0fa0*/  ISETP.NE.AND P2, PT, R23, RZ, PT ;  /* 0x000000ff1700720c */ /* 0x000fe40003f45270 */
[----:B------:R-:W-:-:S11]  /*0fb0*/  ISETP.GE.U32.AND P1, PT, R20, 0x3, PT ;  /* 0x000000031400780c */ /* 0x000fd60003f26070 */
[----:B------:R-:W-:Y:S05]  /*0fc0*/  @!P2 BRA `(.L_x_51) ;  /* 0x000001900000a947 */ /* 0x000fea0003800000 */
.L_x_52:
        /* <DEDUP_REMOVED lines=25> */
.L_x_51:
[----:B------:R-:W-:Y:S05]  /*1160*/  @!P1 BRA `(.L_x_46) ;  /* 0x0000054000009947 */ /* 0x000fea0003800000 */
[----:B------:R-:W-:Y:S02]  /*1170*/  ISETP.GE.U32.AND P0, PT, R16, c[0x0][0x1c0], PT ;  /* 0x0000700010007a0c */ /* 0x000fe40003f06070 */
[----:B------:R-:W-:Y:S02]  /*1180*/  SHF.R.S32.HI R8, RZ, 0x1f, R18 ;  /* 0x0000001fff087819 */ /* 0x000fe40000011412 */
[----:B------:R-:W-:-:S02]  /*1190*/  ISETP.GE.AND.EX P0, PT, R17, c[0x0][0x1c4], PT, P0 ;  /* 0x0000710011007a0c */ /* 0x000fc40003f06300 */
[----:B------:R-:W-:Y:S02]  /*11a0*/  MOV R22, R18 ;  /* 0x0000001200167202 */ /* 0x000fe40000000f00 */
.L_x_53:
        /* <DEDUP_REMOVED lines=80> */
.L_x_46:
        /* <DEDUP_REMOVED lines=11> */
.L_x_54:
        /* <DEDUP_REMOVED lines=10> */
.L_x_3157:


//--------------------- .text._Z32group_norm_nhwc_fwd_scale_kernelI11Fp32IOFp32WLi256EEv26Group_norm_nhwc_fwd_params --------------------------
	.section	.text._Z32group_norm_nhwc_fwd_scale_kernelI11Fp32IOFp32WLi256EEv26Group_norm_nhwc_fwd_params,"ax",@progbits
	.sectioninfo	@"SHI_REGISTERS=32"
	.align	128
        .global         _Z32group_norm_nhwc_fwd_scale_kernelI11Fp32IOFp32WLi256EEv26Group_norm_nhwc_fwd_params
        .type           _Z32group_norm_nhwc_fwd_scale_kernelI11Fp32IOFp32WLi256EEv26Group_norm_nhwc_fwd_params,@function
        .size           _Z32group_norm_nhwc_fwd_scale_kernelI11Fp32IOFp32WLi256EEv26Group_norm_nhwc_fwd_params,(.L_x_3158 - _Z32group_norm_nhwc_fwd_scale_kernelI11Fp32IOFp32WLi256EEv26Group_norm_nhwc_fwd_params)
        .other          _Z32group_norm_nhwc_fwd_scale_kernelI11Fp32IOFp32WLi256EEv26Group_norm_nhwc_fwd_params,@"STO_CUDA_ENTRY STV_DEFAULT"
_Z32group_norm_nhwc_fwd_scale_kernelI11Fp32IOFp32WLi256EEv26Group_norm_nhwc_fwd_params:
.text._Z32group_norm_nhwc_fwd_scale_kernelI11Fp32IOFp32WLi256EEv26Group_norm_nhwc_fwd_params:
        /* <DEDUP_REMOVED lines=88> */
.L_x_58:
        /* <DEDUP_REMOVED lines=35> */
.L_x_57:
[----:B------:R-:W-:Y:S05]  /*07b0*/  @!P1 BRA `(.L_x_55) ;  /* 0x00000ef000009947 */ /* 0x000fea0003800000 */
[----:B------:R-:W-:Y:S02]  /*07c0*/  ISETP.GE.U32.AND P0, PT, R16, c[0x0][0x1c0], PT ;  /* 0x0000700010007a0c */ /* 0x000fe40003f06070 */
[----:B------:R-:W-:Y:S02]  /*07d0*/  IADD3 R23, R18, 0x1, RZ ;  /* 0x0000000112177810 */ /* 0x000fe40007ffe0ff */
[----:B------:R-:W-:Y:S02]  /*07e0*/  ISETP.GE.AND.EX P0, PT, R17, c[0x0][0x1c4], PT, P0 ;  /* 0x0000710011007a0c */ /* 0x000fe40003f06300 */
[----:B------:R-:W-:Y:S02]  /*07f0*/  SHF.R.S32.HI R8, RZ, 0x1f, R23 ;  /* 0x0000001fff087819 */ /* 0x000fe40000011417 */
.L_x_59:
        /* <DEDUP_REMOVED lines=122> */
.L_x_56:
[----:B------:R-:W-:Y:S02]  /*0fa0*/  ISETP.NE.AND P2, PT, R23, RZ, PT ;  /* 0x000000ff1700720c */ /* 0x000fe40003f45270 */
[----:B------:R-:W-:-:S11]  /*0fb0*/  ISETP.GE.U32.AND P1, PT, R20, 0x3, PT ;  /* 0x000000031400780c */ /* 0x000fd60003f26070 */
[----:B------:R-:W-:Y:S05]  /*0fc0*/  @!P2 BRA `(.L_x_60) ;  /* 0x000001900000a947 */ /* 0x000fea0003800000 */
.L_x_61:
        /* <DEDUP_REMOVED lines=25> */
.L_x_60:
[----:B------:R-:W-:Y:S05]  /*1160*/  @!P1 BRA `(.L_x_55) ;  /* 0x0000054000009947 */ /* 0x000fea0003800000 */
[----:B------:R-:W-:Y:S02]  /*1170*/  ISETP.GE.U32.AND P0, PT, R16, c[0x0][0x1c0], PT ;  /* 0x0000700010007a0c */ /* 0x000fe40003f06070 */
[----:B------:R-:W-:Y:S02]  /*1180*/  SHF.R.S32.HI R8, RZ, 0x1f, R18 ;  /* 0x0000001fff087819 */ /* 0x000fe40000011412 */
[----:B------:R-:W-:-:S02]  /*1190*/  ISETP.GE.AND.EX P0, PT, R17, c[0x0][0x1c4], PT, P0 ;  /* 0x0000710011007a0c */ /* 0x000fc40003f06300 */
[----:B------:R-:W-:Y:S02]  /*11a0*/  MOV R22, R18 ;  /* 0x0000001200167202 */ /* 0x000fe40000000f00 */
.L_x_62:
        /* <DEDUP_REMOVED lines=80> */
.L_x_55:
        /* <DEDUP_REMOVED lines=11> */
.L_x_63:
        /* <DEDUP_REMOVED lines=10> */
.L_x_3158:


//--------------------- .text._Z32group_norm_nhwc_fwd_scale_kernelI11Fp32IOFp32WLi120EEv26Group_norm_nhwc_fwd_params --------------------------
	.section	.text._Z32group_norm_nhwc_fwd_scale_kernelI11Fp32IOFp32WLi120EEv26Group_norm_nhwc_fwd_params,"ax",@progbits
	.sectioninfo	@"SHI_REGISTERS=32"
	.align	128
        .global         _Z32group_norm_nhwc_fwd_scale_kernelI11Fp32IOFp32WLi120EEv26Group_norm_nhwc_fwd_params
        .type           _Z32group_norm_nhwc_fwd_scale_kernelI11Fp32IOFp32WLi120EEv26Group_norm_nhwc_fwd_params,@function
        .size           _Z32group_norm_nhwc_fwd_scale_kernelI11Fp32IOFp32WLi120EEv26Group_norm_nhwc_fwd_params,(.L_x_3159 - _Z32group_norm_nhwc_fwd_scale_kernelI11Fp32IOFp32WLi120EEv26Group_norm_nhwc_fwd_params)
        .other          _Z32group_norm_nhwc_fwd_scale_kernelI11Fp32IOFp32WLi120EEv26Group_norm_nhwc_fwd_params,@"STO_CUDA_ENTRY STV_DEFAULT"
_Z32group_norm_nhwc_fwd_scale_kernelI11Fp32IOFp32WLi120EEv26Group_norm_nhwc_fwd_params:
.text._Z32group_norm_nhwc_fwd_scale_kernelI11Fp32IOFp32WLi120EEv26Group_norm_nhwc_fwd_params:
        /* <DEDUP_REMOVED lines=88> */
.L_x_67:
        /* <DEDUP_REMOVED lines=35> */
.L_x_66:
[----:B------:R-:W-:Y:S05]  /*07b0*/  @!P1 BRA `(.L_x_64) ;  /* 0x00000ef000009947 */ /* 0x000fea0003800000 */
[----:B------:R-:W-:Y:S02]  /*07c0*/  ISETP.GE.U32.AND P0, PT, R16, c[0x0][0x1c0], PT ;  /* 0x0000700010007a0c */ /* 0x000fe40003f06070 */
[----:B------:R-:W-:Y:S02]  /*07d0*/  IADD3 R23, R18, 0x1, RZ ;  /* 0x0000000112177810 */ /* 0x000fe40007ffe0ff */
[----:B------:R-:W-:Y:S02]  /*07e0*/  ISETP.GE.AND.EX P0, PT, R17, c[0x0][0x1c4], PT, P0 ;  /* 0x0000710011007a0c */ /* 0x000fe40003f06300 */
[----:B------:R-:W-:Y:S02]  /*07f0*/  SHF.R.S32.HI R8, RZ, 0x1f, R23 ;  /* 0x0000001fff087819 */ /* 0x000fe40000011417 */
.L_x_68:
        /* <DEDUP_REMOVED lines=122> */
.L_x_65:
[----:B------:R-:W-:Y:S02]  /*0fa0*/  ISETP.NE.AND P2, PT, R23, RZ, PT ;  /* 0x000000ff1700720c */ /* 0x000fe40003f45270 */
[----:B------:R-:W-:-:S11]  /*0fb0*/  ISETP.GE.U32.AND P1, PT, R20, 0x3, PT ;  /* 0x000000031400780c */ /* 0x000fd60003f26070 */
[----:B------:R-:W-:Y:S05]  /*0fc0*/  @!P2 BRA `(.L_x_69) ;  /* 0x000001900000a947 */ /* 0x000fea0003800000 */
.L_x_70:
        /* <DEDUP_REMOVED lines=25> */
.L_x_69:
[----:B------:R-:W-:Y:S05]  /*1160*/  @!P1 BRA `(.L_x_64) ;  /* 0x0000054000009947 */ /* 0x000fea0003800000 */
[----:B------:R-:W-:Y:S02]  /*1170*/  ISETP.GE.U32.AND P0, PT, R16, c[0x0][0x1c0], PT ;  /* 0x0000700010007a0c */ /* 0x000fe40003f06070 */
[----:B------:R-:W-:Y:S02]  /*1180*/  SHF.R.S32.HI R8, RZ, 0x1f, R18 ;  /* 0x0000001fff087819 */ /* 0x000fe40000011412 */
[----:B------:R-:W-:-:S02]  /*1190*/  ISETP.GE.AND.EX P0, PT, R17, c[0x0][0x1c4], PT, P0 ;  /* 0x0000710011007a0c */ /* 0x000fc40003f06300 */
[----:B------:R-:W-:Y:S02]  /*11a0*/  MOV R22, R18 ;  /* 0x0000001200167202 */ /* 0x000fe40000000f00 */
.L_x_71:
        /* <DEDUP_REMOVED lines=80> */
.L_x_64:
        /* <DEDUP_REMOVED lines=11> */
.L_x_72:
        /* <DEDUP_REMOVED lines=10> */
.L_x_3159:


//--------------------- .text._Z32group_norm_nhwc_fwd_scale_kernelI11Fp32IOFp32WLi140EEv26Group_norm_nhwc_fwd_params --------------------------
	.section	.text._Z32group_norm_nhwc_fwd_scale_kernelI11Fp32IOFp32WLi140EEv26Group_norm_nhwc_fwd_params,"ax",@progbits
	.sectioninfo	@"SHI_REGISTERS=32"
	.align	128
        .global         _Z32group_norm_nhwc_fwd_scale_kernelI11Fp32IOFp32WLi140EEv26Group_norm_nhwc_fwd_params
        .type           _Z32group_norm_nhwc_fwd_scale_kernelI11Fp32IOFp32WLi140EEv26Group_norm_nhwc_fwd_params,@function
        .size           _Z32group_norm_nhwc_fwd_scale_kernelI11Fp32IOFp32WLi140EEv26Group_norm_nhwc_fwd_params,(.L_x_3160 - _Z32group_norm_nhwc_fwd_scale_kernelI11Fp32IOFp32WLi140EEv26Group_norm_nhwc_fwd_params)
        .other          _Z32group_norm_nhwc_fwd_scale_kernelI11Fp32IOFp32WLi140EEv26Group_norm_nhwc_fwd_params,@"STO_CUDA_ENTRY STV_DEFAULT"
_Z32group_norm_nhwc_fwd_scale_kernelI11Fp32IOFp32WLi140EEv26Group_norm_nhwc_fwd_params:
.text._Z32group_norm_nhwc_fwd_scale_kernelI11Fp32IOFp32WLi140EEv26Group_norm_nhwc_fwd_params:
        /* <DEDUP_REMOVED lines=88> */
.L_x_76:
        /* <DEDUP_REMOVED lines=35> */
.L_x_75:
[----:B------:R-:W-:Y:S05]  /*07b0*/  @!P1 BRA `(.L_x_73) ;  /* 0x00000ef000009947 */ /* 0x000fea0003800000 */
[----:B------:R-:W-:Y:S02]  /*07c0*/  ISETP.GE.U32.AND P0, PT, R16, c[0x0][0x1c0], PT ;  /* 0x0000700010007a0c */ /* 0x000fe40003f06070 */
[----:B------:R-:W-:Y:S02]  /*07d0*/  IADD3 R23, R18, 0x1, RZ ;  /* 0x0000000112177810 */ /* 0x000fe40007ffe0ff */
[----:B------:R-:W-:Y:S02]  /*07e0*/  ISETP.GE.AND.EX P0, PT, R17, c[0x0][0x1c4], PT, P0 ;  /* 0x0000710011007a0c */ /* 0x000fe40003f06300 */
[----:B------:R-:W-:Y:S02]  /*07f0*/  SHF.R.S32.HI R8, RZ, 0x1f, R23 ;  /* 0x0000001fff087819 */ /* 0x000fe40000011417 */
.L_x_77:
        /* <DEDUP_REMOVED lines=122> */
.L_x_74:
[----:B------:R-:W-:Y:S02]  /*0fa0*/  ISETP.NE.AND P2, PT, R23, RZ, PT ;  /* 0x000000ff1700720c */ /* 0x000fe40003f45270 */
[----:B------:R-:W-:-:S11]  /*0fb0*/  ISETP.GE.U32.AND P1, PT, R20, 0x3, PT ;  /* 0x000000031400780c */ /* 0x000fd60003f26070 */
[----:B------:R-:W-:Y:S05]  /*0fc0*/  @!P2 BRA `(.L_x_78) ;  /* 0x000001900000a947 */ /* 0x000fea0003800000 */
.L_x_79:
        /* <DEDUP_REMOVED lines=25> */
.L_x_78:
[----:B------:R-:W-:Y:S05]  /*1160*/  @!P1 BRA `(.L_x_73) ;  /* 0x0000054000009947 */ /* 0x000fea0003800000 */
[----:B------:R-:W-:Y:S02]  /*1170*/  ISETP.GE.U32.AND P0, PT, R16, c[0x0][0x1c0], PT ;  /* 0x0000700010007a0c */ /* 0x000fe40003f06070 */
[----:B------:R-:W-:Y:S02]  /*1180*/  SHF.R.S32.HI R8, RZ, 0x1f, R18 ;  /* 0x0000001fff087819 */ /* 0x000fe40000011412 */
[----:B------:R-:W-:-:S02]  /*1190*/  ISETP.GE.AND.EX P0, PT, R17, c[0x0][0x1c4], PT, P0 ;  /* 0x0000710011007a0c */ /* 0x000fc40003f06300 */
[----:B------:R-:W-:Y:S02]  /*11a0*/  MOV R22, R18 ;  /* 0x0000001200167202 */ /* 0x000fe40000000f00 */
.L_x_80:
        /* <DEDUP_REMOVED lines=80> */
.L_x_73:
        /* <DEDUP_REMOVED lines=11> */
.L_x_81:
        /* <DEDUP_REMOVED lines=10> */
.L_x_3160:


//--------------------- .text._Z32group_norm_nhwc_fwd_scale_kernelI11Fp32IOFp32WLi160EEv26Group_norm_nhwc_fwd_params --------------------------
	.section	.text._Z32group_norm_nhwc_fwd_scale_kernelI11Fp32IOFp32WLi160EEv26Group_norm_nhwc_fwd_params,"ax",@progbits
	.sectioninfo	@"SHI_REGISTERS=32"
	.align	128
        .global         _Z32group_norm_nhwc_fwd_scale_kernelI11Fp32IOFp32WLi160EEv26Group_norm_nhwc_fwd_params
        .type           _Z32group_norm_nhwc_fwd_scale_kernelI11Fp32IOFp32WLi160EEv26Group_norm_nhwc_fwd_params,@function
        .size           _Z32group_norm_nhwc_fwd_scale_kernelI11Fp32IOFp32WLi160EEv26Group_norm_nhwc_fwd_params,(.L_x_3161 - _Z32group_norm_nhwc_fwd_scale_kernelI11Fp32IOFp32WLi160EEv26Group_norm_nhwc_fwd_params)
        .other          _Z32group_norm_nhwc_fwd_scale_kernelI11Fp32IOFp32WLi160EEv26Group_norm_nhwc_fwd_params,@"STO_CUDA_ENTRY STV_DEFAULT"
_Z32group_norm_nhwc_fwd_scale_kernelI11Fp32IOFp32WLi160EEv26Group_norm_nhwc_fwd_params:
.text._Z32group_norm_nhwc_fwd_scale_kernelI11Fp32IOFp32WLi160EEv26Group_norm_nhwc_fwd_params:
        /* <DEDUP_REMOVED lines=88> */
.L_x_85:
        /* <DEDUP_REMOVED lines=35> */
.L_x_84:
[----:B------:R-:W-:Y:S05]  /*07b0*/  @!P1 BRA `(.L_x_82) ;  /* 0x00000ef000009947 */ /* 0x000fea0003800000 */
[----:B------:R-:W-:Y:S02]  /*07c0*/  ISETP.GE.U32.AND P0, PT, R16, c[0x0][0x1c0], PT ;  /* 0x0000700010007a0c */ /* 0x000fe40003f06070 */
[----:B------:R-:W-:Y:S02]  /*07d0*/  IADD3 R23, R18, 0x1, RZ ;  /* 0x0000000112177810 */ /* 0x000fe40007ffe0ff */
[----:B------:R-:W-:Y:S02]  /*07e0*/  ISETP.GE.AND.EX P0, PT, R17, c[0x0][0x1c4], PT, P0 ;  /* 0x0000710011007a0c */ /* 0x000fe40003f06300 */
[----:B------:R-:W-:Y:S02]  /*07f0*/  SHF.R.S32.HI R8, RZ, 0x1f, R23 ;  /* 0x0000001fff087819 */ /* 0x000fe40000011417 */
.L_x_86:
        /* <DEDUP_REMOVED lines=122> */
.L_x_83:
[----:B------:R-:W-:Y:S02]  /*0fa0*/  ISETP.NE.AND P2, PT, R23, RZ, PT ;  /* 0x000000ff1700720c */ /* 0x000fe40003f45270 */
[----:B------:R-:W-:-:S11]  /*0fb0*/  ISETP.GE.U32.AND P1, PT, R20, 0x3, PT ;  /* 0x000000031400780c */ /* 0x000fd60003f26070 */
[----:B------:R-:W-:Y:S05]  /*0fc0*/  @!P2 BRA `(.L_x_87) ;  /* 0x000001900000a947 */ /* 0x000fea0003800000 */
.L_x_88:
        /* <DEDUP_REMOVED lines=25> */
.L_x_87:
[----:B------:R-:W-:Y:S05]  /*1160*/  @!P1 BRA `(.L_x_82) ;  /* 0x0000054000009947 */ /* 0x000fea0003800000 */
[----:B------:R-:W-:Y:S02]  /*1170*/  ISETP.GE.U32.AND P0, PT, R16, c[0x0][0x1c0], PT ;  /* 0x0000700010007a0c */ /* 0x000fe40003f06070 */
[----:B------:R-:W-:Y:S02]  /*1180*/  SHF.R.S32.HI R8, RZ, 0x1f, R18 ;  /* 0x0000001fff087819 */ /* 0x000fe40000011412 */
[----:B------:R-:W-:-:S02]  /*1190*/  ISETP.GE.AND.EX P0, PT, R17, c[0x0][0x1c4], PT, P0 ;  /* 0x0000710011007a0c */ /* 0x000fc40003f06300 */
[----:B------:R-:W-:Y:S02]  /*11a0*/  MOV R22, R18 ;  /* 0x0000001200167202 */ /* 0x000fe40000000f00 */
.L_x_89:
        /* <DEDUP_REMOVED lines=80> */
.L_x_82:
        /* <DEDUP_REMOVED lines=11> */
.L_x_90:
        /* <DEDUP_REMOVED lines=10> */
.L_x_3161:


//--------------------- .text._Z32group_norm_nhwc_fwd_scale_kernelI11Fp32IOBf16WLi196EEv26Group_norm_nhwc_fwd_params --------------------------
	.section	.text._Z32group_norm_nhwc_fwd_scale_kernelI11Fp32IOBf16WLi196EEv26Group_norm_nhwc_fwd_params,"ax",@progbits
	.sectioninfo	@"SHI_REGISTERS=32"
	.align	128
        .global         _Z32group_norm_nhwc_fwd_scale_kernelI11Fp32IOBf16WLi196EEv26Group_norm_nhwc_fwd_params
        .type           _Z32group_norm_nhwc_fwd_scale_kernelI11Fp32IOBf16WLi196EEv26Group_norm_nhwc_fwd_params,@function
        .size           _Z32group_norm_nhwc_fwd_scale_kernelI11Fp32IOBf16WLi196EEv26Group_norm_nhwc_fwd_params,(.L_x_3162 - _Z32group_norm_nhwc_fwd_scale_kernelI11Fp32IOBf16WLi196EEv26Group_norm_nhwc_fwd_params)
        .other          _Z32group_norm_nhwc_fwd_scale_kernelI11Fp32IOBf16WLi196EEv26Group_norm_nhwc_fwd_params,@"STO_CUDA_ENTRY STV_DEFAULT"
_Z32group_norm_nhwc_fwd_scale_kernelI11Fp32IOBf16WLi196EEv26Group_norm_nhwc_fwd_params:
.text._Z32group_norm_nhwc_fwd_scale_kernelI11Fp32IOBf16WLi196EEv26Group_norm_nhwc_fwd_params:
[----:B------:R-:W-:Y:S02]  /*0000*/  MOV R1, c[0x0][0x28] ;  /* 0x00000a0000017a02 */ /* 0x000fe40000000f00 */
[----:B------:R-:W-:Y:S01]  /*0010*/  IABS R5, c[0x0][0x1ec] ;  /* 0x00007b0000057a13 */ /* 0x000fe20000000000 */
[----:B------:R-:W0:Y:S01]  /*0020*/  S2R R16, SR_TID.X ;  /* 0x0000000000107919 */ /* 0x000e220000002100 */
[----:B------:R-:W-:Y:S01]  /*0030*/  HFMA2.MMA R18, -RZ, RZ, 0, 0 ;  /* 0x00000000ff127435 */ /* 0x000fe200000001ff */
[----:B------:R-:W-:Y:S01]  /*0040*/  ULDC.64 UR4, c[0x0][0x118] ;  /* 0x0000460000047ab9 */ /* 0x000fe20000000a00 */
[----:B------:R-:W1:Y:S01]  /*0050*/  I2F.RP R0, R5 ;  /* 0x0000000500007306 */ /* 0x000e620000209400 */
[----:B------:R-:W2:Y:S07]  /*0060*/  S2R R17, SR_CTAID.X ;  /* 0x0000000000117919 */ /* 0x000eae0000002500 */
[----:B-1----:R-:W1:Y:S01]  /*0070*/  MUFU.RCP R0, R0 ;  /* 0x0000000000007308 */ /* 0x002e620000001000 */
[----:B0-----:R-:W-:-:S05]  /*0080*/  SHF.L.U32 R16, R16, 0x1, RZ ;  /* 0x0000000110107819 */ /* 0x001fca00000006ff */
[----:B--2---:R-:W-:Y:S01]  /*0090*/  IMAD R16, R17, c[0x0][0x1f0], R16 ;  /* 0x00007c0011107a24 */ /* 0x004fe200078e0210 */
[----:B-1----:R-:W-:-:S04]  /*00a0*/  IADD3 R2, R0, 0xffffffe, RZ ;  /* 0x0ffffffe00027810 */ /* 0x002fc80007ffe0ff */
[----:B------:R-:W-:Y:S01]  /*00b0*/  IABS R0, R16 ;  /* 0x0000001000007213 */ /* 0x000fe20000000000 */
[----:B------:R0:W1:Y:S02]  /*00c0*/  F2I.FTZ.U32.TRUNC.NTZ R3, R2 ;  /* 0x0000000200037305 */ /* 0x000064000021f000 */
[----:B0-----:R-:W-:Y:S01]  /*00d0*/  IMAD.MOV.U32 R2, RZ, RZ, RZ ;  /* 0x000000ffff027224 */ /* 0x001fe200078e00ff */
[----:B-1----:R-:W-:-:S05]  /*00e0*/  IADD3 R4, RZ, -R3, RZ ;  /* 0x80000003ff047210 */ /* 0x002fca0007ffe0ff */
[----:B------:R-:W-:-:S04]  /*00f0*/  IMAD R11, R4, R5, RZ ;  /* 0x00000005040b7224 */ /* 0x000fc800078e02ff */
[----:B------:R-:W-:-:S06]  /*0100*/  IMAD.HI.U32 R3, R3, R11, R2 ;  /* 0x0000000b03037227 */ /* 0x000fcc00078e0002 */
[----:B------:R-:W-:-:S05]  /*0110*/  IMAD.HI.U32 R3, R3, R0, RZ ;  /* 0x0000000003037227 */ /* 0x000fca00078e00ff */
        /* <DEDUP_REMOVED lines=8> */
[----:B------:R-:W-:-:S02]  /*01a0*/  ISETP.GE.AND P2, PT, R0, RZ, PT ;  /* 0x000000ff0000720c */ /* 0x000fc40003f46270 */
[----:B------:R-:W0:Y:S05]  /*01b0*/  S2R R0, SR_CTAID.Z ;  /* 0x0000000000007919 */ /* 0x000e2a0000002700 */
[----:B------:R-:W-:-:S06]  /*01c0*/  @P0 IADD3 R3, R3, 0x1, RZ ;  /* 0x0000000103030810 */ /* 0x000fcc0007ffe0ff */
[----:B------:R-:W-:Y:S02]  /*01d0*/  @!P2 IADD3 R3, -R3, RZ, RZ ;  /* 0x000000ff0303a210 */ /* 0x000fe40007ffe1ff */
[----:B------:R-:W-:-:S04]  /*01e0*/  @!P1 LOP3.LUT R3, RZ, c[0x0][0x1ec], RZ, 0x33, !PT ;  /* 0x00007b00ff039a12 */ /* 0x000fc800078e33ff */
[----:B------:R-:W-:-:S13]  /*01f0*/  ISETP.GE.AND P1, PT, R3, c[0x0][0x1d8], PT ;  /* 0x0000760003007a0c */ /* 0x000fda0003f26270 */
[----:B0-----:R-:W-:Y:S01]  /*0200*/  @!P1 IMAD.SHL.U32 R2, R0, 0x2, RZ ;  /* 0x0000000200029824 */ /* 0x001fe200078e00ff */
[----:B------:R-:W-:-:S03]  /*0210*/  @!P1 MOV R15, 0x4 ;  /* 0x00000004000f9802 */ /* 0x000fc60000000f00 */
[C---:B------:R-:W-:Y:S01]  /*0220*/  @!P1 IMAD R4, R2.reuse, c[0x0][0x1d8], R3 ;  /* 0x0000760002049a24 */ /* 0x040fe200078e0203 */
[----:B------:R-:W-:-:S03]  /*0230*/  @!P1 IADD3 R2, R2, 0x1, RZ ;  /* 0x0000000102029810 */ /* 0x000fc60007ffe0ff */
[----:B------:R-:W-:-:S04]  /*0240*/  @!P1 IMAD.WIDE R4, R4, R15, c[0x0][0x1a0] ;  /* 0x0000680004049625 */ /* 0x000fc800078e020f */
[----:B------:R-:W-:Y:S01]  /*0250*/  @!P1 IMAD R14, R2, c[0x0][0x1d8], R3 ;  /* 0x00007600020e9a24 */ /* 0x000fe200078e0203 */
[----:B------:R-:W-:Y:S01]  /*0260*/  HFMA2.MMA R2, -RZ, RZ, 0, 0 ;  /* 0x00000000ff027435 */ /* 0x000fe200000001ff */
[----:B------:R-:W2:Y:S01]  /*0270*/  @!P1 LDG.E R18, [R4.64] ;  /* 0x0000000404129981 */ /* 0x000ea2000c1e1900 */
[----:B------:R-:W-:Y:S01]  /*0280*/  ISETP.GE.U32.AND P0, PT, R16, c[0x0][0x1c0], PT ;  /* 0x0000700010007a0c */ /* 0x000fe20003f06070 */
[----:B------:R-:W-:Y:S01]  /*0290*/  @!P1 IMAD.WIDE R14, R14, R15, c[0x0][0x1a0] ;  /* 0x000068000e0e9625 */ /* 0x000fe200078e020f */
[----:B------:R-:W-:-:S06]  /*02a0*/  SHF.R.S32.HI R17, RZ, 0x1f, R16 ;  /* 0x0000001fff117819 */ /* 0x000fcc0000011410 */
[----:B------:R0:W3:Y:S01]  /*02b0*/  @!P1 LDG.E R2, [R14.64] ;  /* 0x000000040e029981 */ /* 0x0000e2000c1e1900 */
[----:B------:R-:W-:-:S13]  /*02c0*/  ISETP.GE.AND.EX P0, PT, R17, c[0x0][0x1c4], PT, P0 ;  /* 0x0000710011007a0c */ /* 0x000fda0003f06300 */
[C---:B------:R-:W-:Y:S01]  /*02d0*/  @!P0 IMAD.SHL.U32 R12, R16.reuse, 0x2, RZ ;  /* 0x00000002100c8824 */ /* 0x040fe200078e00ff */
[----:B------:R-:W-:-:S04]  /*02e0*/  @!P0 SHF.L.U64.HI R6, R16, 0x1, R17 ;  /* 0x0000000110068819 */ /* 0x000fc80000010211 */
[C---:B------:R-:W-:Y:S02]  /*02f0*/  @!P0 IADD3 R20, P1, R12.reuse, c[0x0][0x178], RZ ;  /* 0x00005e000c148a10 */ /* 0x040fe40007f3e0ff */
[----:B------:R-:W-:Y:S02]  /*0300*/  @!P0 IADD3 R12, P2, R12, c[0x0][0x180], RZ ;  /* 0x000060000c0c8a10 */ /* 0x000fe40007f5e0ff */
[C---:B------:R-:W-:Y:S02]  /*0310*/  @!P0 IADD3.X R21, R6.reuse, c[0x0][0x17c], RZ, P1, !PT ;  /* 0x00005f0006158a10 */ /* 0x040fe40000ffe4ff */
[----:B------:R-:W-:-:S03]  /*0320*/  @!P0 IADD3.X R13, R6, c[0x0][0x184], RZ, P2, !PT ;  /* 0x00006100060d8a10 */ /* 0x000fc600017fe4ff */
[----:B------:R-:W4:Y:S04]  /*0330*/  @!P0 LDG.E.U16 R11, [R20.64] ;  /* 0x00000004140b8981 */ /* 0x000f28000c1e1500 */
[----:B------:R-:W5:Y:S04]  /*0340*/  @!P0 LDG.E.U16 R22, [R20.64+0x2] ;  /* 0x0000020414168981 */ /* 0x000f68000c1e1500 */
[----:B------:R1:W5:Y:S04]  /*0350*/  @!P0 LDG.E.U16 R23, [R12.64] ;  /* 0x000000040c178981 */ /* 0x000368000c1e1500 */
[----:B0-----:R1:W5:Y:S04]  /*0360*/  @!P0 LDG.E.U16 R14, [R12.64+0x2] ;  /* 0x000002040c0e8981 */ /* 0x001368000c1e1500 */
[----:B------:R-:W0:Y:S02]  /*0370*/  S2R R19, SR_CTAID.Y ;  /* 0x0000000000137919 */ /* 0x000e240000002600 */
[----:B0-----:R-:W-:-:S05]  /*0380*/  IMAD R19, R19, c[0x0][0x1e4], RZ ;  /* 0x0000790013137a24 */ /* 0x001fca00078e02ff */
[----:B------:R-:W-:Y:S02]  /*0390*/  SHF.R.S32.HI R24, RZ, 0x1f, R19 ;  /* 0x0000001fff187819 */ /* 0x000fe40000011413 */
[----:B------:R-:W-:Y:S01]  /*03a0*/  IADD3 R6, P1, R19, c[0x0][0x1e4], RZ ;  /* 0x0000790013067a10 */ /* 0x000fe20007f3e0ff */
[----:B--2---:R-:W-:-:S04]  /*03b0*/  FMUL.FTZ R4, R18, c[0x0][0x1f4] ;  /* 0x00007d0012047a20 */ /* 0x004fc80000410000 */
[----:B------:R-:W-:-:S04]  /*03c0*/  FMUL.FTZ R5, R4, R4 ;  /* 0x0000000404057220 */ /* 0x000fc80000410000 */
[----:B---3--:R-:W-:Y:S01]  /*03d0*/  FFMA.FTZ R15, R2, c[0x0][0x1f4], -R5 ;  /* 0x00007d00020f7a23 */ /* 0x008fe20000010805 */
[----:B------:R-:W-:-:S04]  /*03e0*/  MOV R5, c[0x0][0x1e4] ;  /* 0x0000790000057a02 */ /* 0x000fc80000000f00 */
[----:B------:R-:W-:Y:S02]  /*03f0*/  FSETP.GTU.FTZ.AND P2, PT, R15, RZ, PT ;  /* 0x000000ff0f00720b */ /* 0x000fe40003f5c000 */
[----:B------:R-:W-:Y:S02]  /*0400*/  LEA.HI.X.SX32 R5, R5, R24, 0x1, P1 ;  /* 0x0000001805057211 */ /* 0x000fe400008f0eff */
[----:B------:R-:W-:-:S04]  /*0410*/  ISETP.LT.U32.AND P1, PT, R6, c[0x0][0x1c8], PT ;  /* 0x0000720006007a0c */ /* 0x000fc80003f21070 */
[----:B------:R-:W-:Y:S01]  /*0420*/  ISETP.LT.AND.EX P1, PT, R5, c[0x0][0x1cc], PT, P1 ;  /* 0x0000730005007a0c */ /* 0x000fe20003f21310 */
[----:B------:R-:W-:-:S03]  /*0430*/  HFMA2.MMA R5, -RZ, RZ, 1.875, 0 ;  /* 0x3f800000ff057435 */ /* 0x000fc600000001ff */
[----:B------:R-:W-:Y:S01]  /*0440*/  SEL R6, R6, c[0x0][0x1c8], P1 ;  /* 0x0000720006067a07 */ /* 0x000fe20000800000 */
[----:B-1----:R-:W-:-:S03]  /*0450*/  @P2 FADD.FTZ R12, R15, c[0x0][0x188] ;  /* 0x000062000f0c2621 */ /* 0x002fc60000010000 */
[----:B------:R-:W-:-:S03]  /*0460*/  ISETP.GE.AND P1, PT, R19, R6, PT ;  /* 0x000000061300720c */ /* 0x000fc60003f26270 */
[----:B------:R0:W1:Y:S01]  /*0470*/  @P2 MUFU.RSQ R5, R12 ;  /* 0x0000000c00052308 */ /* 0x0000620000001400 */
[----:B----4-:R-:W-:Y:S02]  /*0480*/  @!P0 PRMT R7, RZ, 0x5410, R11 ;  /* 0x00005410ff078816 */ /* 0x010fe4000000000b */
[----:B-----5:R-:W-:Y:S02]  /*0490*/  @!P0 PRMT R8, RZ, 0x5410, R22 ;  /* 0x00005410ff088816 */ /* 0x020fe40000000016 */
[----:B------:R-:W-:Y:S02]  /*04a0*/  @!P0 PRMT R10, RZ, 0x5410, R23 ;  /* 0x00005410ff0a8816 */ /* 0x000fe40000000017 */
[----:B------:R-:W-:-:S03]  /*04b0*/  @!P0 PRMT R9, RZ, 0x5410, R14 ;  /* 0x00005410ff098816 */ /* 0x000fc6000000000e */
[----:B------:R-:W-:Y:S05]  /*04c0*/  @P1 BRA `(.L_x_91) ;  /* 0x00000c2000001947 */ /* 0x000fea0003800000 */
[----:B01----:R-:W-:Y:S01]  /*04d0*/  IADD3 R11, -R19, R6, RZ ;  /* 0x00000006130b7210 */ /* 0x003fe20007ffe1ff */
[----:B------:R-:W-:Y:S01]  /*04e0*/  IMAD.WIDE.U32 R20, R0, c[0x0][0x1d0], R16 ;  /* 0x0000740000147a25 */ /* 0x000fe200078e0010 */
[----:B------:R-:W-:Y:S01]  /*04f0*/  SHF.R.S32.HI R12, RZ, 0x1f, R0 ;  /* 0x0000001fff0c7819 */ /* 0x000fe20000011400 */
[----:B------:R-:W-:Y:S01]  /*0500*/  ULDC.U8 UR6, c[0x0][0x1dc] ;  /* 0x0000770000067ab9 */ /* 0x000fe20000000000 */
[----:B------:R-:W-:-:S03]  /*0510*/  LOP3.LUT P1, R25, R11, 0x3, RZ, 0xc0, !PT ;  /* 0x000000030b197812 */ /* 0x000fc6000782c0ff */
[----:B------:R-:W-:Y:S02]  /*0520*/  IMAD R13, R12, c[0x0][0x1d0], RZ ;  /* 0x000074000c0d7a24 */ /* 0x000fe400078e02ff */
[----:B------:R-:W-:Y:S02]  /*0530*/  IMAD.MOV.U32 R12, RZ, RZ, R19 ;  /* 0x000000ffff0c7224 */ /* 0x000fe400078e0013 */
[----:B------:R-:W-:-:S05]  /*0540*/  IMAD R11, R0, c[0x0][0x1d4], R13 ;  /* 0x00007500000b7a24 */ /* 0x000fca00078e020d */
[----:B------:R-:W-:Y:S01]  /*0550*/  IADD3 R11, R21, R11, RZ ;  /* 0x0000000b150b7210 */ /* 0x000fe20007ffe0ff */
[----:B------:R-:W-:Y:S05]  /*0560*/  @!P1 BRA `(.L_x_92) ;  /* 0x0000026000009947 */ /* 0x000fea0003800000 */
[----:B------:R-:W-:Y:S02]  /*0570*/  MOV R26, R19 ;  /* 0x00000013001a7202 */ /* 0x000fe40000000f00 */
.L_x_94:
[----:B------:R-:W-:Y:S01]  /*0580*/  MOV R12, R20 ;  /* 0x00000014000c7202 */ /* 0x000fe20000000f00 */
[----:B------:R-:W-:Y:S02]  /*0590*/  IMAD R15, R24, c[0x0][0x1c0], RZ ;  /* 0x00007000180f7a24 */ /* 0x000fe400078e02ff */
        /* <DEDUP_REMOVED lines=8> */
[----:B------:R-:W-:-:S04]  /*0620*/  @!P0 LEA R14, P1, R22, c[0x0][0x160], 0x2 ;  /* 0x00005800160e8a11 */ /* 0x000fc800078210ff */
[----:B------:R-:W-:Y:S02]  /*0630*/  @!P0 LEA.HI.X R15, R22, c[0x0][0x164], R15, 0x2, P1 ;  /* 0x00005900160f8a11 */ /* 0x000fe400008f140f */
[----:B------:R-:W-:Y:S01]  /*0640*/  ISETP.NE.AND P1, PT, RZ, UR6, PT ;  /* 0x00000006ff007c0c */ /* 0x000fe2000bf25270 */
[C---:B--2---:R-:W-:Y:S02]  /*0650*/  FADD.FTZ R12, -R4.reuse, R12 ;  /* 0x0000000c040c7221 */ /* 0x044fe40000010100 */
[----:B------:R-:W-:Y:S02]  /*0660*/  FADD.FTZ R22, -R4, R13 ;  /* 0x0000000d04167221 */ /* 0x000fe40000010100 */
[-C--:B------:R-:W-:Y:S02]  /*0670*/  FMUL.FTZ R12, R12, R5.reuse ;  /* 0x000000050c0c7220 */ /* 0x080fe40000410000 */
[----:B------:R-:W-:Y:S02]  /*0680*/  FMUL.FTZ R22, R22, R5 ;  /* 0x0000000516167220 */ /* 0x000fe40000410000 */
[----:B------:R-:W-:-:S02]  /*0690*/  FFMA.FTZ R12, R7, R12, R10 ;  /* 0x0000000c070c7223 */ /* 0x000fc4000001000a */
[----:B------:R-:W-:Y:S02]  /*06a0*/  FFMA.FTZ R13, R8, R22, R9 ;  /* 0x00000016080d7223 */ /* 0x000fe40000010009 */
[----:B------:R-:W-:Y:S05]  /*06b0*/  @!P1 BRA `(.L_x_93) ;  /* 0x000000a000009947 */ /* 0x000fea0003800000 */
[----:B------:R-:W-:Y:S02]  /*06c0*/  FMUL.FTZ R22, R12, -1.4426950216293334961 ;  /* 0xbfb8aa3b0c167820 */ /* 0x000fe40000410000 */
[----:B------:R-:W-:-:S04]  /*06d0*/  FMUL.FTZ R27, R13, -1.4426950216293334961 ;  /* 0xbfb8aa3b0d1b7820 */ /* 0x000fc80000410000 */
[----:B------:R-:W0:Y:S08]  /*06e0*/  MUFU.EX2 R22, R22 ;  /* 0x0000001600167308 */ /* 0x000e300000000800 */
[----:B------:R-:W1:Y:S01]  /*06f0*/  MUFU.EX2 R27, R27 ;  /* 0x0000001b001b7308 */ /* 0x000e620000000800 */
[----:B0-----:R-:W-:-:S07]  /*0700*/  FADD.FTZ R23, R22, 1 ;  /* 0x3f80000016177421 */ /* 0x001fce0000010000 */
[----:B------:R-:W0:Y:S01]  /*0710*/  MUFU.RCP R23, R23 ;  /* 0x0000001700177308 */ /* 0x000e220000001000 */
[----:B-1----:R-:W-:-:S07]  /*0720*/  FADD.FTZ R28, R27, 1 ;  /* 0x3f8000001b1c7421 */ /* 0x002fce0000010000 */
[----:B------:R-:W1:Y:S01]  /*0730*/  MUFU.RCP R28, R28 ;  /* 0x0000001c001c7308 */ /* 0x000e620000001000 */
[----:B0-----:R-:W-:Y:S02]  /*0740*/  FMUL.FTZ R12, R12, R23 ;  /* 0x000000170c0c7220 */ /* 0x001fe40000410000 */
[----:B-1----:R-:W-:-:S05]  /*0750*/  FMUL.FTZ R13, R13, R28 ;  /* 0x0000001c0d0d7220 */ /* 0x002fca0000410000 */
.L_x_93:
[----:B------:R0:W-:Y:S01]  /*0760*/  @!P0 STG.E.64 [R14.64], R12 ;  /* 0x0000000c0e008986 */ /* 0x0001e2000c101b04 */
[----:B------:R-:W-:Y:S02]  /*0770*/  IADD3 R25, R25, -0x1, RZ ;  /* 0xffffffff19197810 */ /* 0x000fe40007ffe0ff */
[----:B------:R-:W-:Y:S02]  /*0780*/  IADD3 R26, P1, R26, 0x1, RZ ;  /* 0x000000011a1a7810 */ /* 0x000fe40007f3e0ff */
[----:B------:R-:W-:Y:S02]  /*0790*/  ISETP.NE.AND P2, PT, R25, RZ, PT ;  /* 0x000000ff1900720c */ /* 0x000fe40003f45270 */
[----:B------:R-:W-:-:S11]  /*07a0*/  IADD3.X R24, RZ, R24, RZ, P1, !PT ;  /* 0x00000018ff187210 */ /* 0x000fd60000ffe4ff */
[----:B0-----:R-:W-:Y:S05]  /*07b0*/  @P2 BRA `(.L_x_94) ;  /* 0xfffffdc000002947 */ /* 0x001fea000383ffff */
[----:B------:R-:W-:Y:S02]  /*07c0*/  MOV R12, R26 ;  /* 0x0000001a000c7202 */ /* 0x000fe40000000f00 */
.L_x_92:
[----:B------:R-:W-:-:S04]  /*07d0*/  LOP3.LUT R14, RZ, R6, RZ, 0x33, !PT ;  /* 0x00000006ff0e7212 */ /* 0x000fc800078e33ff */
[----:B------:R-:W-:-:S04]  /*07e0*/  IADD3 R14, -R14, -0x2, -R19 ;  /* 0xfffffffe0e0e7810 */ /* 0x000fc80007ffe913 */
[----:B------:R-:W-:-:S13]  /*07f0*/  ISETP.GE.U32.AND P0, PT, R14, 0x3, PT ;  /* 0x000000030e00780c */ /* 0x000fda0003f06070 */
[----:B------:R-:W-:Y:S05]  /*0800*/  @!P0 BRA `(.L_x_91) ;  /* 0x000008e000008947 */ /* 0x000fea0003800000 */
[----:B------:R-:W-:Y:S02]  /*0810*/  ISETP.GE.U32.AND P0, PT, R16, c[0x0][0x1c0], PT ;  /* 0x0000700010007a0c */ /* 0x000fe40003f06070 */
[----:B------:R-:W-:Y:S02]  /*0820*/  IADD3 R12, R12, 0x1, RZ ;  /* 0x000000010c0c7810 */ /* 0x000fe40007ffe0ff */
[----:B------:R-:W-:Y:S02]  /*0830*/  ISETP.GE.AND.EX P0, PT, R17, c[0x0][0x1c4], PT, P0 ;  /* 0x0000710011007a0c */ /* 0x000fe40003f06300 */
[----:B------:R-:W-:Y:S02]  /*0840*/  SHF.R.S32.HI R13, RZ, 0x1f, R12 ;  /* 0x0000001fff0d7819 */ /* 0x000fe4000001140c */
.L_x_107:
[----:B------:R-:W-:Y:S01]  /*0850*/  IADD3 R15, P1, R12, -0x1, RZ ;  /* 0xffffffff0c0f7810 */ /* 0x000fe20007f3e0ff */
[----:B------:R-:W-:Y:S01]  /*0860*/  IMAD.MOV.U32 R22, RZ, RZ, R20 ;  /* 0x000000ffff167224 */ /* 0x000fe200078e0014 */
[----:B------:R-:W-:Y:S01]  /*0870*/  MOV R23, R11 ;  /* 0x0000000b00177202 */ /* 0x000fe20000000f00 */
[----:B------:R-:W-:Y:S01]  /*0880*/  BSSY B0, `(.L_x_95) ;  /* 0x000000c000007945 */ /* 0x000fe20003800000 */
[----:B------:R-:W-:-:S03]  /*0890*/  IADD3.X R14, R13, -0x1, RZ, P1, !PT ;  /* 0xffffffff0d0e7810 */ /* 0x000fc60000ffe4ff */
[----:B------:R-:W-:-:S04]  /*08a0*/  IMAD.WIDE.U32 R16, R15, c[0x0][0x1c0], R22 ;  /* 0x000070000f107a25 */ /* 0x000fc800078e0016 */
[----:B------:R-:W-:Y:S01]  /*08b0*/  IMAD R14, R14, c[0x0][0x1c0], RZ ;  /* 0x000070000e0e7a24 */ /* 0x000fe200078e02ff */
[----:B------:R-:W-:-:S03]  /*08c0*/  @!P0 LEA R28, P2, R16, c[0x0][0x160], 0x2 ;  /* 0x00005800101c8a11 */ /* 0x000fc600078410ff */
[----:B------:R-:W-:Y:S02]  /*08d0*/  IMAD R19, R15, c[0x0][0x1c4], R14 ;  /* 0x000071000f137a24 */ /* 0x000fe400078e020e */
[----:B------:R-:W-:-:S03]  /*08e0*/  CS2R R14, SRZ ;  /* 0x00000000000e7805 */ /* 0x000fc6000001ff00 */
[----:B------:R-:W-:Y:S01]  /*08f0*/  IADD3 R19, R17, R19, RZ ;  /* 0x0000001311137210 */ /* 0x000fe20007ffe0ff */
[----:B------:R-:W-:Y:S05]  /*0900*/  @P0 BRA `(.L_x_96) ;  /* 0x0000003000000947 */ /* 0x000fea0003800000 */
[----:B------:R-:W-:-:S04]  /*0910*/  LEA R14, P1, R16, c[0x0][0x170], 0x2 ;  /* 0x00005c00100e7a11 */ /* 0x000fc800078210ff */
[----:B------:R-:W-:-:S06]  /*0920*/  LEA.HI.X R15, R16, c[0x0][0x174], R19, 0x2, P1 ;  /* 0x00005d00100f7a11 */ /* 0x000fcc00008f1413 */
[----:B------:R-:W5:Y:S03]  /*0930*/  LDG.E.64 R14, [R14.64] ;  /* 0x000000040e0e7981 */ /* 0x000f66000c1e1b00 */
.L_x_96:
[----:B------:R-:W-:Y:S05]  /*0940*/  BSYNC B0 ;  /* 0x0000000000007941 */ /* 0x000fea0003800000 */
.L_x_95:
[----:B------:R-:W-:Y:S01]  /*0950*/  ISETP.NE.AND P1, PT, RZ, UR6, PT ;  /* 0x00000006ff007c0c */ /* 0x000fe2000bf25270 */
[----:B-----5:R-:W-:Y:S01]  /*0960*/  FADD.FTZ R14, -R4, R14 ;  /* 0x0000000e040e7221 */ /* 0x020fe20000010100 */
[----:B------:R-:W-:Y:S01]  /*0970*/  @!P0 LEA.HI.X R29, R16, c[0x0][0x164], R19, 0x2, P2 ;  /* 0x00005900101d8a11 */ /* 0x000fe200010f1413 */
[----:B------:R-:W-:Y:S02]  /*0980*/  FADD.FTZ R24, -R4, R15 ;  /* 0x0000000f04187221 */ /* 0x000fe40000010100 */
[-C--:B------:R-:W-:Y:S02]  /*0990*/  FMUL.FTZ R14, R14, R5.reuse ;  /* 0x000000050e0e7220 */ /* 0x080fe40000410000 */
[----:B------:R-:W-:Y:S02]  /*09a0*/  FMUL.FTZ R15, R24, R5 ;  /* 0x00000005180f7220 */ /* 0x000fe40000410000 */
[----:B------:R-:W-:-:S04]  /*09b0*/  IMAD.WIDE.U32 R24, R12, c[0x0][0x1c0], R22 ;  /* 0x000070000c187a25 */ /* 0x000fc800078e0016 */
[----:B------:R-:W-:Y:S02]  /*09c0*/  FFMA.FTZ R14, R7, R14, R10 ;  /* 0x0000000e070e7223 */ /* 0x000fe4000001000a */
[----:B------:R-:W-:Y:S01]  /*09d0*/  FFMA.FTZ R15, R8, R15, R9 ;  /* 0x0000000f080f7223 */ /* 0x000fe20000010009 */
        /* <DEDUP_REMOVED lines=11> */
.L_x_97:
[----:B------:R0:W-:Y:S01]  /*0a90*/  @!P0 STG.E.64 [R28.64], R14 ;  /* 0x0000000e1c008986 */ /* 0x0001e2000c101b04 */
[----:B------:R-:W-:Y:S01]  /*0aa0*/  IMAD R17, R13, c[0x0][0x1c0], RZ ;  /* 0x000070000d117a24 */ /* 0x000fe200078e02ff */
[----:B------:R-:W-:Y:S01]  /*0ab0*/  BSSY B0, `(.L_x_98) ;  /* 0x0000009000007945 */ /* 0x000fe20003800000 */
[----:B------:R-:W-:Y:S02]  /*0ac0*/  @!P0 LEA R26, P3, R24, c[0x0][0x160], 0x2 ;  /* 0x00005800181a8a11 */ /* 0x000fe400078610ff */
[----:B------:R-:W-:Y:S02]  /*0ad0*/  IMAD R19, R12, c[0x0][0x1c4], R17 ;  /* 0x000071000c137a24 */ /* 0x000fe400078e0211 */
[----:B------:R-:W-:-:S03]  /*0ae0*/  CS2R R16, SRZ ;  /* 0x0000000000107805 */ /* 0x000fc6000001ff00 */
[----:B------:R-:W-:Y:S01]  /*0af0*/  IADD3 R19, R25, R19, RZ ;  /* 0x0000001319137210 */ /* 0x000fe20007ffe0ff */
[----:B------:R-:W-:Y:S05]  /*0b00*/  @P0 BRA `(.L_x_99) ;  /* 0x0000003000000947 */ /* 0x000fea0003800000 */
[----:B------:R-:W-:-:S04]  /*0b10*/  LEA R16, P2, R24, c[0x0][0x170], 0x2 ;  /* 0x00005c0018107a11 */ /* 0x000fc800078410ff */
[----:B------:R-:W-:-:S06]  /*0b20*/  LEA.HI.X R17, R24, c[0x0][0x174], R19, 0x2, P2 ;  /* 0x00005d0018117a11 */ /* 0x000fcc00010f1413 */
[----:B------:R-:W5:Y:S03]  /*0b30*/  LDG.E.64 R16, [R16.64] ;  /* 0x0000000410107981 */ /* 0x000f66000c1e1b00 */
.L_x_99:
[----:B------:R-:W-:Y:S05]  /*0b40*/  BSYNC B0 ;  /* 0x0000000000007941 */ /* 0x000fea0003800000 */
.L_x_98:
[----:B------:R-:W-:Y:S01]  /*0b50*/  @!P0 LEA.HI.X R27, R24, c[0x0][0x164], R19, 0x2, P3 ;  /* 0x00005900181b8a11 */ /* 0x000fe200018f1413 */
[C---:B-----5:R-:W-:Y:S02]  /*0b60*/  FADD.FTZ R16, -R4.reuse, R16 ;  /* 0x0000001004107221 */ /* 0x060fe40000010100 */
[----:B------:R-:W-:Y:S01]  /*0b70*/  FADD.FTZ R24, -R4, R17 ;  /* 0x0000001104187221 */ /* 0x000fe20000010100 */
[----:B------:R-:W-:Y:S01]  /*0b80*/  IADD3 R17, P2, R12, 0x1, RZ ;  /* 0x000000010c117810 */ /* 0x000fe20007f5e0ff */
[-C--:B0-----:R-:W-:Y:S02]  /*0b90*/  FMUL.FTZ R14, R16, R5.reuse ;  /* 0x00000005100e7220 */ /* 0x081fe40000410000 */
[----:B------:R-:W-:Y:S01]  /*0ba0*/  FMUL.FTZ R24, R24, R5 ;  /* 0x0000000518187220 */ /* 0x000fe20000410000 */
[----:B------:R-:W-:Y:S01]  /*0bb0*/  IADD3.X R16, RZ, R13, RZ, P2, !PT ;  /* 0x0000000dff107210 */ /* 0x000fe200017fe4ff */
        /* <DEDUP_REMOVED lines=13> */
.L_x_100:
[----:B------:R0:W-:Y:S01]  /*0c90*/  @!P0 STG.E.64 [R26.64], R14 ;  /* 0x0000000e1a008986 */ /* 0x0001e2000c101b04 */
[----:B------:R-:W-:Y:S01]  /*0ca0*/  IMAD R16, R16, c[0x0][0x1c0], RZ ;  /* 0x0000700010107a24 */ /* 0x000fe200078e02ff */
[----:B------:R-:W-:Y:S01]  /*0cb0*/  BSSY B0, `(.L_x_101) ;  /* 0x000000a000007945 */ /* 0x000fe20003800000 */
[----:B------:R-:W-:-:S04]  /*0cc0*/  IMAD.WIDE.U32 R28, R17, c[0x0][0x1c0], R22 ;  /* 0x00007000111c7a25 */ /* 0x000fc800078e0016 */
[----:B------:R-:W-:Y:S01]  /*0cd0*/  IMAD R19, R17, c[0x0][0x1c4], R16 ;  /* 0x0000710011137a24 */ /* 0x000fe200078e0210 */
[----:B------:R-:W-:Y:S01]  /*0ce0*/  @!P0 LEA R24, P2, R28, c[0x0][0x160], 0x2 ;  /* 0x000058001c188a11 */ /* 0x000fe200078410ff */
[----:B------:R-:W-:Y:S02]  /*0cf0*/  CS2R R16, SRZ ;  /* 0x0000000000107805 */ /* 0x000fe4000001ff00 */
[----:B------:R-:W-:Y:S01]  /*0d00*/  IMAD.IADD R19, R29, 0x1, R19 ;  /* 0x000000011d137824 */ /* 0x000fe200078e0213 */
[----:B------:R-:W-:Y:S05]  /*0d10*/  @P0 BRA `(.L_x_102) ;  /* 0x0000003000000947 */ /* 0x000fea0003800000 */
[----:B------:R-:W-:-:S04]  /*0d20*/  LEA R16, P3, R28, c[0x0][0x170], 0x2 ;  /* 0x00005c001c107a11 */ /* 0x000fc800078610ff */
[----:B------:R-:W-:-:S06]  /*0d30*/  LEA.HI.X R17, R28, c[0x0][0x174], R19, 0x2, P3 ;  /* 0x00005d001c117a11 */ /* 0x000fcc00018f1413 */
[----:B------:R-:W5:Y:S03]  /*0d40*/  LDG.E.64 R16, [R16.64] ;  /* 0x0000000410107981 */ /* 0x000f66000c1e1b00 */
.L_x_102:
[----:B------:R-:W-:Y:S05]  /*0d50*/  BSYNC B0 ;  /* 0x0000000000007941 */ /* 0x000fea0003800000 */
.L_x_101:
[----:B0-----:R-:W-:Y:S01]  /*0d60*/  IADD3 R15, P3, R12, 0x2, RZ ;  /* 0x000000020c0f7810 */ /* 0x001fe20007f7e0ff */
[----:B-----5:R-:W-:Y:S01]  /*0d70*/  FADD.FTZ R16, -R4, R16 ;  /* 0x0000001004107221 */ /* 0x020fe20000010100 */
[----:B------:R-:W-:Y:S01]  /*0d80*/  @!P0 LEA.HI.X R25, R28, c[0x0][0x164], R19, 0x2, P2 ;  /* 0x000059001c198a11 */ /* 0x000fe200010f1413 */
[----:B------:R-:W-:Y:S01]  /*0d90*/  FADD.FTZ R14, -R4, R17 ;  /* 0x00000011040e7221 */ /* 0x000fe20000010100 */
[----:B------:R-:W-:Y:S01]  /*0da0*/  IADD3.X R19, RZ, R13, RZ, P3, !PT ;  /* 0x0000000dff137210 */ /* 0x000fe20001ffe4ff */
[-C--:B------:R-:W-:Y:S02]  /*0db0*/  FMUL.FTZ R16, R16, R5.reuse ;  /* 0x0000000510107220 */ /* 0x080fe40000410000 */
[----:B------:R-:W-:Y:S02]  /*0dc0*/  FMUL.FTZ R17, R14, R5 ;  /* 0x000000050e117220 */ /* 0x000fe40000410000 */
[----:B------:R-:W-:Y:S02]  /*0dd0*/  IMAD R26, R19, c[0x0][0x1c0], RZ ;  /* 0x00007000131a7a24 */ /* 0x000fe400078e02ff */
[----:B------:R-:W-:-:S04]  /*0de0*/  IMAD.WIDE.U32 R22, R15, c[0x0][0x1c0], R22 ;  /* 0x000070000f167a25 */ /* 0x000fc800078e0016 */
[----:B------:R-:W-:Y:S02]  /*0df0*/  IMAD R19, R15, c[0x0][0x1c4], R26 ;  /* 0x000071000f137a24 */ /* 0x000fe400078e021a */
        /* <DEDUP_REMOVED lines=13> */
.L_x_103:
[----:B------:R0:W-:Y:S01]  /*0ed0*/  @!P0 STG.E.64 [R24.64], R14 ;  /* 0x0000000e18008986 */ /* 0x0001e2000c101b04 */
[----:B------:R-:W-:Y:S01]  /*0ee0*/  BSSY B0, `(.L_x_104) ;  /* 0x0000007000007945 */ /* 0x000fe20003800000 */
[----:B------:R-:W-:Y:S01]  /*0ef0*/  CS2R R16, SRZ ;  /* 0x0000000000107805 */ /* 0x000fe2000001ff00 */
[----:B------:R-:W-:Y:S01]  /*0f00*/  IADD3 R19, R23, R19, RZ ;  /* 0x0000001317137210 */ /* 0x000fe20007ffe0ff */
[----:B------:R-:W-:Y:S05]  /*0f10*/  @P0 BRA `(.L_x_105) ;  /* 0x0000003000000947 */ /* 0x000fea0003800000 */
[----:B------:R-:W-:-:S04]  /*0f20*/  LEA R16, P2, R22, c[0x0][0x170], 0x2 ;  /* 0x00005c0016107a11 */ /* 0x000fc800078410ff */
[----:B------:R-:W-:-:S06]  /*0f30*/  LEA.HI.X R17, R22, c[0x0][0x174], R19, 0x2, P2 ;  /* 0x00005d0016117a11 */ /* 0x000fcc00010f1413 */
[----:B------:R-:W5:Y:S03]  /*0f40*/  LDG.E.64 R16, [R16.64] ;  /* 0x0000000410107981 */ /* 0x000f66000c1e1b00 */
.L_x_105:
[----:B------:R-:W-:Y:S05]  /*0f50*/  BSYNC B0 ;  /* 0x0000000000007941 */ /* 0x000fea0003800000 */
.L_x_104:
[C---:B-----5:R-:W-:Y:S02]  /*0f60*/  FADD.FTZ R16, -R4.reuse, R16 ;  /* 0x0000001004107221 */ /* 0x060fe40000010100 */
[----:B0-----:R-:W-:Y:S02]  /*0f70*/  FADD.FTZ R14, -R4, R17 ;  /* 0x00000011040e7221 */ /* 0x001fe40000010100 */
[-C--:B------:R-:W-:Y:S02]  /*0f80*/  FMUL.FTZ R16, R16, R5.reuse ;  /* 0x0000000510107220 */ /* 0x080fe40000410000 */
[----:B------:R-:W-:Y:S02]  /*0f90*/  FMUL.FTZ R15, R14, R5 ;  /* 0x000000050e0f7220 */ /* 0x000fe40000410000 */
        /* <DEDUP_REMOVED lines=13> */
.L_x_106:
[----:B------:R-:W-:-:S04]  /*1070*/  @!P0 LEA R16, P1, R22, c[0x0][0x160], 0x2 ;  /* 0x0000580016108a11 */ /* 0x000fc800078210ff */
[----:B------:R-:W-:Y:S02]  /*1080*/  @!P0 LEA.HI.X R17, R22, c[0x0][0x164], R19, 0x2, P1 ;  /* 0x0000590016118a11 */ /* 0x000fe400008f1413 */
[C---:B------:R-:W-:Y:S02]  /*1090*/  IADD3 R19, R12.reuse, 0x3, RZ ;  /* 0x000000030c137810 */ /* 0x040fe40007ffe0ff */
[----:B------:R-:W-:Y:S01]  /*10a0*/  IADD3 R12, P2, R12, 0x4, RZ ;  /* 0x000000040c0c7810 */ /* 0x000fe20007f5e0ff */
[----:B------:R0:W-:Y:S01]  /*10b0*/  @!P0 STG.E.64 [R16.64], R14 ;  /* 0x0000000e10008986 */ /* 0x0001e2000c101b04 */
[----:B------:R-:W-:Y:S02]  /*10c0*/  ISETP.GE.AND P1, PT, R19, R6, PT ;  /* 0x000000061300720c */ /* 0x000fe40003f26270 */
[----:B------:R-:W-:-:S11]  /*10d0*/  IADD3.X R13, RZ, R13, RZ, P2, !PT ;  /* 0x0000000dff0d7210 */ /* 0x000fd600017fe4ff */
[----:B0-----:R-:W-:Y:S05]  /*10e0*/  @!P1 BRA `(.L_x_107) ;  /* 0xfffff76000009947 */ /* 0x001fea000383ffff */
.L_x_91:
[----:B01----:R-:W-:Y:S02]  /*10f0*/  ISETP.GE.AND P1, PT, R3, c[0x0][0x1d8], PT ;  /* 0x0000760003007a0c */ /* 0x003fe40003f26270 */
[----:B------:R-:W-:-:S04]  /*1100*/  ISETP.EQ.U32.AND P0, PT, RZ, c[0x0][0x168], PT ;  /* 0x00005a00ff007a0c */ /* 0x000fc80003f02070 */
[----:B------:R-:W-:-:S13]  /*1110*/  ISETP.EQ.OR.EX P0, PT, RZ, c[0x0][0x16c], P1, P0 ;  /* 0x00005b00ff007a0c */ /* 0x000fda0000f02700 */
[----:B------:R-:W-:Y:S05]  /*1120*/  @P0 EXIT ;  /* 0x000000000000094d */ /* 0x000fea0003800000 */
[----:B------:R-:W-:Y:S01]  /*1130*/  HFMA2.MMA R4, -RZ, RZ, 0, 4.76837158203125e-07 ;  /* 0x00000008ff047435 */ /* 0x000fe200000001ff */
[----:B------:R-:W-:Y:S02]  /*1140*/  IMAD R3, R0, c[0x0][0x1d8], R3 ;  /* 0x0000760000037a24 */ /* 0x000fe400078e0203 */
[----:B------:R-:W-:Y:S02]  /*1150*/  FMUL.FTZ R19, R2, c[0x0][0x1f4] ;  /* 0x00007d0002137a20 */ /* 0x000fe40000410000 */
[----:B------:R-:W-:-:S05]  /*1160*/  FMUL.FTZ R18, R18, c[0x0][0x1f4] ;  /* 0x00007d0012127a20 */ /* 0x000fca0000410000 */
[----:B------:R-:W-:-:S05]  /*1170*/  IMAD.WIDE R2, R3, R4, c[0x0][0x168] ;  /* 0x00005a0003027625 */ /* 0x000fca00078e0204 */
[----:B------:R-:W-:Y:S01]  /*1180*/  STG.E.64 [R2.64], R18 ;  /* 0x0000001202007986 */ /* 0x000fe2000c101b04 */
[----:B------:R-:W-:Y:S05]  /*1190*/  EXIT ;  /* 0x000000000000794d */ /* 0x000fea0003800000 */
.L_x_108:
        /* <DEDUP_REMOVED lines=14> */
.L_x_3162:


//--------------------- .text._Z32group_norm_nhwc_fwd_scale_kernelI11Fp32IOBf16WLi168EEv26Group_norm_nhwc_fwd_params --------------------------
	.section	.text._Z32group_norm_nhwc_fwd_scale_kernelI11Fp32IOBf16WLi168EEv26Group_norm_nhwc_fwd_params,"ax",@progbits
	.sectioninfo	@"SHI_REGISTERS=32"
	.align	128
        .global         _Z32group_norm_nhwc_fwd_scale_kernelI11Fp32IOBf16WLi168EEv26Group_norm_nhwc_fwd_params
        .type           _Z32group_norm_nhwc_fwd_scale_kernelI11Fp32IOBf16WLi168EEv26Group_norm_nhwc_fwd_params,@function
        .size           _Z32group_norm_nhwc_fwd_scale_kernelI11Fp32IOBf16WLi168EEv26Group_norm_nhwc_fwd_params,(.L_x_3163 - _Z32group_norm_nhwc_fwd_scale_kernelI11Fp32IOBf16WLi168EEv26Group_norm_nhwc_fwd_params)
        .other          _Z32group_norm_nhwc_fwd_scale_kernelI11Fp32IOBf16WLi168EEv26Group_norm_nhwc_fwd_params,@"STO_CUDA_ENTRY STV_DEFAULT"
_Z32group_norm_nhwc_fwd_scale_kernelI11Fp32IOBf16WLi168EEv26Group_norm_nhwc_fwd_params:
.text._Z32group_norm_nhwc_fwd_scale_kernelI11Fp32IOBf16WLi168EEv26Group_norm_nhwc_fwd_params:
        /* <DEDUP_REMOVED lines=88> */
.L_x_112:
        /* <DEDUP_REMOVED lines=30> */
.L_x_111:
[----:B------:R0:W-:Y:S01]  /*0760*/  @!P0 STG.E.64 [R14.64], R12 ;  /* 0x0000000c0e008986 */ /* 0x0001e2000c101b04 */
[----:B------:R-:W-:Y:S02]  /*0770*/  IADD3 R25, R25, -0x1, RZ ;  /* 0xffffffff19197810 */ /* 0x000fe40007ffe0ff */
[----:B------:R-:W-:Y:S02]  /*0780*/  IADD3 R26, P1, R26, 0x1, RZ ;  /* 0x000000011a1a7810 */ /* 0x000fe40007f3e0ff */
[----:B------:R-:W-:Y:S02]  /*0790*/  ISETP.NE.AND P2, PT, R25, RZ, PT ;  /* 0x000000ff1900720c */ /* 0x000fe40003f45270 */
[----:B------:R-:W-:-:S11]  /*07a0*/  IADD3.X R24, RZ, R24, RZ, P1, !PT ;  /* 0x00000018ff187210 */ /* 0x000fd60000ffe4ff */
[----:B0-----:R-:W-:Y:S05]  /*07b0*/  @P2 BRA `(.L_x_112) ;  /* 0xfffffdc000002947 */ /* 0x001fea000383ffff */
[----:B------:R-:W-:Y:S02]  /*07c0*/  MOV R12, R26 ;  /* 0x0000001a000c7202 */ /* 0x000fe40000000f00 */
.L_x_110:
        /* <DEDUP_REMOVED lines=8> */
.L_x_125:
        /* <DEDUP_REMOVED lines=15> */
.L_x_114:
[----:B------:R-:W-:Y:S05]  /*0940*/  BSYNC B0 ;  /* 0x0000000000007941 */ /* 0x000fea0003800000 */
.L_x_113:
        /* <DEDUP_REMOVED lines=20> */
.L_x_115:
        /* <DEDUP_REMOVED lines=11> */
.L_x_117:
[----:B------:R-:W-:Y:S05]  /*0b40*/  BSYNC B0 ;  /* 0x0000000000007941 */ /* 0x000fea0003800000 */
.L_x_116:
        /* <DEDUP_REMOVED lines=20> */
.L_x_118:
        /* <DEDUP_REMOVED lines=12> */
.L_x_120:
[----:B------:R-:W-:Y:S05]  /*0d50*/  BSYNC B0 ;  /* 0x0000000000007941 */ /* 0x000fea0003800000 */
.L_x_119:
        /* <DEDUP_REMOVED lines=23> */
.L_x_121:
        /* <DEDUP_REMOVED lines=8> */
.L_x_123:
[----:B------:R-:W-:Y:S05]  /*0f50*/  BSYNC B0 ;  /* 0x0000000000007941 */ /* 0x000fea0003800000 */
.L_x_122:
        /* <DEDUP_REMOVED lines=17> */
.L_x_124:
        /* <DEDUP_REMOVED lines=8> */
.L_x_109:
        /* <DEDUP_REMOVED lines=11> */
.L_x_126:
        /* <DEDUP_REMOVED lines=14> */
.L_x_3163:


//--------------------- .text._Z32group_norm_nhwc_fwd_scale_kernelI11Fp32IOBf16WLi64EEv26Group_norm_nhwc_fwd_params --------------------------
	.section	.text._Z32group_norm_nhwc_fwd_scale_kernelI11Fp32IOBf16WLi64EEv26Group_norm_nhwc_fwd_params,"ax",@progbits
	.sectioninfo	@"SHI_REGISTERS=32"
	.align	128
        .global         _Z32group_norm_nhwc_fwd_scale_kernelI11Fp32IOBf16WLi64EEv26Group_norm_nhwc_fwd_params
        .type           _Z32group_norm_nhwc_fwd_scale_kernelI11Fp32IOBf16WLi64EEv26Group_norm_nhwc_fwd_params,@function
        .size           _Z32group_norm_nhwc_fwd_scale_kernelI11Fp32IOBf16WLi64EEv26Group_norm_nhwc_fwd_params,(.L_x_3164 - _Z32group_norm_nhwc_fwd_scale_kernelI11Fp32IOBf16WLi64EEv26Group_norm_nhwc_fwd_params)
        .other          _Z32group_norm_nhwc_fwd_scale_kernelI11Fp32IOBf16WLi64EEv26Group_norm_nhwc_fwd_params,@"STO_CUDA_ENTRY STV_DEFAULT"
_Z32group_norm_nhwc_fwd_scale_kernelI11Fp32IOBf16WLi64EEv26Group_norm_nhwc_fwd_params:
.text._Z32group_norm_nhwc_fwd_scale_kernelI11Fp32IOBf16WLi64EEv26Group_norm_nhwc_fwd_params:
        /* <DEDUP_REMOVED lines=88> */
.L_x_130:
        /* <DEDUP_REMOVED lines=30> */
.L_x_129:
[----:B------:R0:W-:Y:S01]  /*0760*/  @!P0 STG.E.64 [R14.64], R12 ;  /* 0x0000000c0e008986 */ /* 0x0001e2000c101b04 */
[----:B------:R-:W-:Y:S02]  /*0770*/  IADD3 R25, R25, -0x1, RZ ;  /* 0xffffffff19197810 */ /* 0x000fe40007ffe0ff */
[----:B------:R-:W-:Y:S02]  /*0780*/  IADD3 R26, P1, R26, 0x1, RZ ;  /* 0x000000011a1a7810 */ /* 0x000fe40007f3e0ff */
[----:B------:R-:W-:Y:S02]  /*0790*/  ISETP.NE.AND P2, PT, R25, RZ, PT ;  /* 0x000000ff1900720c */ /* 0x000fe40003f45270 */
[----:B------:R-:W-:-:S11]  /*07a0*/  IADD3.X R24, RZ, R24, RZ, P1, !PT ;  /* 0x00000018ff187210 */ /* 0x000fd60000ffe4ff */
[----:B0-----:R-:W-:Y:S05]  /*07b0*/  @P2 BRA `(.L_x_130) ;  /* 0xfffffdc000002947 */ /* 0x001fea000383ffff */
[----:B------:R-:W-:Y:S02]  /*07c0*/  MOV R12, R26 ;  /* 0x0000001a000c7202 */ /* 0x000fe40000000f00 */
.L_x_128:
        /* <DEDUP_REMOVED lines=8> */
.L_x_143:
        /* <DEDUP_REMOVED lines=15> */
.L_x_132:
[----:B------:R-:W-:Y:S05]  /*0940*/  BSYNC B0 ;  /* 0x0000000000007941 */ /* 0x000fea0003800000 */
.L_x_131:
        /* <DEDUP_REMOVED lines=20> */
.L_x_133:
        /* <DEDUP_REMOVED lines=11> */
.L_x_135:
[----:B------:R-:W-:Y:S05]  /*0b40*/  BSYNC B0 ;  /* 0x0000000000007941 */ /* 0x000fea0003800000 */
.L_x_134:
        /* <DEDUP_REMOVED lines=20> */
.L_x_136:
        /* <DEDUP_REMOVED lines=12> */
.L_x_138:
[----:B------:R-:W-:Y:S05]  /*0d50*/  BSYNC B0 ;  /* 0x0000000000007941 */ /* 0x000fea0003800000 */
.L_x_137:
        /* <DEDUP_REMOVED lines=23> */
.L_x_139:
        /* <DEDUP_REMOVED lines=8> */
.L_x_141:
[----:B------:R-:W-:Y:S05]  /*0f50*/  BSYNC B0 ;  /* 0x0000000000007941 */ /* 0x000fea0003800000 */
.L_x_140:
        /* <DEDUP_REMOVED lines=17> */
.L_x_142:
        /* <DEDUP_REMOVED lines=8> */
.L_x_127:
        /* <DEDUP_REMOVED lines=11> */
.L_x_144:
        /* <DEDUP_REMOVED lines=14> */
.L_x_3164:


//--------------------- .text._Z32group_norm_nhwc_fwd_scale_kernelI11Fp32IOBf16WLi128EEv26Group_norm_nhwc_fwd_params --------------------------
	.section	.text._Z32group_norm_nhwc_fwd_scale_kernelI11Fp32IOBf16WLi128EEv26Group_norm_nhwc_fwd_params,"ax",@progbits
	.sectioninfo	@"SHI_REGISTERS=32"
	.align	128
        .global         _Z32group_norm_nhwc_fwd_scale_kernelI11Fp32IOBf16WLi128EEv26Group_norm_nhwc_fwd_params
        .type           _Z32group_norm_nhwc_fwd_scale_kernelI11Fp32IOBf16WLi128EEv26Group_norm_nhwc_fwd_params,@function
        .size           _Z32group_norm_nhwc_fwd_scale_kernelI11Fp32IOBf16WLi128EEv26Group_norm_nhwc_fwd_params,(.L_x_3165 - _Z32group_norm_nhwc_fwd_scale_kernelI11Fp32IOBf16WLi128EEv26Group_norm_nhwc_fwd_params)
        .other          _Z32group_norm_nhwc_fwd_scale_kernelI11Fp32IOBf16WLi128EEv26Group_norm_nhwc_fwd_params,@"STO_CUDA_ENTRY STV_DEFAULT"
_Z32group_norm_nhwc_fwd_scale_kernelI11Fp32IOBf16WLi128EEv26Group_norm_nhwc_fwd_params:
.text._Z32group_norm_nhwc_fwd_scale_kernelI11Fp32IOBf16WLi128EEv26Group_norm_nhwc_fwd_params:
        /* <DEDUP_REMOVED lines=88> */
.L_x_148:
        /* <DEDUP_REMOVED lines=30> */
.L_x_147:
[----:B------:R0:W-:Y:S01]  /*0760*/  @!P0 STG.E.64 [R14.64], R12 ;  /* 0x0000000c0e008986 */ /* 0x0001e2000c101b04 */
[----:B------:R-:W-:Y:S02]  /*0770*/  IADD3 R25, R25, -0x1, RZ ;  /* 0xffffffff19197810 */ /* 0x000fe40007ffe0ff */
[----:B------:R-:W-:Y:S02]  /*0780*/  IADD3 R26, P1, R26, 0x1, RZ ;  /* 0x000000011a1a7810 */ /* 0x000fe40007f3e0ff */
[----:B------:R-:W-:Y:S02]  /*0790*/  ISETP.NE.AND P2, PT, R25, RZ, PT ;  /* 0x000000ff1900720c */ /* 0x000fe40003f45270 */
[----:B------:R-:W-:-:S11]  /*07a0*/  IADD3.X R24, RZ, R24, RZ, P1, !PT ;  /* 0x00000018ff187210 */ /* 0x000fd60000ffe4ff */
[----:B0-----:R-:W-:Y:S05]  /*07b0*/  @P2 BRA `(.L_x_148) ;  /* 0xfffffdc000002947 */ /* 0x001fea000383ffff */
[----:B------:R-:W-:Y:S02]  /*07c0*/  MOV R12, R26 ;  /* 0x0000001a000c7202 */ /* 0x000fe40000000f00 */
.L_x_146:
        /* <DEDUP_REMOVED lines=8> */
.L_x_161:
        /* <DEDUP_REMOVED lines=15> */
.L_x_150:
[----:B------:R-:W-:Y:S05]  /*0940*/  BSYNC B0 ;  /* 0x0000000000007941 */ /* 0x000fea0003800000 */
.L_x_149:
        /* <DEDUP_REMOVED lines=20> */
.L_x_151:
        /* <DEDUP_REMOVED lines=11> */
.L_x_153:
[----:B------:R-:W-:Y:S05]  /*0b40*/  BSYNC B0 ;  /* 0x0000000000007941 */ /* 0x000fea0003800000 */
.L_x_152:
        /* <DEDUP_REMOVED lines=20> */
.L_x_154:
        /* <DEDUP_REMOVED lines=12> */
.L_x_156:
[----:B------:R-:W-:Y:S05]  /*0d50*/  BSYNC B0 ;  /* 0x0000000000007941 */ /* 0x000fea0003800000 */
.L_x_155:
        /* <DEDUP_REMOVED lines=23> */
.L_x_157:
        /* <DEDUP_REMOVED lines=8> */
.L_x_159:
[----:B------:R-:W-:Y:S05]  /*0f50*/  BSYNC B0 ;  /* 0x0000000000007941 */ /* 0x000fea0003800000 */
.L_x_158:
        /* <DEDUP_REMOVED lines=17> */
.L_x_160:
        /* <DEDUP_REMOVED lines=8> */
.L_x_145:
        /* <DEDUP_REMOVED lines=11> */
.L_x_162:
        /* <DEDUP_REMOVED lines=14> */
.L_x_3165:


//--------------------- .text._Z32group_norm_nhwc_fwd_scale_kernelI11Fp32IOBf16WLi192EEv26Group_norm_nhwc_fwd_params --------------------------
	.section	.text._Z32group_norm_nhwc_fwd_scale_kernelI11Fp32IOBf16WLi192EEv26Group_norm_nhwc_fwd_params,"ax",@progbits
	.sectioninfo	@"SHI_REGISTERS=32"
	.align	128
        .global         _Z32group_norm_nhwc_fwd_scale_kernelI11Fp32IOBf16WLi192EEv26Group_norm_nhwc_fwd_params
        .type           _Z32group_norm_nhwc_fwd_scale_kernelI11Fp32IOBf16WLi192EEv26Group_norm_nhwc_fwd_params,@function
        .size           _Z32group_norm_nhwc_fwd_scale_kernelI11Fp32IOBf16WLi192EEv26Group_norm_nhwc_fwd_params,(.L_x_3166 - _Z32group_norm_nhwc_fwd_scale_kernelI11Fp32IOBf16WLi192EEv26Group_norm_nhwc_fwd_params)
        .other          _Z32group_norm_nhwc_fwd_scale_kernelI11Fp32IOBf16WLi192EEv26Group_norm_nhwc_fwd_params,@"STO_CUDA_ENTRY STV_DEFAULT"
_Z32group_norm_nhwc_fwd_scale_kernelI11Fp32IOBf16WLi192EEv26Group_norm_nhwc_fwd_params:
.text._Z32group_norm_nhwc_fwd_scale_kernelI11Fp32IOBf16WLi192EEv26Group_norm_nhwc_fwd_params:
        /* <DEDUP_REMOVED lines=88> */
.L_x_166:
        /* <DEDUP_REMOVED lines=30> */
.L_x_165:
[----:B------:R0:W-:Y:S01]  /*0760*/  @!P0 STG.E.64 [R14.64], R12 ;  /* 0x0000000c0e008986 */ /* 0x0001e2000c101b04 */
[----:B------:R-:W-:Y:S02]  /*0770*/  IADD3 R25, R25, -0x1, RZ ;  /* 0xffffffff19197810 */ /* 0x000fe40007ffe0ff */
[----:B------:R-:W-:Y:S02]  /*0780*/  IADD3 R26, P1, R26, 0x1, RZ ;  /* 0x000000011a1a7810 */ /* 0x000fe40007f3e0ff */
[----:B------:R-:W-:Y:S02]  /*0790*/  ISETP.NE.AND P2, PT, R25, RZ, PT ;  /* 0x000000ff1900720c */ /* 0x000fe40003f45270 */
[----:B------:R-:W-:-:S11]  /*07a0*/  IADD3.X R24, RZ, R24, RZ, P1, !PT ;  /* 0x00000018ff187210 */ /* 0x000fd60000ffe4ff */
[----:B0-----:R-:W-:Y:S05]  /*07b0*/  @P2 BRA `(.L_x_166) ;  /* 0xfffffdc000002947 */ /* 0x001fea000383ffff */
[----:B------:R-:W-:Y:S02]  /*07c0*/  MOV R12, R26 ;  /* 0x0000001a000c7202 */ /* 0x000fe40000000f00 */
.L_x_164:
        /* <DEDUP_REMOVED lines=8> */
.L_x_179:
        /* <DEDUP_REMOVED lines=15> */
.L_x_168:
[----:B------:R-:W-:Y:S05]  /*0940*/  BSYNC B0 ;  /* 0x0000000000007941 */ /* 0x000fea0003800000 */
.L_x_167:
        /* <DEDUP_REMOVED lines=20> */
.L_x_169:
        /* <DEDUP_REMOVED lines=11> */
.L_x_171:
[----:B------:R-:W-:Y:S05]  /*0b40*/  BSYNC B0 ;  /* 0x0000000000007941 */ /* 0x000fea0003800000 */
.L_x_170:
        /* <DEDUP_REMOVED lines=20> */
.L_x_172:
        /* <DEDUP_REMOVED lines=12> */
.L_x_174:
[----:B------:R-:W-:Y:S05]  /*0d50*/  BSYNC B0 ;  /* 0x0000000000007941 */ /* 0x000fea0003800000 */
.L_x_173:
        /* <DEDUP_REMOVED lines=23> */
.L_x_175:
        /* <DEDUP_REMOVED lines=8> */
.L_x_177:
[----:B------:R-:W-:Y:S05]  /*0f50*/  BSYNC B0 ;  /* 0x0000000000007941 */ /* 0x000fea0003800000 */
.L_x_176:
        /* <DEDUP_REMOVED lines=17> */
.L_x_178:
        /* <DEDUP_REMOVED lines=8> */
.L_x_163:
        /* <DEDUP_REMOVED lines=11> */
.L_x_180:
        /* <DEDUP_REMOVED lines=14> */
.L_x_3166:


//--------------------- .text._Z32group_norm_nhwc_fwd_scale_kernelI11Fp32IOBf16WLi448EEv26Group_norm_nhwc_fwd_params --------------------------
	.section	.text._Z32group_norm_nhwc_fwd_scale_kernelI11Fp32IOBf16WLi448EEv26Group_norm_nhwc_fwd_params,"ax",@progbits
	.sectioninfo	@"SHI_REGISTERS=32"
	.align	128
        .global         _Z32group_norm_nhwc_fwd_scale_kernelI11Fp32IOBf16WLi448EEv26Group_norm_nhwc_fwd_params
        .type           _Z32group_norm_nhwc_fwd_scale_kernelI11Fp32IOBf16WLi448EEv26Group_norm_nhwc_fwd_params,@function
        .size           _Z32group_norm_nhwc_fwd_scale_kernelI11Fp32IOBf16WLi448EEv26Group_norm_nhwc_fwd_params,(.L_x_3167 - _Z32group_norm_nhwc_fwd_scale_kernelI11Fp32IOBf16WLi448EEv26Group_norm_nhwc_fwd_params)
        .other          _Z32group_norm_nhwc_fwd_scale_kernelI11Fp32IOBf16WLi448EEv26Group_norm_nhwc_fwd_params,@"STO_CUDA_ENTRY STV_DEFAULT"
_Z32group_norm_nhwc_fwd_scale_kernelI11Fp32IOBf16WLi448EEv26Group_norm_nhwc_fwd_params:
.text._Z32group_norm_nhwc_fwd_scale_kernelI11Fp32IOBf16WLi448EEv26Group_norm_nhwc_fwd_params:
        /* <DEDUP_REMOVED lines=88> */
.L_x_184:
        /* <DEDUP_REMOVED lines=30> */
.L_x_183:
[----:B------:R0:W-:Y:S01]  /*0760*/  @!P0 STG.E.64 [R14.64], R12 ;  /* 0x0000000c0e008986 */ /* 0x0001e2000c101b04 */
[----:B------:R-:W-:Y:S02]  /*0770*/  IADD3 R25, R25, -0x1, RZ ;  /* 0xffffffff19197810 */ /* 0x000fe40007ffe0ff */
[----:B------:R-:W-:Y:S02]  /*0780*/  IADD3 R26, P1, R26, 0x1, RZ ;  /* 0x000000011a1a7810 */ /* 0x000fe40007f3e0ff */
[----:B------:R-:W-:Y:S02]  /*0790*/  ISETP.NE.AND P2, PT, R25, RZ, PT ;  /* 0x000000ff1900720c */ /* 0x000fe40003f45270 */
[----:B------:R-:W-:-:S11]  /*07a0*/  IADD3.X R24, RZ, R24, RZ, P1, !PT ;  /* 0x00000018ff187210 */ /* 0x000fd60000ffe4ff */
[----:B0-----:R-:W-:Y:S05]  /*07b0*/  @P2 BRA `(.L_x_184) ;  /* 0xfffffdc000002947 */ /* 0x001fea000383ffff */
[----:B------:R-:W-:Y:S02]  /*07c0*/  MOV R12, R26 ;  /* 0x0000001a000c7202 */ /* 0x000fe40000000f00 */
.L_x_182:
        /* <DEDUP_REMOVED lines=8> */
.L_x_197:
        /* <DEDUP_REMOVED lines=15> */
.L_x_186:
[----:B------:R-:W-:Y:S05]  /*0940*/  BSYNC B0 ;  /* 0x0000000000007941 */ /* 0x000fea0003800000 */
.L_x_185:
        /* <DEDUP_REMOVED lines=20> */
.L_x_187:
        /* <DEDUP_REMOVED lines=11> */
.L_x_189:
[----:B------:R-:W-:Y:S05]  /*0b40*/  BSYNC B0 ;  /* 0x0000000000007941 */ /* 0x000fea0003800000 */
.L_x_188:
        /* <DEDUP_REMOVED lines=20> */
.L_x_190:
        /* <DEDUP_REMOVED lines=12> */
.L_x_192:
[----:B------:R-:W-:Y:S05]  /*0d50*/  BSYNC B0 ;  /* 0x0000000000007941 */ /* 0x000fea0003800000 */
.L_x_191:
        /* <DEDUP_REMOVED lines=23> */
.L_x_193:
        /* <DEDUP_REMOVED lines=8> */
.L_x_195:
[----:B------:R-:W-:Y:S05]  /*0f50*/  BSYNC B0 ;  /* 0x0000000000007941 */ /* 0x000fea0003800000 */
.L_x_194:
        /* <DEDUP_REMOVED lines=17> */
.L_x_196:
        /* <DEDUP_REMOVED lines=8> */
.L_x_181:
        /* <DEDUP_REMOVED lines=11> */
.L_x_198:
        /* <DEDUP_REMOVED lines=14> */
.L_x_3167:


//--------------------- .text._Z32group_norm_nhwc_fwd_scale_kernelI11Fp32IOBf16WLi256EEv26Group_norm_nhwc_fwd_params --------------------------
	.section	.text._Z32group_norm_nhwc_fwd_scale_kernelI11Fp32IOBf16WLi256EEv26Group_norm_nhwc_fwd_params,"ax",@progbits
	.sectioninfo	@"SHI_REGISTERS=32"
	.align	128
        .global         _Z32group_norm_nhwc_fwd_scale_kernelI11Fp32IOBf16WLi256EEv26Group_norm_nhwc_fwd_params
        .type           _Z32group_norm_nhwc_fwd_scale_kernelI11Fp32IOBf16WLi256EEv26Group_norm_nhwc_fwd_params,@function
        .size           _Z32group_norm_nhwc_fwd_scale_kernelI11Fp32IOBf16WLi256EEv26Group_norm_nhwc_fwd_params,(.L_x_3168 - _Z32group_norm_nhwc_fwd_scale_kernelI11Fp32IOBf16WLi256EEv26Group_norm_nhwc_fwd_params)
        .other          _Z32group_norm_nhwc_fwd_scale_kernelI11Fp32IOBf16WLi256EEv26Group_norm_nhwc_fwd_params,@"STO_CUDA_ENTRY STV_DEFAULT"
_Z32group_norm_nhwc_fwd_scale_kernelI11Fp32IOBf16WLi256EEv26Group_norm_nhwc_fwd_params:
.text._Z32group_norm_nhwc_fwd_scale_kernelI11Fp32IOBf16WLi256EEv26Group_norm_nhwc_fwd_params:
        /* <DEDUP_REMOVED lines=88> */
.L_x_202:
        /* <DEDUP_REMOVED lines=30> */
.L_x_201:
[----:B------:R0:W-:Y:S01]  /*0760*/  @!P0 STG.E.64 [R14.64], R12 ;  /* 0x0000000c0e008986 */ /* 0x0001e2000c101b04 */
[----:B------:R-:W-:Y:S02]  /*0770*/  IADD3 R25, R25, -0x1, RZ ;  /* 0xffffffff19197810 */ /* 0x000fe40007ffe0ff */
[----:B------:R-:W-:Y:S02]  /*0780*/  IADD3 R26, P1, R26, 0x1, RZ ;  /* 0x000000011a1a7810 */ /* 0x000fe40007f3e0ff */
[----:B------:R-:W-:Y:S02]  /*0790*/  ISETP.NE.AND P2, PT, R25, RZ, PT ;  /* 0x000000ff1900720c */ /* 0x000fe40003f45270 */
[----:B------:R-:W-:-:S11]  /*07a0*/  IADD3.X R24, RZ, R24, RZ, P1, !PT ;  /* 0x00000018ff187210 */ /* 0x000fd60000ffe4ff */
[----:B0-----:R-:W-:Y:S05]  /*07b0*/  @P2 BRA `(.L_x_202) ;  /* 0xfffffdc000002947 */ /* 0x001fea000383ffff */
[----:B------:R-:W-:Y:S02]  /*07c0*/  MOV R12, R26 ;  /* 0x0000001a000c7202 */ /* 0x000fe40000000f00 */
.L_x_200:
        /* <DEDUP_REMOVED lines=8> */
.L_x_215:
        /* <DEDUP_REMOVED lines=15> */
.L_x_204:
[----:B------:R-:W-:Y:S05]  /*0940*/  BSYNC B0 ;  /* 0x0000000000007941 */ /* 0x000fea0003800000 */
.L_x_203:
        /* <DEDUP_REMOVED lines=20> */
.L_x_205:
        /* <DEDUP_REMOVED lines=11> */
.L_x_207:
[----:B------:R-:W-:Y:S05]  /*0b40*/  BSYNC B0 ;  /* 0x0000000000007941 */ /* 0x000fea0003800000 */
.L_x_206:
        /* <DEDUP_REMOVED lines=20> */
.L_x_208:
        /* <DEDUP_REMOVED lines=12> */
.L_x_210:
[----:B------:R-:W-:Y:S05]  /*0d50*/  BSYNC B0 ;  /* 0x0000000000007941 */ /* 0x000fea0003800000 */
.L_x_209:
        /* <DEDUP_REMOVED lines=23> */
.L_x_211:
        /* <DEDUP_REMOVED lines=8> */
.L_x_213:
[----:B------:R-:W-:Y:S05]  /*0f50*/  BSYNC B0 ;  /* 0x0000000000007941 */ /* 0x000fea0003800000 */
.L_x_212:
        /* <DEDUP_REMOVED lines=17> */
.L_x_214:
        /* <DEDUP_REMOVED lines=8> */
.L_x_199:
        /* <DEDUP_REMOVED lines=11> */
.L_x_216:
        /* <DEDUP_REMOVED lines=14> */
.L_x_3168:


//--------------------- .text._Z32group_norm_nhwc_fwd_scale_kernelI11Fp32IOBf16WLi120EEv26Group_norm_nhwc_fwd_params --------------------------
	.section	.text._Z32group_norm_nhwc_fwd_scale_kernelI11Fp32IOBf16WLi120EEv26Group_norm_nhwc_fwd_params,"ax",@progbits
	.sectioninfo	@"SHI_REGISTERS=32"
	.align	128
        .global         _Z32group_norm_nhwc_fwd_scale_kernelI11Fp32IOBf16WLi120EEv26Group_norm_nhwc_fwd_params
        .type           _Z32group_norm_nhwc_fwd_scale_kernelI11Fp32IOBf16WLi120EEv26Group_norm_nhwc_fwd_params,@function
        .size           _Z32group_norm_nhwc_fwd_scale_kernelI11Fp32IOBf16WLi120EEv26Group_norm_nhwc_fwd_params,(.L_x_3169 - _Z32group_norm_nhwc_fwd_scale_kernelI11Fp32IOBf16WLi120EEv26Group_norm_nhwc_fwd_params)
        .other          _Z32group_norm_nhwc_fwd_scale_kernelI11Fp32IOBf16WLi120EEv26Group_norm_nhwc_fwd_params,@"STO_CUDA_ENTRY STV_DEFAULT"
_Z32group_norm_nhwc_fwd_scale_kernelI11Fp32IOBf16WLi120EEv26Group_norm_nhwc_fwd_params:
.text._Z32group_norm_nhwc_fwd_scale_kernelI11Fp32IOBf16WLi120EEv26Group_norm_nhwc_fwd_params:
        /* <DEDUP_REMOVED lines=88> */
.L_x_220:
        /* <DEDUP_REMOVED lines=30> */
.L_x_219:
[----:B------:R0:W-:Y:S01]  /*0760*/  @!P0 STG.E.64 [R14.64], R12 ;  /* 0x0000000c0e008986 */ /* 0x0001e2000c101b04 */
[----:B------:R-:W-:Y:S02]  /*0770*/  IADD3 R25, R25, -0x1, RZ ;  /* 0xffffffff19197810 */ /* 0x000fe40007ffe0ff */
[----:B------:R-:W-:Y:S02]  /*0780*/  IADD3 R26, P1, R26, 0x1, RZ ;  /* 0x000000011a1a7810 */ /* 0x000fe40007f3e0ff */
[----:B------:R-:W-:Y:S02]  /*0790*/  ISETP.NE.AND P2, PT, R25, RZ, PT ;  /* 0x000000ff1900720c */ /* 0x000fe40003f45270 */
[----:B------:R-:W-:-:S11]  /*07a0*/  IADD3.X R24, RZ, R24, RZ, P1, !PT ;  /* 0x00000018ff187210 */ /* 0x000fd60000ffe4ff */
[----:B0-----:R-:W-:Y:S05]  /*07b0*/  @P2 BRA `(.L_x_220) ;  /* 0xfffffdc000002947 */ /* 0x001fea000383ffff */
[----:B------:R-:W-:Y:S02]  /*07c0*/  MOV R12, R26 ;  /* 0x0000001a000c7202 */ /* 0x000fe40000000f00 */
.L_x_218:
        /* <DEDUP_REMOVED lines=8> */
.L_x_233:
        /* <DEDUP_REMOVED lines=15> */
.L_x_222:
[----:B------:R-:W-:Y:S05]  /*0940*/  BSYNC B0 ;  /* 0x0000000000007941 */ /* 0x000fea0003800000 */
.L_x_221:
        /* <DEDUP_REMOVED lines=20> */
.L_x_223:
        /* <DEDUP_REMOVED lines=11> */
.L_x_225:
[----:B------:R-:W-:Y:S05]  /*0b40*/  BSYNC B0 ;  /* 0x0000000000007941 */ /* 0x000fea0003800000 */
.L_x_224:
        /* <DEDUP_REMOVED lines=20> */
.L_x_226:
        /* <DEDUP_REMOVED lines=12> */
.L_x_228:
[----:B------:R-:W-:Y:S05]  /*0d50*/  BSYNC B0 ;  /* 0x0000000000007941 */ /* 0x000fea0003800000 */
.L_x_227:
        /* <DEDUP_REMOVED lines=23> */
.L_x_229:
        /* <DEDUP_REMOVED lines=8> */
.L_x_231:
[----:B------:R-:W-:Y:S05]  /*0f50*/  BSYNC B0 ;  /* 0x0000000000007941 */ /* 0x000fea0003800000 */
.L_x_230:
        /* <DEDUP_REMOVED lines=17> */
.L_x_232:
        /* <DEDUP_REMOVED lines=8> */
.L_x_217:
        /* <DEDUP_REMOVED lines=11> */
.L_x_234:
        /* <DEDUP_REMOVED lines=14> */
.L_x_3169:


//--------------------- .text._Z32group_norm_nhwc_fwd_scale_kernelI11Fp32IOBf16WLi140EEv26Group_norm_nhwc_fwd_params --------------------------
	.section	.text._Z32group_norm_nhwc_fwd_scale_kernelI11Fp32IOBf16WLi140EEv26Group_norm_nhwc_fwd_params,"ax",@progbits
	.sectioninfo	@"SHI_REGISTERS=32"
	.align	128
        .global         _Z32group_norm_nhwc_fwd_scale_kernelI11Fp32IOBf16WLi140EEv26Group_norm_nhwc_fwd_params
        .type           _Z32group_norm_nhwc_fwd_scale_kernelI11Fp32IOBf16WLi140EEv26Group_norm_nhwc_fwd_params,@function
        .size           _Z32group_norm_nhwc_fwd_scale_kernelI11Fp32IOBf16WLi140EEv26Group_norm_nhwc_fwd_params,(.L_x_3170 - _Z32group_norm_nhwc_fwd_scale_kernelI11Fp32IOBf16WLi140EEv26Group_norm_nhwc_fwd_params)
        .other          _Z32group_norm_nhwc_fwd_scale_kernelI11Fp32IOBf16WLi140EEv26Group_norm_nhwc_fwd_params,@"STO_CUDA_ENTRY STV_DEFAULT"
_Z32group_norm_nhwc_fwd_scale_kernelI11Fp32IOBf16WLi140EEv26Group_norm_nhwc_fwd_params:
.text._Z32group_norm_nhwc_fwd_scale_kernelI11Fp32IOBf16WLi140EEv26Group_norm_nhwc_fwd_params:
        /* <DEDUP_REMOVED lines=88> */
.L_x_238:
        /* <DEDUP_REMOVED lines=30> */
.L_x_237:
[----:B------:R0:W-:Y:S01]  /*0760*/  @!P0 STG.E.64 [R14.64], R12 ;  /* 0x0000000c0e008986 */ /* 0x0001e2000c101b04 */
[----:B------:R-:W-:Y:S02]  /*0770*/  IADD3 R25, R25, -0x1, RZ ;  /* 0xffffffff19197810 */ /* 0x000fe40007ffe0ff */
[----:B------:R-:W-:Y:S02]  /*0780*/  IADD3 R26, P1, R26, 0x1, RZ ;  /* 0x000000011a1a7810 */ /* 0x000fe40007f3e0ff */
[----:B------:R-:W-:Y:S02]  /*0790*/  ISETP.NE.AND P2, PT, R25, RZ, PT ;  /* 0x000000ff1900720c */ /* 0x000fe40003f45270 */
[----:B------:R-:W-:-:S11]  /*07a0*/  IADD3.X R24, RZ, R24, RZ, P1, !PT ;  /* 0x00000018ff187210 */ /* 0x000fd60000ffe4ff */
[----:B0-----:R-:W-:Y:S05]  /*07b0*/  @P2 BRA `(.L_x_238) ;  /* 0xfffffdc000002947 */ /* 0x001fea000383ffff */
[----:B------:R-:W-:Y:S02]  /*07c0*/  MOV R12, R26 ;  /* 0x0000001a000c7202 */ /* 0x000fe40000000f00 */
.L_x_236:
        /* <DEDUP_REMOVED lines=8> */
.L_x_251:
        /* <DEDUP_REMOVED lines=15> */
.L_x_240:
[----:B------:R-:W-:Y:S05]  /*0940*/  BSYNC B0 ;  /* 0x0000000000007941 */ /* 0x000fea0003800000 */
.L_x_239:
        /* <DEDUP_REMOVED lines=20> */
.L_x_241:
        /* <DEDUP_REMOVED lines=11> */
.L_x_243:
[----:B------:R-:W-:Y:S05]  /*0b40*/  BSYNC B0 ;  /* 0x0000000000007941 */ /* 0x000fea0003800000 */
.L_x_242:
        /* <DEDUP_REMOVED lines=20> */
.L_x_244:
        /* <DEDUP_REMOVED lines=12> */
.L_x_246:
[----:B------:R-:W-:Y:S05]  /*0d50*/  BSYNC B0 ;  /* 0x0000000000007941 */ /* 0x000fea0003800000 */
.L_x_245:
        /* <DEDUP_REMOVED lines=23> */
.L_x_247:
        /* <DEDUP_REMOVED lines=8> */
.L_x_249:
[----:B------:R-:W-:Y:S05]  /*0f50*/  BSYNC B0 ;  /* 0x0000000000007941 */ /* 0x000fea0003800000 */
.L_x_248:
        /* <DEDUP_REMOVED lines=17> */
.L_x_250:
        /* <DEDUP_REMOVED lines=8> */
.L_x_235:
        /* <DEDUP_REMOVED lines=11> */
.L_x_252:
        /* <DEDUP_REMOVED lines=14> */
.L_x_3170:


//--------------------- .text._Z32group_norm_nhwc_fwd_scale_kernelI11Fp32IOBf16WLi160EEv26Group_norm_nhwc_fwd_params --------------------------
	.section	.text._Z32group_norm_nhwc_fwd_scale_kernelI11Fp32IOBf16WLi160EEv26Group_norm_nhwc_fwd_params,"ax",@progbits
	.sectioninfo	@"SHI_REGISTERS=32"
	.align	128
        .global         _Z32group_norm_nhwc_fwd_scale_kernelI11Fp32IOBf16WLi160EEv26Group_norm_nhwc_fwd_params
        .type           _Z32group_norm_nhwc_fwd_scale_kernelI11Fp32IOBf16WLi160EEv26Group_norm_nhwc_fwd_params,@function
        .size           _Z32group_norm_nhwc_fwd_scale_kernelI11Fp32IOBf16WLi160EEv26Group_norm_nhwc_fwd_params,(.L_x_3171 - _Z32group_norm_nhwc_fwd_scale_kernelI11Fp32IOBf16WLi160EEv26Group_norm_nhwc_fwd_params)
        .other          _Z32group_norm_nhwc_fwd_scale_kernelI11Fp32IOBf16WLi160EEv26Group_norm_nhwc_fwd_params,@"STO_CUDA_ENTRY STV_DEFAULT"
_Z32group_norm_nhwc_fwd_scale_kernelI11Fp32IOBf16WLi160EEv26Group_norm_nhwc_fwd_params:
.text._Z32group_norm_nhwc_fwd_scale_kernelI11Fp32IOBf16WLi160EEv26Group_norm_nhwc_fwd_params:
        /* <DEDUP_REMOVED lines=88> */
.L_x_256:
        /* <DEDUP_REMOVED lines=30> */
.L_x_255:
[----:B------:R0:W-:Y:S01]  /*0760*/  @!P0 STG.E.64 [R14.64], R12 ;  /* 0x0000000c0e008986 */ /* 0x0001e2000c101b04 */
[----:B------:R-:W-:Y:S02]  /*0770*/  IADD3 R25, R25, -0x1, RZ ;  /* 0xffffffff19197810 */ /* 0x000fe40007ffe0ff */
[----:B------:R-:W-:Y:S02]  /*0780*/  IADD3 R26, P1, R26, 0x1, RZ ;  /* 0x000000011a1a7810 */ /* 0x000fe40007f3e0ff */
[----:B------:R-:W-:Y:S02]  /*0790*/  ISETP.NE.AND P2, PT, R25, RZ, PT ;  /* 0x000000ff1900720c */ /* 0x000fe40003f45270 */
[----:B------:R-:W-:-:S11]  /*07a0*/  IADD3.X R24, RZ, R24, RZ, P1, !PT ;  /* 0x00000018ff187210 */ /* 0x000fd60000ffe4ff */
[----:B0-----:R-:W-:Y:S05]  /*07b0*/  @P2 BRA `(.L_x_256) ;  /* 0xfffffdc000002947 */ /* 0x001fea000383ffff */
[----:B------:R-:W-:Y:S02]  /*07c0*/  MOV R12, R26 ;  /* 0x0000001a000c7202 */ /* 0x000fe40000000f00 */
.L_x_254:
        /* <DEDUP_REMOVED lines=8> */
.L_x_269:
        /* <DEDUP_REMOVED lines=15> */
.L_x_258:
[----:B------:R-:W-:Y:S05]  /*0940*/  BSYNC B0 ;  /* 0x0000000000007941 */ /* 0x000fea0003800000 */
.L_x_257:
        /* <DEDUP_REMOVED lines=20> */
.L_x_259:
        /* <DEDUP_REMOVED lines=11> */
.L_x_261:
[----:B------:R-:W-:Y:S05]  /*0b40*/  BSYNC B0 ;  /* 0x0000000000007941 */ /* 0x000fea0003800000 */
.L_x_260:
        /* <DEDUP_REMOVED lines=20> */
.L_x_262:
        /* <DEDUP_REMOVED lines=12> */
.L_x_264:
[----:B------:R-:W-:Y:S05]  /*0d50*/  BSYNC B0 ;  /* 0x0000000000007941 */ /* 0x000fea0003800000 */
.L_x_263:
        /* <DEDUP_REMOVED lines=23> */
.L_x_265:
        /* <DEDUP_REMOVED lines=8> */
.L_x_267:
[----:B------:R-:W-:Y:S05]  /*0f50*/  BSYNC B0 ;  /* 0x0000000000007941 */ /* 0x000fea0003800000 */
.L_x_266:
        /* <DEDUP_REMOVED lines=17> */
.L_x_268:
        /* <DEDUP_REMOVED lines=8> */
.L_x_253:
        /* <DEDUP_REMOVED lines=11> */
.L_x_270:
        /* <DEDUP_REMOVED lines=14> */
.L_x_3171:


//--------------------- .text._Z32group_norm_nhwc_fwd_scale_kernelI11Fp32IOFp16WLi196EEv26Group_norm_nhwc_fwd_params --------------------------
	.section	.text._Z32group_norm_nhwc_fwd_scale_kernelI11Fp32IOFp16WLi196EEv26Group_norm_nhwc_fwd_params,"ax",@progbits
	.sectioninfo	@"SHI_REGISTERS=32"
	.align	128
        .global         _Z32group_norm_nhwc_fwd_scale_kernelI11Fp32IOFp16WLi196EEv26Group_norm_nhwc_fwd_params
        .type           _Z32group_norm_nhwc_fwd_scale_kernelI11Fp32IOFp16WLi196EEv26Group_norm_nhwc_fwd_params,@function
        .size           _Z32group_norm_nhwc_fwd_scale_kernelI11Fp32IOFp16WLi196EEv26Group_norm_nhwc_fwd_params,(.L_x_3172 - _Z32group_norm_nhwc_fwd_scale_kernelI11Fp32IOFp16WLi196EEv26Group_norm_nhwc_fwd_params)
        .other          _Z32group_norm_nhwc_fwd_scale_kernelI11Fp32IOFp16WLi196EEv26Group_norm_nhwc_fwd_params,@"STO_CUDA_ENTRY STV_DEFAULT"
_Z32group_norm_nhwc_fwd_scale_kernelI11Fp32IOFp16WLi196EEv26Group_norm_nhwc_fwd_params:
.text._Z32group_norm_nhwc_fwd_scale_kernelI11Fp32IOFp16WLi196EEv26Group_norm_nhwc_fwd_params:
        /* <DEDUP_REMOVED lines=13> */
[----:B0-----:R-:W-:Y:S01]  /*00d0*/  HFMA2.MMA R2, -RZ, RZ, 0, 0 ;  /* 0x00000000ff027435 */ /* 0x001fe200000001ff */
[----:B-1----:R-:W-:-:S05]  /*00e0*/  IADD3 R4, RZ, -R3, RZ ;  /* 0x80000003ff047210 */ /* 0x002fca0007ffe0ff */
[----:B------:R-:W-:-:S04]  /*00f0*/  IMAD R11, R4, R5, RZ ;  /* 0x00000005040b7224 */ /* 0x000fc800078e02ff */
[----:B------:R-:W-:-:S06]  /*0100*/  IMAD.HI.U32 R3, R3, R11, R2 ;  /* 0x0000000b03037227 */ /* 0x000fcc00078e0002 */
[----:B------:R-:W-:-:S05]  /*0110*/  IMAD.HI.U32 R3, R3, R0, RZ ;  /* 0x0000000003037227 */ /* 0x000fca00078e00ff */
[----:B------:R-:W-:-:S05]  /*0120*/  IADD3 R2, -R3, RZ, RZ ;  /* 0x000000ff03027210 */ /* 0x000fca0007ffe1ff */
[----:B------:R-:W-:-:S05]  /*0130*/  IMAD R0, R5, R2, R0 ;  /* 0x0000000205007224 */ /* 0x000fca00078e0200 */
[----:B------:R-:W-:-:S13]  /*0140*/  ISETP.GT.U32.AND P1, PT, R5, R0, PT ;  /* 0x000000000500720c */ /* 0x000fda0003f24070 */
[----:B------:R-:W-:Y:S01]  /*0150*/  @!P1 IMAD.IADD R0, R0, 0x1, -R5 ;  /* 0x0000000100009824 */ /* 0x000fe200078e0a05 */
[----:B------:R-:W-:Y:S02]  /*0160*/  @!P1 IADD3 R3, R3, 0x1, RZ ;  /* 0x0000000103039810 */ /* 0x000fe40007ffe0ff */
[----:B------:R-:W-:Y:S02]  /*0170*/  ISETP.NE.AND P1, PT, RZ, c[0x0][0x1ec], PT ;  /* 0x00007b00ff007a0c */ /* 0x000fe40003f25270 */
[----:B------:R-:W-:Y:S02]  /*0180*/  ISETP.GE.U32.AND P0, PT, R0, R5, PT ;  /* 0x000000050000720c */ /* 0x000fe40003f06070 */
[----:B------:R-:W-:-:S04]  /*0190*/  LOP3.LUT R0, R16, c[0x0][0x1ec], RZ, 0x3c, !PT ;  /* 0x00007b0010007a12 */ /* 0x000fc800078e3cff */
[----:B------:R-:W-:Y:S02]  /*01a0*/  ISETP.GE.AND P2, PT, R0, RZ, PT ;  /* 0x000000ff0000720c */ /* 0x000fe40003f46270 */
[----:B------:R-:W0:Y:S05]  /*01b0*/  S2R R0, SR_CTAID.Z ;  /* 0x0000000000007919 */ /* 0x000e2a0000002700 */
[----:B------:R-:W-:-:S06]  /*01c0*/  @P0 IADD3 R3, R3, 0x1, RZ ;  /* 0x0000000103030810 */ /* 0x000fcc0007ffe0ff */
[----:B------:R-:W-:Y:S02]  /*01d0*/  @!P2 IADD3 R3, -R3, RZ, RZ ;  /* 0x000000ff0303a210 */ /* 0x000fe40007ffe1ff */
[----:B------:R-:W-:-:S04]  /*01e0*/  @!P1 LOP3.LUT R3, RZ, c[0x0][0x1ec], RZ, 0x33, !PT ;  /* 0x00007b00ff039a12 */ /* 0x000fc800078e33ff */
[----:B------:R-:W-:-:S13]  /*01f0*/  ISETP.GE.AND P1, PT, R3, c[0x0][0x1d8], PT ;  /* 0x0000760003007a0c */ /* 0x000fda0003f26270 */
[----:B0-----:R-:W-:Y:S02]  /*0200*/  @!P1 SHF.L.U32 R2, R0, 0x1, RZ ;  /* 0x0000000100029819 */ /* 0x001fe400000006ff */
[----:B------:R-:W-:Y:S02]  /*0210*/  @!P1 MOV R15, 0x4 ;  /* 0x00000004000f9802 */ /* 0x000fe40000000f00 */
[C---:B------:R-:W-:Y:S01]  /*0220*/  @!P1 IADD3 R6, R2.reuse, 0x1, RZ ;  /* 0x0000000102069810 */ /* 0x040fe20007ffe0ff */
[----:B------:R-:W-:Y:S02]  /*0230*/  @!P1 IMAD R4, R2, c[0x0][0x1d8], R3 ;  /* 0x0000760002049a24 */ /* 0x000fe400078e0203 */
[----:B------:R-:W-:Y:S02]  /*0240*/  IMAD.MOV.U32 R2, RZ, RZ, RZ ;  /* 0x000000ffff027224 */ /* 0x000fe400078e00ff */
[----:B------:R-:W-:-:S04]  /*0250*/  @!P1 IMAD.WIDE R4, R4, R15, c[0x0][0x1a0] ;  /* 0x0000680004049625 */ /* 0x000fc800078e020f */
[----:B------:R-:W-:Y:S01]  /*0260*/  @!P1 IMAD R6, R6, c[0x0][0x1d8], R3 ;  /* 0x0000760006069a24 */ /* 0x000fe200078e0203 */
[----:B------:R-:W2:Y:S01]  /*0270*/  @!P1 LDG.E R18, [R4.64] ;  /* 0x0000000404129981 */ /* 0x000ea2000c1e1900 */
[----:B------:R-:W-:Y:S02]  /*0280*/  ISETP.GE.U32.AND P0, PT, R16, c[0x0][0x1c0], PT ;  /* 0x0000700010007a0c */ /* 0x000fe40003f06070 */
[----:B------:R-:W-:Y:S01]  /*0290*/  @!P1 IMAD.WIDE R14, R6, R15, c[0x0][0x1a0] ;  /* 0x00006800060e9625 */ /* 0x000fe200078e020f */
[----:B------:R-:W-:-:S04]  /*02a0*/  SHF.R.S32.HI R17, RZ, 0x1f, R16 ;  /* 0x0000001fff117819 */ /* 0x000fc80000011410 */
[----:B------:R-:W3:Y:S01]  /*02b0*/  @!P1 LDG.E R2, [R14.64] ;  /* 0x000000040e029981 */ /* 0x000ee2000c1e1900 */
[----:B------:R-:W-:-:S13]  /*02c0*/  ISETP.GE.AND.EX P0, PT, R17, c[0x0][0x1c4], PT, P0 ;  /* 0x0000710011007a0c */ /* 0x000fda0003f06300 */
[C---:B------:R-:W-:Y:S02]  /*02d0*/  @!P0 SHF.L.U32 R12, R16.reuse, 0x1, RZ ;  /* 0x00000001100c8819 */ /* 0x040fe400000006ff */
[----:B------:R-:W-:Y:S02]  /*02e0*/  @!P0 SHF.L.U64.HI R6, R16, 0x1, R17 ;  /* 0x0000000110068819 */ /* 0x000fe40000010211 */
[C---:B------:R-:W-:Y:S02]  /*02f0*/  @!P0 IADD3 R20, P1, R12.reuse, c[0x0][0x178], RZ ;  /* 0x00005e000c148a10 */ /* 0x040fe40007f3e0ff */
[----:B------:R-:W-:Y:S02]  /*0300*/  @!P0 IADD3 R12, P2, R12, c[0x0][0x180], RZ ;  /* 0x000060000c0c8a10 */ /* 0x000fe40007f5e0ff */
[C---:B------:R-:W-:Y:S02]  /*0310*/  @!P0 IADD3.X R21, R6.reuse, c[0x0][0x17c], RZ, P1, !PT ;  /* 0x00005f0006158a10 */ /* 0x040fe40000ffe4ff */
[----:B------:R-:W-:-:S03]  /*0320*/  @!P0 IADD3.X R13, R6, c[0x0][0x184], RZ, P2, !PT ;  /* 0x00006100060d8a10 */ /* 0x000fc600017fe4ff */
[----:B------:R-:W4:Y:S04]  /*0330*/  @!P0 LDG.E.U16 R11, [R20.64] ;  /* 0x00000004140b8981 */ /* 0x000f28000c1e1500 */
[----:B------:R-:W5:Y:S04]  /*0340*/  @!P0 LDG.E.U16 R22, [R20.64+0x2] ;  /* 0x0000020414168981 */ /* 0x000f68000c1e1500 */
[----:B------:R0:W5:Y:S04]  /*0350*/  @!P0 LDG.E.U16 R23, [R12.64] ;  /* 0x000000040c178981 */ /* 0x000168000c1e1500 */
[----:B------:R0:W5:Y:S04]  /*0360*/  @!P0 LDG.E.U16 R25, [R12.64+0x2] ;  /* 0x000002040c198981 */ /* 0x000168000c1e1500 */
[----:B------:R-:W1:Y:S02]  /*0370*/  S2R R19, SR_CTAID.Y ;  /* 0x0000000000137919 */ /* 0x000e640000002600 */
[----:B-1----:R-:W-:-:S05]  /*0380*/  IMAD R19, R19, c[0x0][0x1e4], RZ ;  /* 0x0000790013137a24 */ /* 0x002fca00078e02ff */
        /* <DEDUP_REMOVED lines=12> */
[----:B0-----:R-:W-:-:S03]  /*0450*/  @P2 FADD.FTZ R12, R14, c[0x0][0x188] ;  /* 0x000062000e0c2621 */ /* 0x001fc60000010000 */
[----:B------:R-:W-:-:S03]  /*0460*/  ISETP.GE.AND P1, PT, R19, R6, PT ;  /* 0x000000061300720c */ /* 0x000fc60003f26270 */
[----:B------:R0:W1:Y:S01]  /*0470*/  @P2 MUFU.RSQ R5, R12 ;  /* 0x0000000c00052308 */ /* 0x0000620000001400 */
[----:B----4-:R-:W-:Y:S02]  /*0480*/  @!P0 HADD2.F32 R7, -RZ, R11.H0_H0 ;  /* 0x2000000bff078230 */ /* 0x010fe40000004100 */
[----:B-----5:R-:W-:Y:S02]  /*0490*/  @!P0 HADD2.F32 R8, -RZ, R22.H0_H0 ;  /* 0x20000016ff088230 */ /* 0x020fe40000004100 */
[----:B------:R-:W-:Y:S02]  /*04a0*/  @!P0 HADD2.F32 R10, -RZ, R23.H0_H0 ;  /* 0x20000017ff0a8230 */ /* 0x000fe40000004100 */
[----:B------:R-:W-:-:S03]  /*04b0*/  @!P0 HADD2.F32 R9, -RZ, R25.H0_H0 ;  /* 0x20000019ff098230 */ /* 0x000fc60000004100 */
        /* <DEDUP_REMOVED lines=12> */
.L_x_274:
[----:B------:R-:W-:Y:S01]  /*0580*/  MOV R12, R20 ;  /* 0x00000014000c7202 */ /* 0x000fe20000000f00 */
[----:B------:R-:W-:Y:S01]  /*0590*/  IMAD R15, R24, c[0x0][0x1c0], RZ ;  /* 0x00007000180f7a24 */ /* 0x000fe200078e02ff */
[----:B------:R-:W-:-:S03]  /*05a0*/  MOV R13, R11 ;  /* 0x0000000b000d7202 */ /* 0x000fc60000000f00 */
        /* <DEDUP_REMOVED lines=27> */
.L_x_273:
[----:B------:R0:W-:Y:S01]  /*0760*/  @!P0 STG.E.64 [R14.64], R12 ;  /* 0x0000000c0e008986 */ /* 0x0001e2000c101b04 */
[----:B------:R-:W-:Y:S02]  /*0770*/  IADD3 R25, R25, -0x1, RZ ;  /* 0xffffffff19197810 */ /* 0x000fe40007ffe0ff */
[----:B------:R-:W-:Y:S02]  /*0780*/  IADD3 R26, P1, R26, 0x1, RZ ;  /* 0x000000011a1a7810 */ /* 0x000fe40007f3e0ff */
[----:B------:R-:W-:-:S03]  /*0790*/  ISETP.NE.AND P2, PT, R25, RZ, PT ;  /* 0x000000ff1900720c */ /* 0x000fc60003f45270 */
[----:B------:R-:W-:-:S10]  /*07a0*/  IMAD.X R24, RZ, RZ, R24, P1 ;  /* 0x000000ffff187224 */ /* 0x000fd400008e0618 */
[----:B0-----:R-:W-:Y:S05]  /*07b0*/  @P2 BRA `(.L_x_274) ;  /* 0xfffffdc000002947 */ /* 0x001fea000383ffff */
[----:B------:R-:W-:Y:S02]  /*07c0*/  MOV R12, R26 ;  /* 0x0000001a000c7202 */ /* 0x000fe40000000f00 */
.L_x_272:
        /* <DEDUP_REMOVED lines=8> */
.L_x_287:
[----:B------:R-:W-:Y:S01]  /*0850*/  IADD3 R15, P1, R12, -0x1, RZ ;  /* 0xffffffff0c0f7810 */ /* 0x000fe20007f3e0ff */
[----:B------:R-:W-:Y:S01]  /*0860*/  BSSY B0, `(.L_x_275) ;  /* 0x000000e000007945 */ /* 0x000fe20003800000 */
[----:B------:R-:W-:Y:S02]  /*0870*/  MOV R22, R20 ;  /* 0x0000001400167202 */ /* 0x000fe40000000f00 */
[----:B------:R-:W-:-:S02]  /*0880*/  IADD3.X R14, R13, -0x1, RZ, P1, !PT ;  /* 0xffffffff0d0e7810 */ /* 0x000fc40000ffe4ff */
[----:B------:R-:W-:-:S03]  /*0890*/  MOV R23, R11 ;  /* 0x0000000b00177202 */ /* 0x000fc60000000f00 */
[----:B------:R-:W-:Y:S02]  /*08a0*/  IMAD R14, R14, c[0x0][0x1c0], RZ ;  /* 0x000070000e0e7a24 */ /* 0x000fe400078e02ff */
[----:B------:R-:W-:-:S04]  /*08b0*/  IMAD.WIDE.U32 R16, R15, c[0x0][0x1c0], R22 ;  /* 0x000070000f107a25 */ /* 0x000fc800078e0016 */
[----:B------:R-:W-:Y:S01]  /*08c0*/  IMAD R19, R15, c[0x0][0x1c4], R14 ;  /* 0x000071000f137a24 */ /* 0x000fe200078e020e */
[----:B------:R-:W-:Y:S01]  /*08d0*/  @!P0 LEA R28, P2, R16, c[0x0][0x160], 0x2 ;  /* 0x00005800101c8a11 */ /* 0x000fe200078410ff */
[----:B------:R-:W-:-:S03]  /*08e0*/  CS2R R14, SRZ ;  /* 0x00000000000e7805 */ /* 0x000fc6000001ff00 */
[----:B------:R-:W-:Y:S01]  /*08f0*/  IADD3 R19, R17, R19, RZ ;  /* 0x0000001311137210 */ /* 0x000fe20007ffe0ff */
[----:B------:R-:W-:Y:S05]  /*0900*/  @P0 BRA `(.L_x_276) ;  /* 0x0000003000000947 */ /* 0x000fea0003800000 */
[----:B------:R-:W-:-:S04]  /*0910*/  LEA R14, P1, R16, c[0x0][0x170], 0x2 ;  /* 0x00005c00100e7a11 */ /* 0x000fc800078210ff */
[----:B------:R-:W-:-:S06]  /*0920*/  LEA.HI.X R15, R16, c[0x0][0x174], R19, 0x2, P1 ;  /* 0x00005d00100f7a11 */ /* 0x000fcc00008f1413 */
[----:B------:R-:W5:Y:S03]  /*0930*/  LDG.E.64 R14, [R14.64] ;  /* 0x000000040e0e7981 */ /* 0x000f66000c1e1b00 */
.L_x_276:
[----:B------:R-:W-:Y:S05]  /*0940*/  BSYNC B0 ;  /* 0x0000000000007941 */ /* 0x000fea0003800000 */
.L_x_275:
        /* <DEDUP_REMOVED lines=20> */
.L_x_277:
        /* <DEDUP_REMOVED lines=11> */
.L_x_279:
[----:B------:R-:W-:Y:S05]  /*0b40*/  BSYNC B0 ;  /* 0x0000000000007941 */ /* 0x000fea0003800000 */
.L_x_278:
[----:B------:R-:W-:Y:S01]  /*0b50*/  @!P0 LEA.HI.X R27, R24, c[0x0][0x164], R19, 0x2, P3 ;  /* 0x00005900181b8a11 */ /* 0x000fe200018f1413 */
[C---:B-----5:R-:W-:Y:S02]  /*0b60*/  FADD.FTZ R16, -R4.reuse, R16 ;  /* 0x0000001004107221 */ /* 0x060fe40000010100 */
[----:B------:R-:W-:Y:S01]  /*0b70*/  FADD.FTZ R24, -R4, R17 ;  /* 0x0000001104187221 */ /* 0x000fe20000010100 */
[----:B------:R-:W-:Y:S01]  /*0b80*/  IADD3 R17, P2, R12, 0x1, RZ ;  /* 0x000000010c117810 */ /* 0x000fe20007f5e0ff */
[-C--:B0-----:R-:W-:Y:S02]  /*0b90*/  FMUL.FTZ R14, R16, R5.reuse ;  /* 0x00000005100e7220 */ /* 0x081fe40000410000 */
[----:B------:R-:W-:Y:S02]  /*0ba0*/  FMUL.FTZ R24, R24, R5 ;  /* 0x0000000518187220 */ /* 0x000fe40000410000 */
[----:B------:R-:W-:Y:S02]  /*0bb0*/  IMAD.X R16, RZ, RZ, R13, P2 ;  /* 0x000000ffff107224 */ /* 0x000fe400010e060d */
[----:B------:R-:W-:-:S02]  /*0bc0*/  FFMA.FTZ R14, R7, R14, R10 ;  /* 0x0000000e070e7223 */ /* 0x000fc4000001000a */
        /* <DEDUP_REMOVED lines=12> */
.L_x_280:
[----:B------:R0:W-:Y:S01]  /*0c90*/  @!P0 STG.E.64 [R26.64], R14 ;  /* 0x0000000e1a008986 */ /* 0x0001e2000c101b04 */
[----:B------:R-:W-:Y:S01]  /*0ca0*/  IMAD R16, R16, c[0x0][0x1c0], RZ ;  /* 0x0000700010107a24 */ /* 0x000fe200078e02ff */
[----:B------:R-:W-:Y:S01]  /*0cb0*/  BSSY B0, `(.L_x_281) ;  /* 0x000000a000007945 */ /* 0x000fe20003800000 */
        /* <DEDUP_REMOVED lines=9> */
.L_x_282:
[----:B------:R-:W-:Y:S05]  /*0d50*/  BSYNC B0 ;  /* 0x0000000000007941 */ /* 0x000fea0003800000 */
.L_x_281:
        /* <DEDUP_REMOVED lines=23> */
.L_x_283:
        /* <DEDUP_REMOVED lines=8> */
.L_x_285:
[----:B------:R-:W-:Y:S05]  /*0f50*/  BSYNC B0 ;  /* 0x0000000000007941 */ /* 0x000fea0003800000 */
.L_x_284:
        /* <DEDUP_REMOVED lines=17> */
.L_x_286:
        /* <DEDUP_REMOVED lines=8> */
.L_x_271:
        /* <DEDUP_REMOVED lines=11> */
.L_x_288:
        /* <DEDUP_REMOVED lines=14> */
.L_x_3172:


//--------------------- .text._Z32group_norm_nhwc_fwd_scale_kernelI11Fp32IOFp16WLi168EEv26Group_norm_nhwc_fwd_params --------------------------
	.section	.text._Z32group_norm_nhwc_fwd_scale_kernelI11Fp32IOFp16WLi168EEv26Group_norm_nhwc_fwd_params,"ax",@progbits
	.sectioninfo	@"SHI_REGISTERS=32"
	.align	128
        .global         _Z32group_norm_nhwc_fwd_scale_kernelI11Fp32IOFp16WLi168EEv26Group_norm_nhwc_fwd_params
        .type           _Z32group_norm_nhwc_fwd_scale_kernelI11Fp32IOFp16WLi168EEv26Group_norm_nhwc_fwd_params,@function
        .size           _Z32group_norm_nhwc_fwd_scale_kernelI11Fp32IOFp16WLi168EEv26Group_norm_nhwc_fwd_params,(.L_x_3173 - _Z32group_norm_nhwc_fwd_scale_kernelI11Fp32IOFp16WLi168EEv26Group_norm_nhwc_fwd_params)
        .other          _Z32group_norm_nhwc_fwd_scale_kernelI11Fp32IOFp16WLi168EEv26Group_norm_nhwc_fwd_params,@"STO_CUDA_ENTRY STV_DEFAULT"
_Z32group_norm_nhwc_fwd_scale_kernelI11Fp32IOFp16WLi168EEv26Group_norm_nhwc_fwd_params:
.text._Z32group_norm_nhwc_fwd_scale_kernelI11Fp32IOFp16WLi168EEv26Group_norm_nhwc_fwd_params:
        /* <DEDUP_REMOVED lines=88> */
.L_x_292:
        /* <DEDUP_REMOVED lines=30> */
.L_x_291:
[----:B------:R0:W-:Y:S01]  /*0760*/  @!P0 STG.E.64 [R14.64], R12 ;  /* 0x0000000c0e008986 */ /* 0x0001e2000c101b04 */
[----:B------:R-:W-:Y:S02]  /*0770*/  IADD3 R25, R25, -0x1, RZ ;  /* 0xffffffff19197810 */ /* 0x000fe40007ffe0ff */
[----:B------:R-:W-:Y:S02]  /*0780*/  IADD3 R26, P1, R26, 0x1, RZ ;  /* 0x000000011a1a7810 */ /* 0x000fe40007f3e0ff */
[----:B------:R-:W-:-:S03]  /*0790*/  ISETP.NE.AND P2, PT, R25, RZ, PT ;  /* 0x000000ff1900720c */ /* 0x000fc60003f45270 */
[----:B------:R-:W-:-:S10]  /*07a0*/  IMAD.X R24, RZ, RZ, R24, P1 ;  /* 0x000000ffff187224 */ /* 0x000fd400008e0618 */
[----:B0-----:R-:W-:Y:S05]  /*07b0*/  @P2 BRA `(.L_x_292) ;  /* 0xfffffdc000002947 */ /* 0x001fea000383ffff */
[----:B------:R-:W-:Y:S02]  /*07c0*/  MOV R12, R26 ;  /* 0x0000001a000c7202 */ /* 0x000fe40000000f00 */
.L_x_290:
        /* <DEDUP_REMOVED lines=8> */
.L_x_305:
        /* <DEDUP_REMOVED lines=15> */
.L_x_294:
[----:B------:R-:W-:Y:S05]  /*0940*/  BSYNC B0 ;  /* 0x0000000000007941 */ /* 0x000fea0003800000 */
.L_x_293:
        /* <DEDUP_REMOVED lines=20> */
.L_x_295:
        /* <DEDUP_REMOVED lines=11> */
.L_x_297:
[----:B------:R-:W-:Y:S05]  /*0b40*/  BSYNC B0 ;  /* 0x0000000000007941 */ /* 0x000fea0003800000 */
.L_x_296:
        /* <DEDUP_REMOVED lines=20> */
.L_x_298:
        /* <DEDUP_REMOVED lines=12> */
.L_x_300:
[----:B------:R-:W-:Y:S05]  /*0d50*/  BSYNC B0 ;  /* 0x0000000000007941 */ /* 0x000fea0003800000 */
.L_x_299:
        /* <DEDUP_REMOVED lines=23> */
.L_x_301:
        /* <DEDUP_REMOVED lines=8> */
.L_x_303:
[----:B------:R-:W-:Y:S05]  /*0f50*/  BSYNC B0 ;  /* 0x0000000000007941 */ /* 0x000fea0003800000 */
.L_x_302:
        /* <DEDUP_REMOVED lines=17> */
.L_x_304:
        /* <DEDUP_REMOVED lines=8> */
.L_x_289:
        /* <DEDUP_REMOVED lines=11> */
.L_x_306:
        /* <DEDUP_REMOVED lines=14> */
.L_x_3173:


//--------------------- .text._Z32group_norm_nhwc_fwd_scale_kernelI11Fp32IOFp16WLi64EEv26Group_norm_nhwc_fwd_params --------------------------
	.section	.text._Z32group_norm_nhwc_fwd_scale_kernelI11Fp32IOFp16WLi64EEv26Group_norm_nhwc_fwd_params,"ax",@progbits
	.sectioninfo	@"SHI_REGISTERS=32"
	.align	128
        .global         _Z32group_norm_nhwc_fwd_scale_kernelI11Fp32IOFp16WLi64EEv26Group_norm_nhwc_fwd_params
        .type           _Z32group_norm_nhwc_fwd_scale_kernelI11Fp32IOFp16WLi64EEv26Group_norm_nhwc_fwd_params,@function
        .size           _Z32group_norm_nhwc_fwd_scale_kernelI11Fp32IOFp16WLi64EEv26Group_norm_nhwc_fwd_params,(.L_x_3174 - _Z32group_norm_nhwc_fwd_scale_kernelI11Fp32IOFp16WLi64EEv26Group_norm_nhwc_fwd_params)
        .other          _Z32group_norm_nhwc_fwd_scale_kernelI11Fp32IOFp16WLi64EEv26Group_norm_nhwc_fwd_params,@"STO_CUDA_ENTRY STV_DEFAULT"
_Z32group_norm_nhwc_fwd_scale_kernelI11Fp32IOFp16WLi64EEv26Group_norm_nhwc_fwd_params:
.text._Z32group_norm_nhwc_fwd_scale_kernelI11Fp32IOFp16WLi64EEv26Group_norm_nhwc_fwd_params:
        /* <DEDUP_REMOVED lines=88> */
.L_x_310:
        /* <DEDUP_REMOVED lines=30> */
.L_x_309:
[----:B------:R0:W-:Y:S01]  /*0760*/  @!P0 STG.E.64 [R14.64], R12 ;  /* 0x0000000c0e008986 */ /* 0x0001e2000c101b04 */
[----:B------:R-:W-:Y:S02]  /*0770*/  IADD3 R25, R25, -0x1, RZ ;  /* 0xffffffff19197810 */ /* 0x000fe40007ffe0ff */
[----:B------:R-:W-:Y:S02]  /*0780*/  IADD3 R26, P1, R26, 0x1, RZ ;  /* 0x000000011a1a7810 */ /* 0x000fe40007f3e0ff */
[----:B------:R-:W-:-:S03]  /*0790*/  ISETP.NE.AND P2, PT, R25, RZ, PT ;  /* 0x000000ff1900720c */ /* 0x000fc60003f45270 */
[----:B------:R-:W-:-:S10]  /*07a0*/  IMAD.X R24, RZ, RZ, R24, P1 ;  /* 0x000000ffff187224 */ /* 0x000fd400008e0618 */
[----:B0-----:R-:W-:Y:S05]  /*07b0*/  @P2 BRA `(.L_x_310) ;  /* 0xfffffdc000002947 */ /* 0x001fea000383ffff */
[----:B------:R-:W-:Y:S02]  /*07c0*/  MOV R12, R26 ;  /* 0x0000001a000c7202 */ /* 0x000fe40000000f00 */
.L_x_308:
        /* <DEDUP_REMOVED lines=8> */
.L_x_323:
        /* <DEDUP_REMOVED lines=15> */
.L_x_312:
[----:B------:R-:W-:Y:S05]  /*0940*/  BSYNC B0 ;  /* 0x0000000000007941 */ /* 0x000fea0003800000 */
.L_x_311:
        /* <DEDUP_REMOVED lines=20> */
.L_x_313:
        /* <DEDUP_REMOVED lines=11> */
.L_x_315:
[----:B------:R-:W-:Y:S05]  /*0b40*/  BSYNC B0 ;  /* 0x0000000000007941 */ /* 0x000fea0003800000 */
.L_x_314:
        /* <DEDUP_REMOVED lines=20> */
.L_x_316:
        /* <DEDUP_REMOVED lines=12> */
.L_x_318:
[----:B------:R-:W-:Y:S05]  /*0d50*/  BSYNC B0 ;  /* 0x0000000000007941 */ /* 0x000fea0003800000 */
.L_x_317:
        /* <DEDUP_REMOVED lines=23> */
.L_x_319:
        /* <DEDUP_REMOVED lines=8> */
.L_x_321:
[----:B------:R-:W-:Y:S05]  /*0f50*/  BSYNC B0 ;  /* 0x0000000000007941 */ /* 0x000fea0003800000 */
.L_x_320:
        /* <DEDUP_REMOVED lines=17> */
.L_x_322:
        /* <DEDUP_REMOVED lines=8> */
.L_x_307:
        /* <DEDUP_REMOVED lines=11> */
.L_x_324:
        /* <DEDUP_REMOVED lines=14> */
.L_x_3174:


//--------------------- .text._Z32group_norm_nhwc_fwd_scale_kernelI11Fp32IOFp16WLi128EEv26Group_norm_nhwc_fwd_params --------------------------
	.section	.text._Z32group_norm_nhwc_fwd_scale_kernelI11Fp32IOFp16WLi128EEv26Group_norm_nhwc_fwd_params,"ax",@progbits
	.sectioninfo	@"SHI_REGISTERS=32"
	.align	128
        .global         _Z32group_norm_nhwc_fwd_scale_kernelI11Fp32IOFp16WLi128EEv26Group_norm_nhwc_fwd_params
        .type           _Z32group_norm_nhwc_fwd_scale_kernelI11Fp32IOFp16WLi128EEv26Group_norm_nhwc_fwd_params,@function
        .size           _Z32group_norm_nhwc_fwd_scale_kernelI11Fp32IOFp16WLi128EEv26Group_norm_nhwc_fwd_params,(.L_x_3175 - _Z32group_norm_nhwc_fwd_scale_kernelI11Fp32IOFp16WLi128EEv26Group_norm_nhwc_fwd_params)
        .other          _Z32group_norm_nhwc_fwd_scale_kernelI11Fp32IOFp16WLi128EEv26Group_norm_nhwc_fwd_params,@"STO_CUDA_ENTRY STV_DEFAULT"
_Z32group_norm_nhwc_fwd_scale_kernelI11Fp32IOFp16WLi128EEv26Group_norm_nhwc_fwd_params:
.text._Z32group_norm_nhwc_fwd_scale_kernelI11Fp32IOFp16WLi128EEv26Group_norm_nhwc_fwd_params:
        /* <DEDUP_REMOVED lines=88> */
.L_x_328:
        /* <DEDUP_REMOVED lines=30> */
.L_x_327:
[----:B------:R0:W-:Y:S01]  /*0760*/  @!P0 STG.E.64 [R14.64], R12 ;  /* 0x0000000c0e008986 */ /* 0x0001e2000c101b04 */
[----:B------:R-:W-:Y:S02]  /*0770*/  IADD3 R25, R25, -0x1, RZ ;  /* 0xffffffff19197810 */ /* 0x000fe40007ffe0ff */
[----:B------:R-:W-:Y:S02]  /*0780*/  IADD3 R26, P1, R26, 0x1, RZ ;  /* 0x000000011a1a7810 */ /* 0x000fe40007f3e0ff */
[----:B------:R-:W-:-:S03]  /*0790*/  ISETP.NE.AND P2, PT, R25, RZ, PT ;  /* 0x000000ff1900720c */ /* 0x000fc60003f45270 */
[----:B------:R-:W-:-:S10]  /*07a0*/  IMAD.X R24, RZ, RZ, R24, P1 ;  /* 0x000000ffff187224 */ /* 0x000fd400008e0618 */
[----:B0-----:R-:W-:Y:S05]  /*07b0*/  @P2 BRA `(.L_x_328) ;  /* 0xfffffdc000002947 */ /* 0x001fea000383ffff */
[----:B------:R-:W-:Y:S02]  /*07c0*/  MOV R12, R26 ;  /* 0x0000001a000c7202 */ /* 0x000fe40000000f00 */
.L_x_326:
        /* <DEDUP_REMOVED lines=8> */
.L_x_341:
        /* <DEDUP_REMOVED lines=15> */
.L_x_330:
[----:B------:R-:W-:Y:S05]  /*0940*/  BSYNC B0 ;  /* 0x0000000000007941 */ /* 0x000fea0003800000 */
.L_x_329:
        /* <DEDUP_REMOVED lines=20> */
.L_x_331:
        /* <DEDUP_REMOVED lines=11> */
.L_x_333:
[----:B------:R-:W-:Y:S05]  /*0b40*/  BSYNC B0 ;  /* 0x0000000000007941 */ /* 0x000fea0003800000 */
.L_x_332:
        /* <DEDUP_REMOVED lines=20> */
.L_x_334:
        /* <DEDUP_REMOVED lines=12> */
.L_x_336:
[----:B------:R-:W-:Y:S05]  /*0d50*/  BSYNC B0 ;  /* 0x0000000000007941 */ /* 0x000fea0003800000 */
.L_x_335:
        /* <DEDUP_REMOVED lines=23> */
.L_x_337:
        /* <DEDUP_REMOVED lines=8> */
.L_x_339:
[----:B------:R-:W-:Y:S05]  /*0f50*/  BSYNC B0 ;  /* 0x0000000000007941 */ /* 0x000fea0003800000 */
.L_x_338:
        /* <DEDUP_REMOVED lines=17> */
.L_x_340:
        /* <DEDUP_REMOVED lines=8> */
.L_x_325:
        /* <DEDUP_REMOVED lines=11> */
.L_x_342:
        /* <DEDUP_REMOVED lines=14> */
.L_x_3175:


//--------------------- .text._Z32group_norm_nhwc_fwd_scale_kernelI11Fp32IOFp16WLi192EEv26Group_norm_nhwc_fwd_params --------------------------
	.section	.text._Z32group_norm_nhwc_fwd_scale_kernelI11Fp32IOFp16WLi192EEv26Group_norm_nhwc_fwd_params,"ax",@progbits
	.sectioninfo	@"SHI_REGISTERS=32"
	.align	128
        .global         _Z32group_norm_nhwc_fwd_scale_kernelI11Fp32IOFp16WLi192EEv26Group_norm_nhwc_fwd_params
        .type           _Z32group_norm_nhwc_fwd_scale_kernelI11Fp32IOFp16WLi192EEv26Group_norm_nhwc_fwd_params,@function
        .size           _Z32group_norm_nhwc_fwd_scale_kernelI11Fp32IOFp16WLi192EEv26Group_norm_nhwc_fwd_params,(.L_x_3176 - _Z32group_norm_nhwc_fwd_scale_kernelI11Fp32IOFp16WLi192EEv26Group_norm_nhwc_fwd_params)
        .other          _Z32group_norm_nhwc_fwd_scale_kernelI11Fp32IOFp16WLi192EEv26Group_norm_nhwc_fwd_params,@"STO_CUDA_ENTRY STV_DEFAULT"
_Z32group_norm_nhwc_fwd_scale_kernelI11Fp32IOFp16WLi192EEv26Group_norm_nhwc_fwd_params:
.text._Z32group_norm_nhwc_fwd_scale_kernelI11Fp32IOFp16WLi192EEv26Group_norm_nhwc_fwd_params:
        /* <DEDUP_REMOVED lines=88> */
.L_x_346:
        /* <DEDUP_REMOVED lines=30> */
.L_x_345:
[----:B------:R0:W-:Y:S01]  /*0760*/  @!P0 STG.E.64 [R14.64], R12 ;  /* 0x0000000c0e008986 */ /* 0x0001e2000c101b04 */
[----:B------:R-:W-:Y:S02]  /*0770*/  IADD3 R25, R25, -0x1, RZ ;  /* 0xffffffff19197810 */ /* 0x000fe40007ffe0ff */
[----:B------:R-:W-:Y:S02]  /*0780*/  IADD3 R26, P1, R26, 0x1, RZ ;  /* 0x000000011a1a7810 */ /* 0x000fe40007f3e0ff */
[----:B------:R-:W-:-:S03]  /*0790*/  ISETP.NE.AND P2, PT, R25, RZ, PT ;  /* 0x000000ff1900720c */ /* 0x000fc60003f45270 */
[----:B------:R-:W-:-:S10]  /*07a0*/  IMAD.X R24, RZ, RZ, R24, P1 ;  /* 0x000000ffff187224 */ /* 0x000fd400008e0618 */
[----:B0-----:R-:W-:Y:S05]  /*07b0*/  @P2 BRA `(.L_x_346) ;  /* 0xfffffdc000002947 */ /* 0x001fea000383ffff */
[----:B------:R-:W-:Y:S02]  /*07c0*/  MOV R12, R26 ;  /* 0x0000001a000c7202 */ /* 0x000fe40000000f00 */
.L_x_344:
        /* <DEDUP_REMOVED lines=8> */
.L_x_359:
        /* <DEDUP_REMOVED lines=15> */
.L_x_348:
[----:B------:R-:W-:Y:S05]  /*0940*/  BSYNC B0 ;  /* 0x0000000000007941 */ /* 0x000fea0003800000 */
.L_x_347:
        /* <DEDUP_REMOVED lines=20> */
.L_x_349:
        /* <DEDUP_REMOVED lines=11> */
.L_x_351:
[----:B------:R-:W-:Y:S05]  /*0b40*/  BSYNC B0 ;  /* 0x0000000000007941 */ /* 0x000fea0003800000 */
.L_x_350:
        /* <DEDUP_REMOVED lines=20> */
.L_x_352:
        /* <DEDUP_REMOVED lines=12> */
.L_x_354:
[----:B------:R-:W-:Y:S05]  /*0d50*/  BSYNC B0 ;  /* 0x0000000000007941 */ /* 0x000fea0003800000 */
.L_x_353:
        /* <DEDUP_REMOVED lines=23> */
.L_x_355:
        /* <DEDUP_REMOVED lines=8> */
.L_x_357:
[----:B------:R-:W-:Y:S05]  /*0f50*/  BSYNC B0 ;  /* 0x0000000000007941 */ /* 0x000fea0003800000 */
.L_x_356:
        /* <DEDUP_REMOVED lines=17> */
.L_x_358:
        /* <DEDUP_REMOVED lines=8> */
.L_x_343:
        /* <DEDUP_REMOVED lines=11> */
.L_x_360:
        /* <DEDUP_REMOVED lines=14> */
.L_x_3176:


//--------------------- .text._Z32group_norm_nhwc_fwd_scale_kernelI11Fp32IOFp16WLi448EEv26Group_norm_nhwc_fwd_params --------------------------
	.section	.text._Z32group_norm_nhwc_fwd_scale_kernelI11Fp32IOFp16WLi448EEv26Group_norm_nhwc_fwd_params,"ax",@progbits
	.sectioninfo	@"SHI_REGISTERS=32"
	.align	128
        .global         _Z32group_norm_nhwc_fwd_scale_kernelI11Fp32IOFp16WLi448EEv26Group_norm_nhwc_fwd_params
        .type           _Z32group_norm_nhwc_fwd_scale_kernelI11Fp32IOFp16WLi448EEv26Group_norm_nhwc_fwd_params,@function
        .size           _Z32group_norm_nhwc_fwd_scale_kernelI11Fp32IOFp16WLi448EEv26Group_norm_nhwc_fwd_params,(.L_x_3177 - _Z32group_norm_nhwc_fwd_scale_kernelI11Fp32IOFp16WLi448EEv26Group_norm_nhwc_fwd_params)
        .other          _Z32group_norm_nhwc_fwd_scale_kernelI11Fp32IOFp16WLi448EEv26Group_norm_nhwc_fwd_params,@"STO_CUDA_ENTRY STV_DEFAULT"
_Z32group_norm_nhwc_fwd_scale_kernelI11Fp32IOFp16WLi448EEv26Group_norm_nhwc_fwd_params:
.text._Z32group_norm_nhwc_fwd_scale_kernelI11Fp32IOFp16WLi448EEv26Group_norm_nhwc_fwd_params:
        /* <DEDUP_REMOVED lines=88> */
.L_x_364:
        /* <DEDUP_REMOVED lines=30> */
.L_x_363:
[----:B------:R0:W-:Y:S01]  /*0760*/  @!P0 STG.E.64 [R14.64], R12 ;  /* 0x0000000c0e008986 */ /* 0x0001e2000c101b04 */
[----:B------:R-:W-:Y:S02]  /*0770*/  IADD3 R25, R25, -0x1, RZ ;  /* 0xffffffff19197810 */ /* 0x000fe40007ffe0ff */
[----:B------:R-:W-:Y:S02]  /*0780*/  IADD3 R26, P1, R26, 0x1, RZ ;  /* 0x000000011a1a7810 */ /* 0x000fe40007f3e0ff */
[----:B------:R-:W-:-:S03]  /*0790*/  ISETP.NE.AND P2, PT, R25, RZ, PT ;  /* 0x000000ff1900720c */ /* 0x000fc60003f45270 */
[----:B------:R-:W-:-:S10]  /*07a0*/  IMAD.X R24, RZ, RZ, R24, P1 ;  /* 0x000000ffff187224 */ /* 0x000fd400008e0618 */
[----:B0-----:R-:W-:Y:S05]  /*07b0*/  @P2 BRA `(.L_x_364) ;  /* 0xfffffdc000002947 */ /* 0x001fea000383ffff */
[----:B------:R-:W-:Y:S02]  /*07c0*/  MOV R12, R26 ;  /* 0x0000001a000c7202 */ /* 0x000fe40000000f00 */
.L_x_362:
        /* <DEDUP_REMOVED lines=8> */
.L_x_377:
        /* <DEDUP_REMOVED lines=15> */
.L_x_366:
[----:B------:R-:W-:Y:S05]  /*0940*/  BSYNC B0 ;  /* 0x0000000000007941 */ /* 0x000fea0003800000 */
.L_x_365:
        /* <DEDUP_REMOVED lines=20> */
.L_x_367:
        /* <DEDUP_REMOVED lines=11> */
.L_x_369:
[----:B------:R-:W-:Y:S05]  /*0b40*/  BSYNC B0 ;  /* 0x0000000000007941 */ /* 0x000fea0003800000 */
.L_x_368:
        /* <DEDUP_REMOVED lines=20> */
.L_x_370:
        /* <DEDUP_REMOVED lines=12> */
.L_x_372:
[----:B------:R-:W-:Y:S05]  /*0d50*/  BSYNC B0 ;  /* 0x0000000000007941 */ /* 0x000fea0003800000 */
.L_x_371:
        /* <DEDUP_REMOVED lines=23> */
.L_x_373:
        /* <DEDUP_REMOVED lines=8> */
.L_x_375:
[----:B------:R-:W-:Y:S05]  /*0f50*/  BSYNC B0 ;  /* 0x0000000000007941 */ /* 0x000fea0003800000 */
.L_x_374:
        /* <DEDUP_REMOVED lines=17> */
.L_x_376:
        /* <DEDUP_REMOVED lines=8> */
.L_x_361:
        /* <DEDUP_REMOVED lines=11> */
.L_x_378:
        /* <DEDUP_REMOVED lines=14> */
.L_x_3177:


//--------------------- .text._Z32group_norm_nhwc_fwd_scale_kernelI11Fp32IOFp16WLi256EEv26Group_norm_nhwc_fwd_params --------------------------
	.section	.text._Z32group_norm_nhwc_fwd_scale_kernelI11Fp32IOFp16WLi256EEv26Group_norm_nhwc_fwd_params,"ax",@progbits
	.sectioninfo	@"SHI_REGISTERS=32"
	.align	128
        .global         _Z32group_norm_nhwc_fwd_scale_kernelI11Fp32IOFp16WLi256EEv26Group_norm_nhwc_fwd_params
        .type           _Z32group_norm_nhwc_fwd_scale_kernelI11Fp32IOFp16WLi256EEv26Group_norm_nhwc_fwd_params,@function
        .size           _Z32group_norm_nhwc_fwd_scale_kernelI11Fp32IOFp16WLi256EEv26Group_norm_nhwc_fwd_params,(.L_x_3178 - _Z32group_norm_nhwc_fwd_scale_kernelI11Fp32IOFp16WLi256EEv26Group_norm_nhwc_fwd_params)
        .other          _Z32group_norm_nhwc_fwd_scale_kernelI11Fp32IOFp16WLi256EEv26Group_norm_nhwc_fwd_params,@"STO_CUDA_ENTRY STV_DEFAULT"
_Z32group_norm_nhwc_fwd_scale_kernelI11Fp32IOFp16WLi256EEv26Group_norm_nhwc_fwd_params:
.text._Z32group_norm_nhwc_fwd_scale_kernelI11Fp32IOFp16WLi256EEv26Group_norm_nhwc_fwd_params:
        /* <DEDUP_REMOVED lines=88> */
.L_x_382:
        /* <DEDUP_REMOVED lines=30> */
.L_x_381:
[----:B------:R0:W-:Y:S01]  /*0760*/  @!P0 STG.E.64 [R14.64], R12 ;  /* 0x0000000c0e008986 */ /* 0x0001e2000c101b04 */
[----:B------:R-:W-:Y:S02]  /*0770*/  IADD3 R25, R25, -0x1, RZ ;  /* 0xffffffff19197810 */ /* 0x000fe40007ffe0ff */
[----:B------:R-:W-:Y:S02]  /*0780*/  IADD3 R26, P1, R26, 0x1, RZ ;  /* 0x000000011a1a7810 */ /* 0x000fe40007f3e0ff */
[----:B------:R-:W-:-:S03]  /*0790*/  ISETP.NE.AND P2, PT, R25, RZ, PT ;  /* 0x000000ff1900720c */ /* 0x000fc60003f45270 */
[----:B------:R-:W-:-:S10]  /*07a0*/  IMAD.X R24, RZ, RZ, R24, P1 ;  /* 0x000000ffff187224 */ /* 0x000fd400008e0618 */
[----:B0-----:R-:W-:Y:S05]  /*07b0*/  @P2 BRA `(.L_x_382) ;  /* 0xfffffdc000002947 */ /* 0x001fea000383ffff */
[----:B------:R-:W-:Y:S02]  /*07c0*/  MOV R12, R26 ;  /* 0x0000001a000c7202 */ /* 0x000fe40000000f00 */
.L_x_380:
        /* <DEDUP_REMOVED lines=8> */
.L_x_395:
        /* <DEDUP_REMOVED lines=15> */
.L_x_384:
[----:B------:R-:W-:Y:S05]  /*0940*/  BSYNC B0 ;  /* 0x0000000000007941 */ /* 0x000fea0003800000 */
.L_x_383:
        /* <DEDUP_REMOVED lines=20> */
.L_x_385:
        /* <DEDUP_REMOVED lines=11> */
.L_x_387:
[----:B------:R-:W-:Y:S05]  /*0b40*/  BSYNC B0 ;  /* 0x0000000000007941 */ /* 0x000fea0003800000 */
.L_x_386:
        /* <DEDUP_REMOVED lines=20> */
.L_x_388:
        /* <DEDUP_REMOVED lines=12> */
.L_x_390:
[----:B------:R-:W-:Y:S05]  /*0d50*/  BSYNC B0 ;  /* 0x0000000000007941 */ /* 0x000fea0003800000 */
.L_x_389:
        /* <DEDUP_REMOVED lines=23> */
.L_x_391:
        /* <DEDUP_REMOVED lines=8> */
.L_x_393:
[----:B------:R-:W-:Y:S05]  /*0f50*/  BSYNC B0 ;  /* 0x0000000000007941 */ /* 0x000fea0003800000 */
.L_x_392:
        /* <DEDUP_REMOVED lines=17> */
.L_x_394:
        /* <DEDUP_REMOVED lines=8> */
.L_x_379:
        /* <DEDUP_REMOVED lines=11> */
.L_x_396:
        /* <DEDUP_REMOVED lines=14> */
.L_x_3178:


//--------------------- .text._Z32group_norm_nhwc_fwd_scale_kernelI11Fp32IOFp16WLi120EEv26Group_norm_nhwc_fwd_params --------------------------
	.section	.text._Z32group_norm_nhwc_fwd_scale_kernelI11Fp32IOFp16WLi120EEv26Group_norm_nhwc_fwd_params,"ax",@progbits
	.sectioninfo	@"SHI_REGISTERS=32"
	.align	128
        .global         _Z32group_norm_nhwc_fwd_scale_kernelI11Fp32IOFp16WLi120EEv26Group_norm_nhwc_fwd_params
        .type           _Z32group_norm_nhwc_fwd_scale_kernelI11Fp32IOFp16WLi120EEv26Group_norm_nhwc_fwd_params,@function
        .size           _Z32group_norm_nhwc_fwd_scale_kernelI11Fp32IOFp16WLi120EEv26Group_norm_nhwc_fwd_params,(.L_x_3179 - _Z32group_norm_nhwc_fwd_scale_kernelI11Fp32IOFp16WLi120EEv26Group_norm_nhwc_fwd_params)
        .other          _Z32group_norm_nhwc_fwd_scale_kernelI11Fp32IOFp16WLi120EEv26Group_norm_nhwc_fwd_params,@"STO_CUDA_ENTRY STV_DEFAULT"
_Z32group_norm_nhwc_fwd_scale_kernelI11Fp32IOFp16WLi120EEv26Group_norm_nhwc_fwd_params:
.text._Z32group_norm_nhwc_fwd_scale_kernelI11Fp32IOFp16WLi120EEv26Group_norm_nhwc_fwd_params:
        /* <DEDUP_REMOVED lines=88> */
.L_x_400:
        /* <DEDUP_REMOVED lines=30> */
.L_x_399:
[----:B------:R0:W-:Y:S01]  /*0760*/  @!P0 STG.E.64 [R14.64], R12 ;  /* 0x0000000c0e008986 */ /* 0x0001e2000c101b04 */
[----:B------:R-:W-:Y:S02]  /*0770*/  IADD3 R25, R25, -0x1, RZ ;  /* 0xffffffff19197810 */ /* 0x000fe40007ffe0ff */
[----:B------:R-:W-:Y:S02]  /*0780*/  IADD3 R26, P1, R26, 0x1, RZ ;  /* 0x000000011a1a7810 */ /* 0x000fe40007f3e0ff */
[----:B------:R-:W-:-:S03]  /*0790*/  ISETP.NE.AND P2, PT, R25, RZ, PT ;  /* 0x000000ff1900720c */ /* 0x000fc60003f45270 */
[----:B------:R-:W-:-:S10]  /*07a0*/  IMAD.X R24, RZ, RZ, R24, P1 ;  /* 0x000000ffff187224 */ /* 0x000fd400008e0618 */
[----:B0-----:R-:W-:Y:S05]  /*07b0*/  @P2 BRA `(.L_x_400) ;  /* 0xfffffdc000002947 */ /* 0x001fea000383ffff */
[----:B------:R-:W-:Y:S02]  /*07c0*/  MOV R12, R26 ;  /* 0x0000001a000c7202 */ /* 0x000fe40000000f00 */
.L_x_398:
        /* <DEDUP_REMOVED lines=8> */
.L_x_413:
        /* <DEDUP_REMOVED lines=15> */
.L_x_402:
[----:B------:R-:W-:Y:S05]  /*0940*/  BSYNC B0 ;  /* 0x0000000000007941 */ /* 0x000fea0003800000 */
.L_x_401:
        /* <DEDUP_REMOVED lines=20> */
.L_x_403:
        /* <DEDUP_REMOVED lines=11> */
.L_x_405:
[----:B------:R-:W-:Y:S05]  /*0b40*/  BSYNC B0 ;  /* 0x0000000000007941 */ /* 0x000fea0003800000 */
.L_x_404:
        /* <DEDUP_REMOVED lines=20> */
.L_x_406:
        /* <DEDUP_REMOVED lines=12> */
.L_x_408:
[----:B------:R-:W-:Y:S05]  /*0d50*/  BSYNC B0 ;  /* 0x0000000000007941 */ /* 0x000fea0003800000 */
.L_x_407:
        /* <DEDUP_REMOVED lines=23> */
.L_x_409:
        /* <DEDUP_REMOVED lines=8> */
.L_x_411:
[----:B------:R-:W-:Y:S05]  /*0f50*/  BSYNC B0 ;  /* 0x0000000000007941 */ /* 0x000fea0003800000 */
.L_x_410:
        /* <DEDUP_REMOVED lines=17> */
.L_x_412:
        /* <DEDUP_REMOVED lines=8> */
.L_x_397:
        /* <DEDUP_REMOVED lines=11> */
.L_x_414:
        /* <DEDUP_REMOVED lines=14> */
.L_x_3179:


//--------------------- .text._Z32group_norm_nhwc_fwd_scale_kernelI11Fp32IOFp16WLi140EEv26Group_norm_nhwc_fwd_params --------------------------
	.section	.text._Z32group_norm_nhwc_fwd_scale_kernelI11Fp32IOFp16WLi140EEv26Group_norm_nhwc_fwd_params,"ax",@progbits
	.sectioninfo	@"SHI_REGISTERS=32"
	.align	128
        .global         _Z32group_norm_nhwc_fwd_scale_kernelI11Fp32IOFp16WLi140EEv26Group_norm_nhwc_fwd_params
        .type           _Z32group_norm_nhwc_fwd_scale_kernelI11Fp32IOFp16WLi140EEv26Group_norm_nhwc_fwd_params,@function
        .size           _Z32group_norm_nhwc_fwd_scale_kernelI11Fp32IOFp16WLi140EEv26Group_norm_nhwc_fwd_params,(.L_x_3180 - _Z32group_norm_nhwc_fwd_scale_kernelI11Fp32IOFp16WLi140EEv26Group_norm_nhwc_fwd_params)
        .other          _Z32group_norm_nhwc_fwd_scale_kernelI11Fp32IOFp16WLi140EEv26Group_norm_nhwc_fwd_params,@"STO_CUDA_ENTRY STV_DEFAULT"
_Z32group_norm_nhwc_fwd_scale_kernelI11Fp32IOFp16WLi140EEv26Group_norm_nhwc_fwd_params:
.text._Z32group_norm_nhwc_fwd_scale_kernelI11Fp32IOFp16WLi140EEv26Group_norm_nhwc_fwd_params:
        /* <DEDUP_REMOVED lines=88> */
.L_x_418:
        /* <DEDUP_REMOVED lines=30> */
.L_x_417:
[----:B------:R0:W-:Y:S01]  /*0760*/  @!P0 STG.E.64 [R14.64], R12 ;  /* 0x0000000c0e008986 */ /* 0x0001e2000c101b04 */
[----:B------:R-:W-:Y:S02]  /*0770*/  IADD3 R25, R25, -0x1, RZ ;  /* 0xffffffff19197810 */ /* 0x000fe40007ffe0ff */
[----:B------:R-:W-:Y:S02]  /*0780*/  IADD3 R26, P1, R26, 0x1, RZ ;  /* 0x000000011a1a7810 */ /* 0x000fe40007f3e0ff */
[----:B------:R-:W-:-:S03]  /*0790*/  ISETP.NE.AND P2, PT, R25, RZ, PT ;  /* 0x000000ff1900720c */ /* 0x000fc60003f45270 */
[----:B------:R-:W-:-:S10]  /*07a0*/  IMAD.X R24, RZ, RZ, R24, P1 ;  /* 0x000000ffff187224 */ /* 0x000fd400008e0618 */
[----:B0-----:R-:W-:Y:S05]  /*07b0*/  @P2 BRA `(.L_x_418) ;  /* 0xfffffdc000002947 */ /* 0x001fea000383ffff */
[----:B------:R-:W-:Y:S02]  /*07c0*/  MOV R12, R26 ;  /* 0x0000001a000c7202 */ /* 0x000fe40000000f00 */
.L_x_416:
        /* <DEDUP_REMOVED lines=8> */
.L_x_431:
        /* <DEDUP_REMOVED lines=15> */
.L_x_420:
[----:B------:R-:W-:Y:S05]  /*0940*/  BSYNC B0 ;  /* 0x0000000000007941 */ /* 0x000fea0003800000 */
.L_x_419:
        /* <DEDUP_REMOVED lines=20> */
.L_x_421:
        /* <DEDUP_REMOVED lines=11> */
.L_x_423:
[----:B------:R-:W-:Y:S05]  /*0b40*/  BSYNC B0 ;  /* 0x0000000000007941 */ /* 0x000fea0003800000 */
.L_x_422:
        /* <DEDUP_REMOVED lines=20> */
.L_x_424:
        /* <DEDUP_REMOVED lines=12> */
.L_x_426:
[----:B------:R-:W-:Y:S05]  /*0d50*/  BSYNC B0 ;  /* 0x0000000000007941 */ /* 0x000fea0003800000 */
.L_x_425:
        /* <DEDUP_REMOVED lines=23> */
.L_x_427:
        /* <DEDUP_REMOVED lines=8> */
.L_x_429:
[----:B------:R-:W-:Y:S05]  /*0f50*/  BSYNC B0 ;  /* 0x0000000000007941 */ /* 0x000fea0003800000 */
.L_x_428:
        /* <DEDUP_REMOVED lines=17> */
.L_x_430:
        /* <DEDUP_REMOVED lines=8> */
.L_x_415:
        /* <DEDUP_REMOVED lines=11> */
.L_x_432:
        /* <DEDUP_REMOVED lines=14> */
.L_x_3180:


//--------------------- .text._Z32group_norm_nhwc_fwd_scale_kernelI11Fp32IOFp16WLi160EEv26Group_norm_nhwc_fwd_params --------------------------
	.section	.text._Z32group_norm_nhwc_fwd_scale_kernelI11Fp32IOFp16WLi160EEv26Group_norm_nhwc_fwd_params,"ax",@progbits
	.sectioninfo	@"SHI_REGISTERS=32"
	.align	128
        .global         _Z32group_norm_nhwc_fwd_scale_kernelI11Fp32IOFp16WLi160EEv26Group_norm_nhwc_fwd_params
        .type           _Z32group_norm_nhwc_fwd_scale_kernelI11Fp32IOFp16WLi160EEv26Group_norm_nhwc_fwd_params,@function
        .size           _Z32group_norm_nhwc_fwd_scale_kernelI11Fp32IOFp16WLi160EEv26Group_norm_nhwc_fwd_params,(.L_x_3181 - _Z32group_norm_nhwc_fwd_scale_kernelI11Fp32IOFp16WLi160EEv26Group_norm_nhwc_fwd_params)
        .other          _Z32group_norm_nhwc_fwd_scale_kernelI11Fp32IOFp16WLi160EEv26Group_norm_nhwc_fwd_params,@"STO_CUDA_ENTRY STV_DEFAULT"
_Z32group_norm_nhwc_fwd_scale_kernelI11Fp32IOFp16WLi160EEv26Group_norm_nhwc_fwd_params:
.text._Z32group_norm_nhwc_fwd_scale_kernelI11Fp32IOFp16WLi160EEv26Group_norm_nhwc_fwd_params:
        /* <DEDUP_REMOVED lines=88> */
.L_x_436:
        /* <DEDUP_REMOVED lines=30> */
.L_x_435:
[----:B------:R0:W-:Y:S01]  /*0760*/  @!P0 STG.E.64 [R14.64], R12 ;  /* 0x0000000c0e008986 */ /* 0x0001e2000c101b04 */
[----:B------:R-:W-:Y:S02]  /*0770*/  IADD3 R25, R25, -0x1, RZ ;  /* 0xffffffff19197810 */ /* 0x000fe40007ffe0ff */
[----:B------:R-:W-:Y:S02]  /*0780*/  IADD3 R26, P1, R26, 0x1, RZ ;  /* 0x000000011a1a7810 */ /* 0x000fe40007f3e0ff */
[----:B------:R-:W-:-:S03]  /*0790*/  ISETP.NE.AND P2, PT, R25, RZ, PT ;  /* 0x000000ff1900720c */ /* 0x000fc60003f45270 */
[----:B------:R-:W-:-:S10]  /*07a0*/  IMAD.X R24, RZ, RZ, R24, P1 ;  /* 0x000000ffff187224 */ /* 0x000fd400008e0618 */
[----:B0-----:R-:W-:Y:S05]  /*07b0*/  @P2 BRA `(.L_x_436) ;  /* 0xfffffdc000002947 */ /* 0x001fea000383ffff */
[----:B------:R-:W-:Y:S02]  /*07c0*/  MOV R12, R26 ;  /* 0x0000001a000c7202 */ /* 0x000fe40000000f00 */
.L_x_434:
        /* <DEDUP_REMOVED lines=8> */
.L_x_449:
        /* <DEDUP_REMOVED lines=15> */
.L_x_438:
[----:B------:R-:W-:Y:S05]  /*0940*/  BSYNC B0 ;  /* 0x0000000000007941 */ /* 0x000fea0003800000 */
.L_x_437:
        /* <DEDUP_REMOVED lines=20> */
.L_x_439:
        /* <DEDUP_REMOVED lines=11> */
.L_x_441:
[----:B------:R-:W-:Y:S05]  /*0b40*/  BSYNC B0 ;  /* 0x0000000000007941 */ /* 0x000fea0003800000 */
.L_x_440:
        /* <DEDUP_REMOVED lines=20> */
.L_x_442:
        /* <DEDUP_REMOVED lines=12> */
.L_x_444:
[----:B------:R-:W-:Y:S05]  /*0d50*/  BSYNC B0 ;  /* 0x0000000000007941 */ /* 0x000fea0003800000 */
.L_x_443:
        /* <DEDUP_REMOVED lines=23> */
.L_x_445:
        /* <DEDUP_REMOVED lines=8> */
.L_x_447:
[----:B------:R-:W-:Y:S05]  /*0f50*/  BSYNC B0 ;  /* 0x0000000000007941 */ /* 0x000fea0003800000 */
.L_x_446:
        /* <DEDUP_REMOVED lines=17> */
.L_x_448:
        /* <DEDUP_REMOVED lines=8> */
.L_x_433:
        /* <DEDUP_REMOVED lines=11> */
.L_x_450:
        /* <DEDUP_REMOVED lines=14> */
.L_x_3181:


//--------------------- .text._Z32group_norm_nhwc_fwd_scale_kernelI11Bf16IOFp32WLi196EEv26Group_norm_nhwc_fwd_params --------------------------
	.section	.text._Z32group_norm_nhwc_fwd_scale_kernelI11Bf16IOFp32WLi196EEv26Group_norm_nhwc_fwd_params,"ax",@progbits
	.sectioninfo	@"SHI_REGISTERS=32"
	.align	128
        .global         _Z32group_norm_nhwc_fwd_scale_kernelI11Bf16IOFp32WLi196EEv26Group_norm_nhwc_fwd_params
        .type           _Z32group_norm_nhwc_fwd_scale_kernelI11Bf16IOFp32WLi196EEv26Group_norm_nhwc_fwd_params,@function
        .size           _Z32group_norm_nhwc_fwd_scale_kernelI11Bf16IOFp32WLi196EEv26Group_norm_nhwc_fwd_params,(.L_x_3182 - _Z32group_norm_nhwc_fwd_scale_kernelI11Bf16IOFp32WLi196EEv26Group_norm_nhwc_fwd_params)
        .other          _Z32group_norm_nhwc_fwd_scale_kernelI11Bf16IOFp32WLi196EEv26Group_norm_nhwc_fwd_params,@"STO_CUDA_ENTRY STV_DEFAULT"
_Z32group_norm_nhwc_fwd_scale_kernelI11Bf16IOFp32WLi196EEv26Group_norm_nhwc_fwd_params:
.text._Z32group_norm_nhwc_fwd_scale_kernelI11Bf16IOFp32WLi196EEv26Group_norm_nhwc_fwd_params:
[----:B------:R-:W-:Y:S02]  /*0000*/  IMAD.MOV.U32 R1, RZ, RZ, c[0x0][0x28] ;  /* 0x00000a00ff017624 */ /* 0x000fe400078e00ff */
[----:B------:R-:W-:Y:S01]  /*0010*/  IABS R5, c[0x0][0x1ec] ;  /* 0x00007b0000057a13 */ /* 0x000fe20000000000 */
[----:B------:R-:W0:Y:S01]  /*0020*/  S2R R16, SR_TID.X ;  /* 0x0000000000107919 */ /* 0x000e220000002100 */
[----:B------:R-:W-:Y:S02]  /*0030*/  ULDC.64 UR4, c[0x0][0x118] ;  /* 0x0000460000047ab9 */ /* 0x000fe40000000a00 */
[----:B------:R-:W1:Y:S01]  /*0040*/  I2F.RP R0, R5 ;  /* 0x0000000500007306 */ /* 0x000e620000209400 */
[----:B------:R-:W2:Y:S07]  /*0050*/  S2R R17, SR_CTAID.X ;  /* 0x0000000000117919 */ /* 0x000eae0000002500 */
[----:B-1----:R-:W1:Y:S01]  /*0060*/  MUFU.RCP R0, R0 ;  /* 0x0000000000007308 */ /* 0x002e620000001000 */
[----:B0-----:R-:W-:-:S04]  /*0070*/  IMAD.SHL.U32 R16, R16, 0x2, RZ ;  /* 0x0000000210107824 */ /* 0x001fc800078e00ff */
[----:B--2---:R-:W-:Y:S01]  /*0080*/  IMAD R16, R17, c[0x0][0x1f0], R16 ;  /* 0x00007c0011107a24 */ /* 0x004fe200078e0210 */
[----:B-1----:R-:W-:-:S04]  /*0090*/  IADD3 R2, R0, 0xffffffe, RZ ;  /* 0x0ffffffe00027810 */ /* 0x002fc80007ffe0ff */
[----:B------:R0:W1:Y:S02]  /*00a0*/  F2I.FTZ.U32.TRUNC.NTZ R3, R2 ;  /* 0x0000000200037305 */ /* 0x000064000021f000 */
[----:B0-----:R-:W-:Y:S01]  /*00b0*/  IMAD.MOV.U32 R2, RZ, RZ, RZ ;  /* 0x000000ffff027224 */ /* 0x001fe200078e00ff */
[----:B-1----:R-:W-:-:S05]  /*00c0*/  IADD3 R4, RZ, -R3, RZ ;  /* 0x80000003ff047210 */ /* 0x002fca0007ffe0ff */
[----:B------:R-:W-:Y:S01]  /*00d0*/  IMAD R7, R4, R5, RZ ;  /* 0x0000000504077224 */ /* 0x000fe200078e02ff */
[----:B------:R-:W-:-:S03]  /*00e0*/  IABS R4, R16 ;  /* 0x0000001000047213 */ /* 0x000fc60000000000 */
[----:B------:R-:W-:-:S06]  /*00f0*/  IMAD.HI.U32 R3, R3, R7, R2 ;  /* 0x0000000703037227 */ /* 0x000fcc00078e0002 */
[----:B------:R-:W-:Y:S02]  /*0100*/  IMAD.HI.U32 R0, R3, R4, RZ ;  /* 0x0000000403007227 */ /* 0x000fe400078e00ff */
[----:B------:R-:W0:Y:S02]  /*0110*/  S2R R3, SR_CTAID.Z ;  /* 0x0000000000037919 */ /* 0x000e240000002700 */
[----:B------:R-:W-:-:S04]  /*0120*/  IMAD.MOV R2, RZ, RZ, -R0 ;  /* 0x000000ffff027224 */ /* 0x000fc800078e0a00 */
        /* <DEDUP_REMOVED lines=8> */
[----:B------:R-:W-:-:S06]  /*01b0*/  IMAD.MOV.U32 R2, RZ, RZ, RZ ;  /* 0x000000ffff027224 */ /* 0x000fcc00078e00ff */
[----:B------:R-:W-:-:S06]  /*01c0*/  @P0 IADD3 R0, R0, 0x1, RZ ;  /* 0x0000000100000810 */ /* 0x000fcc0007ffe0ff */
[----:B------:R-:W-:Y:S01]  /*01d0*/  @!P2 IMAD.MOV R0, RZ, RZ, -R0 ;  /* 0x000000ffff00a224 */ /* 0x000fe200078e0a00 */
        /* <DEDUP_REMOVED lines=8> */
[----:B------:R-:W2:Y:S01]  /*0260*/  @!P0 LDG.E R2, [R6.64] ;  /* 0x0000000406028981 */ /* 0x000ea2000c1e1900 */
[----:B------:R-:W-:Y:S02]  /*0270*/  IMAD.MOV.U32 R4, RZ, RZ, RZ ;  /* 0x000000ffff047224 */ /* 0x000fe400078e00ff */
        /* <DEDUP_REMOVED lines=24> */
[----:B------:R-:W-:Y:S01]  /*0400*/  ISETP.LT.AND.EX P1, PT, R6, c[0x0][0x1cc], PT, P1 ;  /* 0x0000730006007a0c */ /* 0x000fe20003f21310 */
[----:B------:R-:W-:-:S03]  /*0410*/  IMAD.MOV.U32 R6, RZ, RZ, 0x3f800000 ;  /* 0x3f800000ff067424 */ /* 0x000fc600078e00ff */
[----:B------:R-:W-:Y:S01]  /*0420*/  SEL R7, R7, c[0x0][0x1c8], P1 ;  /* 0x0000720007077a07 */ /* 0x000fe20000800000 */
[----:B------:R-:W-:-:S03]  /*0430*/  @P2 FADD.FTZ R12, R12, c[0x0][0x188] ;  /* 0x000062000c0c2621 */ /* 0x000fc60000010000 */
[----:B------:R-:W-:Y:S01]  /*0440*/  ISETP.GE.AND P1, PT, R28, R7, PT ;  /* 0x000000071c00720c */ /* 0x000fe20003f26270 */
[----:B------:R1:W0:-:S12]  /*0450*/  @P2 MUFU.RSQ R6, R12 ;  /* 0x0000000c00062308 */ /* 0x0002180000001400 */
[----:B------:R-:W-:Y:S05]  /*0460*/  @P1 BRA `(.L_x_451) ;  /* 0x00000dc000001947 */ /* 0x000fea0003800000 */
[----:B-1----:R-:W-:Y:S01]  /*0470*/  IADD3 R14, -R28, R7, RZ ;  /* 0x000000071c0e7210 */ /* 0x002fe20007ffe1ff */
[----:B------:R-:W-:Y:S01]  /*0480*/  ULDC.U8 UR6, c[0x0][0x1dc] ;  /* 0x0000770000067ab9 */ /* 0x000fe20000000000 */
[----:B------:R-:W-:Y:S01]  /*0490*/  SHF.R.S32.HI R12, RZ, 0x1f, R3 ;  /* 0x0000001fff0c7819 */ /* 0x000fe20000011403 */
[----:B------:R-:W-:Y:S01]  /*04a0*/  IMAD.MOV.U32 R23, RZ, RZ, R28 ;  /* 0x000000ffff177224 */ /* 0x000fe200078e001c */
[----:B------:R-:W-:-:S03]  /*04b0*/  LOP3.LUT P1, R24, R14, 0x3, RZ, 0xc0, !PT ;  /* 0x000000030e187812 */ /* 0x000fc6000782c0ff */
[----:B------:R-:W-:Y:S02]  /*04c0*/  IMAD R18, R12, c[0x0][0x1d0], RZ ;  /* 0x000074000c127a24 */ /* 0x000fe400078e02ff */
[----:B------:R-:W-:-:S04]  /*04d0*/  IMAD.WIDE.U32 R12, R3, c[0x0][0x1d0], R16 ;  /* 0x00007400030c7a25 */ /* 0x000fc800078e0010 */
[----:B------:R-:W-:-:S04]  /*04e0*/  IMAD R15, R3, c[0x0][0x1d4], R18 ;  /* 0x00007500030f7a24 */ /* 0x000fc800078e0212 */
[----:B------:R-:W-:Y:S01]  /*04f0*/  IMAD.IADD R15, R13, 0x1, R15 ;  /* 0x000000010d0f7824 */ /* 0x000fe200078e020f */
[----:B------:R-:W-:Y:S05]  /*0500*/  @!P1 BRA `(.L_x_452) ;  /* 0x000002b000009947 */ /* 0x000fea0003800000 */
[----:B------:R-:W-:Y:S02]  /*0510*/  MOV R25, R28 ;  /* 0x0000001c00197202 */ /* 0x000fe40000000f00 */
.L_x_454:
[----:B------:R-:W-:Y:S02]  /*0520*/  IMAD R20, R26, c[0x0][0x1c0], RZ ;  /* 0x000070001a147a24 */ /* 0x000fe400078e02ff */
[----:B------:R-:W-:Y:S02]  /*0530*/  IMAD.MOV.U32 R14, RZ, RZ, R12 ;  /* 0x000000ffff0e7224 */ /* 0x000fe400078e000c */
[C---:B------:R-:W-:Y:S02]  /*0540*/  IMAD R21, R25.reuse, c[0x0][0x1c4], R20 ;  /* 0x0000710019157a24 */ /* 0x040fe400078e0214 */
[----:B------:R-:W-:-:S04]  /*0550*/  IMAD.WIDE.U32 R18, R25, c[0x0][0x1c0], R14 ;  /* 0x0000700019127a25 */ /* 0x000fc800078e000e */
[----:B------:R-:W-:Y:S01]  /*0560*/  IMAD.IADD R19, R19, 0x1, R21 ;  /* 0x0000000113137824 */ /* 0x000fe200078e0215 */
[----:B------:R-:W-:-:S04]  /*0570*/  @!P0 LEA R22, P1, R18, c[0x0][0x170], 0x1 ;  /* 0x00005c0012168a11 */ /* 0x000fc800078208ff */
[----:B------:R-:W-:-:S05]  /*0580*/  @!P0 LEA.HI.X R23, R18, c[0x0][0x174], R19, 0x1, P1 ;  /* 0x00005d0012178a11 */ /* 0x000fca00008f0c13 */
[----:B------:R1:W2:Y:S01]  /*0590*/  @!P0 LDG.E R22, [R22.64] ;  /* 0x0000000416168981 */ /* 0x0002a2000c1e1900 */
[----:B------:R-:W-:Y:S02]  /*05a0*/  PRMT R14, R14, 0x5410, RZ ;  /* 0x000054100e0e7816 */ /* 0x000fe400000000ff */
[----:B------:R-:W-:-:S04]  /*05b0*/  @!P0 LEA R20, P1, R18, c[0x0][0x160], 0x1 ;  /* 0x0000580012148a11 */ /* 0x000fc800078208ff */
[----:B------:R-:W-:Y:S02]  /*05c0*/  @!P0 LEA.HI.X R21, R18, c[0x0][0x164], R19, 0x1, P1 ;  /* 0x0000590012158a11 */ /* 0x000fe400008f0c13 */
[----:B------:R-:W-:Y:S02]  /*05d0*/  ISETP.NE.AND P1, PT, RZ, UR6, PT ;  /* 0x00000006ff007c0c */ /* 0x000fe4000bf25270 */
[----:B-1----:R-:W-:-:S04]  /*05e0*/  PRMT R23, R23, 0x5410, RZ ;  /* 0x0000541017177816 */ /* 0x002fc800000000ff */
[--C-:B--2---:R-:W-:Y:S02]  /*05f0*/  @!P0 PRMT R23, R23, 0x5410, R22.reuse ;  /* 0x0000541017178816 */ /* 0x104fe40000000016 */
[----:B------:R-:W-:Y:S02]  /*0600*/  @!P0 PRMT R14, R14, 0x7610, R22 ;  /* 0x000076100e0e8816 */ /* 0x000fe40000000016 */
[----:B------:R-:W-:Y:S02]  /*0610*/  PRMT R23, RZ, 0x7610, R23 ;  /* 0x00007610ff177816 */ /* 0x000fe40000000017 */
[----:B------:R-:W-:-:S03]  /*0620*/  PRMT R14, RZ, 0x7610, R14 ;  /* 0x00007610ff0e7816 */ /* 0x000fc6000000000e */
[C---:B------:R-:W-:Y:S02]  /*0630*/  FADD.FTZ R19, -R5.reuse, R23 ;  /* 0x0000001705137221 */ /* 0x040fe40000010100 */
[----:B------:R-:W-:Y:S02]  /*0640*/  FADD.FTZ R23, -R5, R14 ;  /* 0x0000000e05177221 */ /* 0x000fe40000010100 */
[-C--:B0-----:R-:W-:Y:S02]  /*0650*/  FMUL.FTZ R19, R19, R6.reuse ;  /* 0x0000000613137220 */ /* 0x081fe40000410000 */
[----:B------:R-:W-:Y:S02]  /*0660*/  FMUL.FTZ R18, R23, R6 ;  /* 0x0000000617127220 */ /* 0x000fe40000410000 */
[----:B-----5:R-:W-:Y:S02]  /*0670*/  FFMA.FTZ R14, R8, R19, R10 ;  /* 0x00000013080e7223 */ /* 0x020fe4000001000a */
        /* <DEDUP_REMOVED lines=12> */
.L_x_453:
[----:B------:R-:W-:Y:S02]  /*0740*/  @!P0 F2FP.BF16.PACK_AB R19, R19, R14 ;  /* 0x0000000e1313823e */ /* 0x000fe400000010ff */
[----:B------:R-:W-:Y:S02]  /*0750*/  IADD3 R24, R24, -0x1, RZ ;  /* 0xffffffff18187810 */ /* 0x000fe40007ffe0ff */
[----:B------:R-:W-:Y:S01]  /*0760*/  IADD3 R23, P1, R25, 0x1, RZ ;  /* 0x0000000119177810 */ /* 0x000fe20007f3e0ff */
[----:B------:R0:W-:Y:S01]  /*0770*/  @!P0 STG.E [R20.64], R19 ;  /* 0x0000001314008986 */ /* 0x0001e2000c101904 */
[----:B------:R-:W-:Y:S02]  /*0780*/  ISETP.NE.AND P2, PT, R24, RZ, PT ;  /* 0x000000ff1800720c */ /* 0x000fe40003f45270 */
[----:B------:R-:W-:Y:S01]  /*0790*/  IADD3.X R26, RZ, R26, RZ, P1, !PT ;  /* 0x0000001aff1a7210 */ /* 0x000fe20000ffe4ff */
[----:B------:R-:W-:-:S10]  /*07a0*/  IMAD.MOV.U32 R25, RZ, RZ, R23 ;  /* 0x000000ffff197224 */ /* 0x000fd400078e0017 */
[----:B0-----:R-:W-:Y:S05]  /*07b0*/  @P2 BRA `(.L_x_454) ;  /* 0xfffffd6000002947 */ /* 0x001fea000383ffff */
.L_x_452:
        /* <DEDUP_REMOVED lines=8> */
.L_x_467:
[----:B------:R-:W-:Y:S01]  /*0840*/  IADD3 R19, P1, R23, -0x1, RZ ;  /* 0xffffffff17137810 */ /* 0x000fe20007f3e0ff */
[----:B------:R-:W-:Y:S01]  /*0850*/  BSSY B0, `(.L_x_455) ;  /* 0x000000f000007945 */ /* 0x000fe20003800000 */
[----:B------:R-:W-:Y:S02]  /*0860*/  PRMT R20, R20, 0x5410, RZ ;  /* 0x0000541014147816 */ /* 0x000fe400000000ff */
[----:B------:R-:W-:-:S02]  /*0870*/  IADD3.X R14, R22, -0x1, RZ, P1, !PT ;  /* 0xffffffff160e7810 */ /* 0x000fc40000ffe4ff */
[----:B------:R-:W-:-:S03]  /*0880*/  ISETP.NE.AND P1, PT, RZ, UR6, PT ;  /* 0x00000006ff007c0c */ /* 0x000fc6000bf25270 */
[----:B------:R-:W-:Y:S01]  /*0890*/  IMAD R18, R14, c[0x0][0x1c0], RZ ;  /* 0x000070000e127a24 */ /* 0x000fe200078e02ff */
[----:B------:R-:W-:-:S03]  /*08a0*/  MOV R14, R12 ;  /* 0x0000000c000e7202 */ /* 0x000fc60000000f00 */
[C---:B------:R-:W-:Y:S02]  /*08b0*/  IMAD R21, R19.reuse, c[0x0][0x1c4], R18 ;  /* 0x0000710013157a24 */ /* 0x040fe400078e0212 */
[C---:B------:R-:W-:Y:S01]  /*08c0*/  IMAD.WIDE.U32 R16, R19.reuse, c[0x0][0x1c0], R14 ;  /* 0x0000700013107a25 */ /* 0x040fe200078e000e */
[----:B------:R-:W-:-:S03]  /*08d0*/  PRMT R19, R19, 0x5410, RZ ;  /* 0x0000541013137816 */ /* 0x000fc600000000ff */
[----:B------:R-:W-:Y:S01]  /*08e0*/  IMAD.IADD R21, R17, 0x1, R21 ;  /* 0x0000000111157824 */ /* 0x000fe200078e0215 */
[----:B------:R-:W-:Y:S05]  /*08f0*/  @P0 BRA `(.L_x_456) ;  /* 0x0000004000000947 */ /* 0x000fea0003800000 */
[----:B------:R-:W-:-:S04]  /*0900*/  LEA R18, P2, R16, c[0x0][0x170], 0x1 ;  /* 0x00005c0010127a11 */ /* 0x000fc800078408ff */
[----:B------:R-:W-:-:S06]  /*0910*/  LEA.HI.X R19, R16, c[0x0][0x174], R21, 0x1, P2 ;  /* 0x00005d0010137a11 */ /* 0x000fcc00010f0c15 */
[----:B------:R-:W2:Y:S02]  /*0920*/  LDG.E R19, [R18.64] ;  /* 0x0000000412137981 */ /* 0x000ea4000c1e1900 */
[----:B--2---:R-:W-:Y:S02]  /*0930*/  PRMT R20, R20, 0x5410, R19 ;  /* 0x0000541014147816 */ /* 0x004fe40000000013 */
.L_x_456:
[----:B------:R-:W-:Y:S05]  /*0940*/  BSYNC B0 ;  /* 0x0000000000007941 */ /* 0x000fea0003800000 */
.L_x_455:
[----:B------:R-:W-:Y:S02]  /*0950*/  PRMT R20, RZ, 0x7610, R20 ;  /* 0x00007610ff147816 */ /* 0x000fe40000000014 */
[----:B------:R-:W-:Y:S02]  /*0960*/  PRMT R19, RZ, 0x7610, R19 ;  /* 0x00007610ff137816 */ /* 0x000fe40000000013 */
[----:B------:R-:W-:Y:S01]  /*0970*/  @!P0 LEA R18, P2, R16, c[0x0][0x160], 0x1 ;  /* 0x0000580010128a11 */ /* 0x000fe200078408ff */
[C---:B------:R-:W-:Y:S02]  /*0980*/  FADD.FTZ R17, -R5.reuse, R20 ;  /* 0x0000001405117221 */ /* 0x040fe40000010100 */
[----:B------:R-:W-:Y:S02]  /*0990*/  FADD.FTZ R19, -R5, R19 ;  /* 0x0000001305137221 */ /* 0x000fe40000010100 */
[----:B0-----:R-:W-:-:S02]  /*09a0*/  FMUL.FTZ R25, R17, R6 ;  /* 0x0000000611197220 */ /* 0x001fc40000410000 */
[----:B------:R-:W-:Y:S01]  /*09b0*/  FMUL.FTZ R24, R19, R6 ;  /* 0x0000000613187220 */ /* 0x000fe20000410000 */
[----:B------:R-:W-:Y:S01]  /*09c0*/  @!P0 LEA.HI.X R19, R16, c[0x0][0x164], R21, 0x1, P2 ;  /* 0x0000590010138a11 */ /* 0x000fe200010f0c15 */
[----:B------:R-:W-:-:S04]  /*09d0*/  IMAD.WIDE.U32 R16, R23, c[0x0][0x1c0], R14 ;  /* 0x0000700017107a25 */ /* 0x000fc800078e000e */
        /* <DEDUP_REMOVED lines=13> */
.L_x_457:
[----:B------:R-:W-:Y:S01]  /*0ab0*/  IMAD R24, R22, c[0x0][0x1c0], RZ ;  /* 0x0000700016187a24 */ /* 0x000fe200078e02ff */
[----:B------:R-:W-:Y:S01]  /*0ac0*/  @!P0 F2FP.BF16.PACK_AB R21, R21, R20 ;  /* 0x000000141515823e */ /* 0x000fe200000010ff */
[----:B------:R-:W-:Y:S01]  /*0ad0*/  BSSY B0, `(.L_x_458) ;  /* 0x000000c000007945 */ /* 0x000fe20003800000 */
[----:B------:R-:W-:Y:S01]  /*0ae0*/  @!P0 LEA R20, P2, R16, c[0x0][0x160], 0x1 ;  /* 0x0000580010148a11 */ /* 0x000fe200078408ff */
[----:B------:R-:W-:Y:S01]  /*0af0*/  IMAD R25, R23, c[0x0][0x1c4], R24 ;  /* 0x0000710017197a24 */ /* 0x000fe200078e0218 */
[----:B------:R-:W-:Y:S01]  /*0b00*/  PRMT R24, R24, 0x5410, RZ ;  /* 0x0000541018187816 */ /* 0x000fe200000000ff */
[----:B------:R0:W-:Y:S03]  /*0b10*/  @!P0 STG.E [R18.64], R21 ;  /* 0x0000001512008986 */ /* 0x0001e6000c101904 */
[----:B------:R-:W-:-:S02]  /*0b20*/  IADD3 R25, R17, R25, RZ ;  /* 0x0000001911197210 */ /* 0x000fc40007ffe0ff */
[----:B0-----:R-:W-:Y:S01]  /*0b30*/  PRMT R19, R19, 0x5410, RZ ;  /* 0x0000541013137816 */ /* 0x001fe200000000ff */
[----:B------:R-:W-:Y:S05]  /*0b40*/  @P0 BRA `(.L_x_459) ;  /* 0x0000004000000947 */ /* 0x000fea0003800000 */
[----:B------:R-:W-:-:S04]  /*0b50*/  LEA R18, P3, R16, c[0x0][0x170], 0x1 ;  /* 0x00005c0010127a11 */ /* 0x000fc800078608ff */
[----:B------:R-:W-:-:S06]  /*0b60*/  LEA.HI.X R19, R16, c[0x0][0x174], R25, 0x1, P3 ;  /* 0x00005d0010137a11 */ /* 0x000fcc00018f0c19 */
[----:B------:R-:W2:Y:S02]  /*0b70*/  LDG.E R19, [R18.64] ;  /* 0x0000000412137981 */ /* 0x000ea4000c1e1900 */
[----:B--2---:R-:W-:Y:S02]  /*0b80*/  PRMT R24, R24, 0x5410, R19 ;  /* 0x0000541018187816 */ /* 0x004fe40000000013 */
.L_x_459:
[----:B------:R-:W-:Y:S05]  /*0b90*/  BSYNC B0 ;  /* 0x0000000000007941 */ /* 0x000fea0003800000 */
.L_x_458:
[----:B------:R-:W-:Y:S02]  /*0ba0*/  IADD3 R17, P3, R23, 0x1, RZ ;  /* 0x0000000117117810 */ /* 0x000fe40007f7e0ff */
[----:B------:R-:W-:Y:S02]  /*0bb0*/  PRMT R24, RZ, 0x7610, R24 ;  /* 0x00007610ff187816 */ /* 0x000fe40000000018 */
[----:B------:R-:W-:Y:S02]  /*0bc0*/  PRMT R19, RZ, 0x7610, R19 ;  /* 0x00007610ff137816 */ /* 0x000fe40000000013 */
[----:B------:R-:W-:Y:S01]  /*0bd0*/  @!P0 LEA.HI.X R21, R16, c[0x0][0x164], R25, 0x1, P2 ;  /* 0x0000590010158a11 */ /* 0x000fe200010f0c19 */
[----:B------:R-:W-:Y:S02]  /*0be0*/  IMAD.X R16, RZ, RZ, R22, P3 ;  /* 0x000000ffff107224 */ /* 0x000fe400018e0616 */
[----:B------:R-:W-:-:S02]  /*0bf0*/  FADD.FTZ R25, -R5, R24 ;  /* 0x0000001805197221 */ /* 0x000fc40000010100 */
[----:B------:R-:W-:Y:S02]  /*0c00*/  FADD.FTZ R19, -R5, R19 ;  /* 0x0000001305137221 */ /* 0x000fe40000010100 */
[----:B------:R-:W-:Y:S02]  /*0c10*/  IMAD R16, R16, c[0x0][0x1c0], RZ ;  /* 0x0000700010107a24 */ /* 0x000fe400078e02ff */
[-C--:B------:R-:W-:Y:S02]  /*0c20*/  FMUL.FTZ R25, R25, R6.reuse ;  /* 0x0000000619197220 */ /* 0x080fe40000410000 */
[----:B------:R-:W-:Y:S02]  /*0c30*/  FMUL.FTZ R24, R19, R6 ;  /* 0x0000000613187220 */ /* 0x000fe40000410000 */
[----:B------:R-:W-:Y:S02]  /*0c40*/  IMAD R19, R17, c[0x0][0x1c4], R16 ;  /* 0x0000710011137a24 */ /* 0x000fe400078e0210 */
[----:B------:R-:W-:-:S02]  /*0c50*/  FFMA.FTZ R18, R8, R25, R10 ;  /* 0x0000001908127223 */ /* 0x000fc4000001000a */
[----:B------:R-:W-:-:S04]  /*0c60*/  IMAD.WIDE.U32 R16, R17, c[0x0][0x1c0], R14 ;  /* 0x0000700011107a25 */ /* 0x000fc800078e000e */
[----:B------:R-:W-:Y:S01]  /*0c70*/  FFMA.FTZ R25, R9, R24, R11 ;  /* 0x0000001809197223 */ /* 0x000fe2000001000b */
[----:B------:R-:W-:Y:S05]  /*0c80*/  @!P1 BRA `(.L_x_460) ;  /* 0x000000a000009947 */ /* 0x000fea0003800000 */
[----:B------:R-:W-:-:S06]  /*0c90*/  FMUL.FTZ R24, R18, -1.4426950216293334961 ;  /* 0xbfb8aa3b12187820 */ /* 0x000fcc0000410000 */
[----:B------:R-:W0:Y:S02]  /*0ca0*/  MUFU.EX2 R24, R24 ;  /* 0x0000001800187308 */ /* 0x000e240000000800 */
[----:B0-----:R-:W-:-:S06]  /*0cb0*/  FADD.FTZ R26, R24, 1 ;  /* 0x3f800000181a7421 */ /* 0x001fcc0000010000 */
[----:B------:R-:W0:Y:S02]  /*0cc0*/  MUFU.RCP R27, R26 ;  /* 0x0000001a001b7308 */ /* 0x000e240000001000 */
[----:B0-----:R-:W-:Y:S02]  /*0cd0*/  FMUL.FTZ R18, R18, R27 ;  /* 0x0000001b12127220 */ /* 0x001fe40000410000 */
[----:B------:R-:W-:-:S06]  /*0ce0*/  FMUL.FTZ R27, R25, -1.4426950216293334961 ;  /* 0xbfb8aa3b191b7820 */ /* 0x000fcc0000410000 */
[----:B------:R-:W0:Y:S02]  /*0cf0*/  MUFU.EX2 R27, R27 ;  /* 0x0000001b001b7308 */ /* 0x000e240000000800 */
[----:B0-----:R-:W-:-:S06]  /*0d00*/  FADD.FTZ R28, R27, 1 ;  /* 0x3f8000001b1c7421 */ /* 0x001fcc0000010000 */
[----:B------:R-:W0:Y:S02]  /*0d10*/  MUFU.RCP R28, R28 ;  /* 0x0000001c001c7308 */ /* 0x000e240000001000 */
[----:B0-----:R-:W-:-:S06]  /*0d20*/  FMUL.FTZ R25, R25, R28 ;  /* 0x0000001c19197220 */ /* 0x001fcc0000410000 */
.L_x_460:
[C---:B------:R-:W-:Y:S01]  /*0d30*/  @!P0 F2FP.BF16.PACK_AB R27, R25.reuse, R18 ;  /* 0x00000012191b823e */ /* 0x040fe200000010ff */
[----:B------:R-:W-:Y:S01]  /*0d40*/  BSSY B0, `(.L_x_461) ;  /* 0x000000c000007945 */ /* 0x000fe20003800000 */
[----:B------:R-:W-:Y:S02]  /*0d50*/  @!P0 LEA R18, P2, R16, c[0x0][0x160], 0x1 ;  /* 0x0000580010128a11 */ /* 0x000fe400078408ff */
[----:B------:R-:W-:Y:S01]  /*0d60*/  PRMT R24, R24, 0x5410, RZ ;  /* 0x0000541018187816 */ /* 0x000fe200000000ff */
[----:B------:R0:W-:Y:S01]  /*0d70*/  @!P0 STG.E [R20.64], R27 ;  /* 0x0000001b14008986 */ /* 0x0001e2000c101904 */
[----:B------:R-:W-:Y:S02]  /*0d80*/  PRMT R25, R25, 0x5410, RZ ;  /* 0x0000541019197816 */ /* 0x000fe400000000ff */
[----:B------:R-:W-:Y:S01]  /*0d90*/  IADD3 R29, R17, R19, RZ ;  /* 0x00000013111d7210 */ /* 0x000fe20007ffe0ff */
[----:B------:R-:W-:Y:S05]  /*0da0*/  @P0 BRA `(.L_x_462) ;  /* 0x0000005000000947 */ /* 0x000fea0003800000 */
[----:B0-----:R-:W-:-:S04]  /*0db0*/  LEA R20, P3, R16, c[0x0][0x170], 0x1 ;  /* 0x00005c0010147a11 */ /* 0x001fc800078608ff */
[----:B------:R-:W-:-:S05]  /*0dc0*/  LEA.HI.X R21, R16, c[0x0][0x174], R29, 0x1, P3 ;  /* 0x00005d0010157a11 */ /* 0x000fca00018f0c1d */
[----:B------:R-:W2:Y:S02]  /*0dd0*/  LDG.E R20, [R20.64] ;  /* 0x0000000414147981 */ /* 0x000ea4000c1e1900 */
[--C-:B--2---:R-:W-:Y:S02]  /*0de0*/  PRMT R25, R25, 0x5410, R20.reuse ;  /* 0x0000541019197816 */ /* 0x104fe40000000014 */
[----:B------:R-:W-:Y:S02]  /*0df0*/  PRMT R24, R24, 0x7610, R20 ;  /* 0x0000761018187816 */ /* 0x000fe40000000014 */
.L_x_462:
[----:B------:R-:W-:Y:S05]  /*0e00*/  BSYNC B0 ;  /* 0x0000000000007941 */ /* 0x000fea0003800000 */
.L_x_461:
[----:B------:R-:W-:Y:S02]  /*0e10*/  PRMT R25, RZ, 0x7610, R25 ;  /* 0x00007610ff197816 */ /* 0x000fe40000000019 */
[----:B------:R-:W-:Y:S02]  /*0e20*/  PRMT R24, RZ, 0x7610, R24 ;  /* 0x00007610ff187816 */ /* 0x000fe40000000018 */
[----:B0-----:R-:W-:Y:S01]  /*0e30*/  IADD3 R21, P3, R23, 0x2, RZ ;  /* 0x0000000217157810 */ /* 0x001fe20007f7e0ff */
[C---:B------:R-:W-:Y:S01]  /*0e40*/  FADD.FTZ R25, -R5.reuse, R25 ;  /* 0x0000001905197221 */ /* 0x040fe20000010100 */
[----:B------:R-:W-:Y:S01]  /*0e50*/  @!P0 LEA.HI.X R19, R16, c[0x0][0x164], R29, 0x1, P2 ;  /* 0x0000590010138a11 */ /* 0x000fe200010f0c1d */
[----:B------:R-:W-:-:S02]  /*0e60*/  FADD.FTZ R17, -R5, R24 ;  /* 0x0000001805117221 */ /* 0x000fc40000010100 */
[----:B------:R-:W-:Y:S02]  /*0e70*/  IMAD.X R20, RZ, RZ, R22, P3 ;  /* 0x000000ffff147224 */ /* 0x000fe400018e0616 */
[-C--:B------:R-:W-:Y:S02]  /*0e80*/  FMUL.FTZ R25, R25, R6.reuse ;  /* 0x0000000619197220 */ /* 0x080fe40000410000 */
[----:B------:R-:W-:Y:S02]  /*0e90*/  FMUL.FTZ R24, R17, R6 ;  /* 0x0000000611187220 */ /* 0x000fe40000410000 */
[----:B------:R-:W-:Y:S02]  /*0ea0*/  IMAD R20, R20, c[0x0][0x1c0], RZ ;  /* 0x0000700014147a24 */ /* 0x000fe400078e02ff */
        /* <DEDUP_REMOVED lines=13> */
.L_x_463:
[----:B------:R-:W-:Y:S01]  /*0f80*/  @!P0 F2FP.BF16.PACK_AB R25, R17, R16 ;  /* 0x000000101119823e */ /* 0x000fe200000010ff */
[C---:B------:R-:W-:Y:S01]  /*0f90*/  IMAD.WIDE.U32 R16, R21.reuse, c[0x0][0x1c0], R14 ;  /* 0x0000700015107a25 */ /* 0x040fe200078e000e */
[----:B------:R-:W-:Y:S01]  /*0fa0*/  BSSY B0, `(.L_x_464) ;  /* 0x000000c000007945 */ /* 0x000fe20003800000 */
[----:B------:R-:W-:Y:S02]  /*0fb0*/  PRMT R14, R14, 0x5410, RZ ;  /* 0x000054100e0e7816 */ /* 0x000fe400000000ff */
[----:B------:R-:W-:Y:S01]  /*0fc0*/  IMAD R21, R21, c[0x0][0x1c4], R20 ;  /* 0x0000710015157a24 */ /* 0x000fe200078e0214 */
[----:B------:R0:W-:Y:S04]  /*0fd0*/  @!P0 STG.E [R18.64], R25 ;  /* 0x0000001912008986 */ /* 0x0001e8000c101904 */
[----:B------:R-:W-:-:S02]  /*0fe0*/  IADD3 R21, R17, R21, RZ ;  /* 0x0000001511157210 */ /* 0x000fc40007ffe0ff */
[----:B0-----:R-:W-:Y:S01]  /*0ff0*/  PRMT R19, R19, 0x5410, RZ ;  /* 0x0000541013137816 */ /* 0x001fe200000000ff */
[----:B------:R-:W-:Y:S05]  /*1000*/  @P0 BRA `(.L_x_465) ;  /* 0x0000005000000947 */ /* 0x000fea0003800000 */
[----:B------:R-:W-:-:S04]  /*1010*/  LEA R18, P2, R16, c[0x0][0x170], 0x1 ;  /* 0x00005c0010127a11 */ /* 0x000fc800078408ff */
[----:B------:R-:W-:-:S05]  /*1020*/  LEA.HI.X R19, R16, c[0x0][0x174], R21, 0x1, P2 ;  /* 0x00005d0010137a11 */ /* 0x000fca00010f0c15 */
[----:B------:R-:W2:Y:S02]  /*1030*/  LDG.E R18, [R18.64] ;  /* 0x0000000412127981 */ /* 0x000ea4000c1e1900 */
[--C-:B--2---:R-:W-:Y:S02]  /*1040*/  PRMT R19, R19, 0x5410, R18.reuse ;  /* 0x0000541013137816 */ /* 0x104fe40000000012 */
[----:B------:R-:W-:Y:S02]  /*1050*/  PRMT R14, R14, 0x7610, R18 ;  /* 0x000076100e0e7816 */ /* 0x000fe40000000012 */
.L_x_465:
[----:B------:R-:W-:Y:S05]  /*1060*/  BSYNC B0 ;  /* 0x0000000000007941 */ /* 0x000fea0003800000 */
.L_x_464:
[----:B------:R-:W-:Y:S02]  /*1070*/  PRMT R19, RZ, 0x7610, R19 ;  /* 0x00007610ff137816 */ /* 0x000fe40000000013 */
[----:B------:R-:W-:-:S03]  /*1080*/  PRMT R14, RZ, 0x7610, R14 ;  /* 0x00007610ff0e7816 */ /* 0x000fc6000000000e */
[C---:B------:R-:W-:Y:S02]  /*1090*/  FADD.FTZ R19, -R5.reuse, R19 ;  /* 0x0000001305137221 */ /* 0x040fe40000010100 */
[----:B------:R-:W-:Y:S02]  /*10a0*/  FADD.FTZ R25, -R5, R14 ;  /* 0x0000000e05197221 */ /* 0x000fe40000010100 */
        /* <DEDUP_REMOVED lines=15> */
.L_x_466:
[C---:B------:R-:W-:Y:S02]  /*11a0*/  @!P0 LEA R18, P1, R16.reuse, c[0x0][0x160], 0x1 ;  /* 0x0000580010128a11 */ /* 0x040fe400078208ff */
[----:B------:R-:W-:Y:S02]  /*11b0*/  @!P0 F2FP.BF16.PACK_AB R25, R25, R14 ;  /* 0x0000000e1919823e */ /* 0x000fe400000010ff */
[----:B------:R-:W-:Y:S02]  /*11c0*/  @!P0 LEA.HI.X R19, R16, c[0x0][0x164], R21, 0x1, P1 ;  /* 0x0000590010138a11 */ /* 0x000fe400008f0c15 */
[C---:B------:R-:W-:Y:S02]  /*11d0*/  IADD3 R14, R23.reuse, 0x3, RZ ;  /* 0x00000003170e7810 */ /* 0x040fe40007ffe0ff */
[----:B------:R-:W-:Y:S01]  /*11e0*/  IADD3 R23, P2, R23, 0x4, RZ ;  /* 0x0000000417177810 */ /* 0x000fe20007f5e0ff */
[----:B------:R0:W-:Y:S01]  /*11f0*/  @!P0 STG.E [R18.64], R25 ;  /* 0x0000001912008986 */ /* 0x0001e2000c101904 */
[----:B------:R-:W-:-:S03]  /*1200*/  ISETP.GE.AND P1, PT, R14, R7, PT ;  /* 0x000000070e00720c */ /* 0x000fc60003f26270 */
[----:B------:R-:W-:-:S10]  /*1210*/  IMAD.X R22, RZ, RZ, R22, P2 ;  /* 0x000000ffff167224 */ /* 0x000fd400010e0616 */
[----:B0-----:R-:W-:Y:S05]  /*1220*/  @!P1 BRA `(.L_x_467) ;  /* 0xfffff61000009947 */ /* 0x001fea000383ffff */
.L_x_451:
        /* <DEDUP_REMOVED lines=11> */
.L_x_468:
        /* <DEDUP_REMOVED lines=10> */
.L_x_3182:


//--------------------- .text._Z32group_norm_nhwc_fwd_scale_kernelI11Bf16IOFp32WLi168EEv26Group_norm_nhwc_fwd_params --------------------------
	.section	.text._Z32group_norm_nhwc_fwd_scale_kernelI11Bf16IOFp32WLi168EEv26Group_norm_nhwc_fwd_params,"ax",@progbits
	.sectioninfo	@"SHI_REGISTERS=32"
	.align	128
        .global         _Z32group_norm_nhwc_fwd_scale_kernelI11Bf16IOFp32WLi168EEv26Group_norm_nhwc_fwd_params
        .type           _Z32group_norm_nhwc_fwd_scale_kernelI11Bf16IOFp32WLi168EEv26Group_norm_nhwc_fwd_params,@function
        .size           _Z32group_norm_nhwc_fwd_scale_kernelI11Bf16IOFp32WLi168EEv26Group_norm_nhwc_fwd_params,(.L_x_3183 - _Z32group_norm_nhwc_fwd_scale_kernelI11Bf16IOFp32WLi168EEv26Group_norm_nhwc_fwd_params)
        .other          _Z32group_norm_nhwc_fwd_scale_kernelI11Bf16IOFp32WLi168EEv26Group_norm_nhwc_fwd_params,@"STO_CUDA_ENTRY STV_DEFAULT"
_Z32group_norm_nhwc_fwd_scale_kernelI11Bf16IOFp32WLi168EEv26Group_norm_nhwc_fwd_params:
.text._Z32group_norm_nhwc_fwd_scale_kernelI11Bf16IOFp32WLi168EEv26Group_norm_nhwc_fwd_params:
        /* <DEDUP_REMOVED lines=82> */
.L_x_472:
        /* <DEDUP_REMOVED lines=34> */
.L_x_471:
        /* <DEDUP_REMOVED lines=8> */
.L_x_470:
        /* <DEDUP_REMOVED lines=8> */
.L_x_485:
        /* <DEDUP_REMOVED lines=16> */
.L_x_474:
[----:B------:R-:W-:Y:S05]  /*0940*/  BSYNC B0 ;  /* 0x0000000000007941 */ /* 0x000fea0003800000 */
.L_x_473:
        /* <DEDUP_REMOVED lines=22> */
.L_x_475:
        /* <DEDUP_REMOVED lines=14> */
.L_x_477:
[----:B------:R-:W-:Y:S05]  /*0b90*/  BSYNC B0 ;  /* 0x0000000000007941 */ /* 0x000fea0003800000 */
.L_x_476:
        /* <DEDUP_REMOVED lines=25> */
.L_x_478:
        /* <DEDUP_REMOVED lines=13> */
.L_x_480:
[----:B------:R-:W-:Y:S05]  /*0e00*/  BSYNC B0 ;  /* 0x0000000000007941 */ /* 0x000fea0003800000 */
.L_x_479:
        /* <DEDUP_REMOVED lines=23> */
.L_x_481:
        /* <DEDUP_REMOVED lines=14> */
.L_x_483:
[----:B------:R-:W-:Y:S05]  /*1060*/  BSYNC B0 ;  /* 0x0000000000007941 */ /* 0x000fea0003800000 */
.L_x_482:
        /* <DEDUP_REMOVED lines=19> */
.L_x_484:
        /* <DEDUP_REMOVED lines=9> */
.L_x_469:
        /* <DEDUP_REMOVED lines=11> */
.L_x_486:
        /* <DEDUP_REMOVED lines=10> */
.L_x_3183:


//--------------------- .text._Z32group_norm_nhwc_fwd_scale_kernelI11Bf16IOFp32WLi64EEv26Group_norm_nhwc_fwd_params --------------------------
	.section	.text._Z32group_norm_nhwc_fwd_scale_kernelI11Bf16IOFp32WLi64EEv26Group_norm_nhwc_fwd_params,"ax",@progbits
	.sectioninfo	@"SHI_REGISTERS=32"
	.align	128
        .global         _Z32group_norm_nhwc_fwd_scale_kernelI11Bf16IOFp32WLi64EEv26Group_norm_nhwc_fwd_params
        .type           _Z32group_norm_nhwc_fwd_scale_kernelI11Bf16IOFp32WLi64EEv26Group_norm_nhwc_fwd_params,@function
        .size           _Z32group_norm_nhwc_fwd_scale_kernelI11Bf16IOFp32WLi64EEv26Group_norm_nhwc_fwd_params,(.L_x_3184 - _Z32group_norm_nhwc_fwd_scale_kernelI11Bf16IOFp32WLi64EEv26Group_norm_nhwc_fwd_params)
        .other          _Z32group_norm_nhwc_fwd_scale_kernelI11Bf16IOFp32WLi64EEv26Group_norm_nhwc_fwd_params,@"STO_CUDA_ENTRY STV_DEFAULT"
_Z32group_norm_nhwc_fwd_scale_kernelI11Bf16IOFp32WLi64EEv26Group_norm_nhwc_fwd_params:
.text._Z32group_norm_nhwc_fwd_scale_kernelI11Bf16IOFp32WLi64EEv26Group_norm_nhwc_fwd_params:
        /* <DEDUP_REMOVED lines=82> */
.L_x_490:
        /* <DEDUP_REMOVED lines=34> */
.L_x_489:
        /* <DEDUP_REMOVED lines=8> */
.L_x_488:
        /* <DEDUP_REMOVED lines=8> */
.L_x_503:
        /* <DEDUP_REMOVED lines=16> */
.L_x_492:
[----:B------:R-:W-:Y:S05]  /*0940*/  BSYNC B0 ;  /* 0x0000000000007941 */ /* 0x000fea0003800000 */
.L_x_491:
        /* <DEDUP_REMOVED lines=22> */
.L_x_493:
        /* <DEDUP_REMOVED lines=14> */
.L_x_495:
[----:B------:R-:W-:Y:S05]  /*0b90*/  BSYNC B0 ;  /* 0x0000000000007941 */ /* 0x000fea0003800000 */
.L_x_494:
        /* <DEDUP_REMOVED lines=25> */
.L_x_496:
        /* <DEDUP_REMOVED lines=13> */
.L_x_498:
[----:B------:R-:W-:Y:S05]  /*0e00*/  BSYNC B0 ;  /* 0x0000000000007941 */ /* 0x000fea0003800000 */
.L_x_497:
        /* <DEDUP_REMOVED lines=23> */
.L_x_499:
        /* <DEDUP_REMOVED lines=14> */
.L_x_501:
[----:B------:R-:W-:Y:S05]  /*1060*/  BSYNC B0 ;  /* 0x0000000000007941 */ /* 0x000fea0003800000 */
.L_x_500:
        /* <DEDUP_REMOVED lines=19> */
.L_x_502:
        /* <DEDUP_REMOVED lines=9> */
.L_x_487:
        /* <DEDUP_REMOVED lines=11> */
.L_x_504:
        /* <DEDUP_REMOVED lines=10> */
.L_x_3184:


//--------------------- .text._Z32group_norm_nhwc_fwd_scale_kernelI11Bf16IOFp32WLi128EEv26Group_norm_nhwc_fwd_params --------------------------
	.section	.text._Z32group_norm_nhwc_fwd_scale_kernelI11Bf16IOFp32WLi128EEv26Group_norm_nhwc_fwd_params,"ax",@progbits
	.sectioninfo	@"SHI_REGISTERS=32"
	.align	128
        .global         _Z32group_norm_nhwc_fwd_scale_kernelI11Bf16IOFp32WLi128EEv26Group_norm_nhwc_fwd_params
        .type           _Z32group_norm_nhwc_fwd_scale_kernelI11Bf16IOFp32WLi128EEv26Group_norm_nhwc_fwd_params,@function
        .size           _Z32group_norm_nhwc_fwd_scale_kernelI11Bf16IOFp32WLi128EEv26Group_norm_nhwc_fwd_params,(.L_x_3185 - _Z32group_norm_nhwc_fwd_scale_kernelI11Bf16IOFp32WLi128EEv26Group_norm_nhwc_fwd_params)
        .other          _Z32group_norm_nhwc_fwd_scale_kernelI11Bf16IOFp32WLi128EEv26Group_norm_nhwc_fwd_params,@"STO_CUDA_ENTRY STV_DEFAULT"
_Z32group_norm_nhwc_fwd_scale_kernelI11Bf16IOFp32WLi128EEv26Group_norm_nhwc_fwd_params:
.text._Z32group_norm_nhwc_fwd_scale_kernelI11Bf16IOFp32WLi128EEv26Group_norm_nhwc_fwd_params:
        /* <DEDUP_REMOVED lines=82> */
.L_x_508:
        /* <DEDUP_REMOVED lines=34> */
.L_x_507:
        /* <DEDUP_REMOVED lines=8> */
.L_x_506:
        /* <DEDUP_REMOVED lines=8> */
.L_x_521:
        /* <DEDUP_REMOVED lines=16> */
.L_x_510:
[----:B------:R-:W-:Y:S05]  /*0940*/  BSYNC B0 ;  /* 0x0000000000007941 */ /* 0x000fea0003800000 */
.L_x_509:
        /* <DEDUP_REMOVED lines=22> */
.L_x_511:
        /* <DEDUP_REMOVED lines=14> */
.L_x_513:
[----:B------:R-:W-:Y:S05]  /*0b90*/  BSYNC B0 ;  /* 0x0000000000007941 */ /* 0x000fea0003800000 */
.L_x_512:
        /* <DEDUP_REMOVED lines=25> */
.L_x_514:
        /* <DEDUP_REMOVED lines=13> */
.L_x_516:
[----:B------:R-:W-:Y:S05]  /*0e00*/  BSYNC B0 ;  /* 0x0000000000007941 */ /* 0x000fea0003800000 */
.L_x_515:
        /* <DEDUP_REMOVED lines=23> */
.L_x_517:
        /* <DEDUP_REMOVED lines=14> */
.L_x_519:
[----:B------:R-:W-:Y:S05]  /*1060*/  BSYNC B0 ;  /* 0x0000000000007941 */ /* 0x000fea0003800000 */
.L_x_518:
        /* <DEDUP_REMOVED lines=19> */
.L_x_520:
        /* <DEDUP_REMOVED lines=9> */
.L_x_505:
        /* <DEDUP_REMOVED lines=11> */
.L_x_522:
        /* <DEDUP_REMOVED lines=10> */
.L_x_3185:


//--------------------- .text._Z32group_norm_nhwc_fwd_scale_kernelI11Bf16IOFp32WLi192EEv26Group_norm_nhwc_fwd_params --------------------------
	.section	.text._Z32group_norm_nhwc_fwd_scale_kernelI11Bf16IOFp32WLi192EEv26Group_norm_nhwc_fwd_params,"ax",@progbits
	.sectioninfo	@"SHI_REGISTERS=32"
	.align	128
        .global         _Z32group_norm_nhwc_fwd_scale_kernelI11Bf16IOFp32WLi192EEv26Group_norm_nhwc_fwd_params
        .type           _Z32group_norm_nhwc_fwd_scale_kernelI11Bf16IOFp32WLi192EEv26Group_norm_nhwc_fwd_params,@function
        .size           _Z32group_norm_nhwc_fwd_scale_kernelI11Bf16IOFp32WLi192EEv26Group_norm_nhwc_fwd_params,(.L_x_3186 - _Z32group_norm_nhwc_fwd_scale_kernelI11Bf16IOFp32WLi192EEv26Group_norm_nhwc_fwd_params)
        .other          _Z32group_norm_nhwc_fwd_scale_kernelI11Bf16IOFp32WLi192EEv26Group_norm_nhwc_fwd_params,@"STO_CUDA_ENTRY STV_DEFAULT"
_Z32group_norm_nhwc_fwd_scale_kernelI11Bf16IOFp32WLi192EEv26Group_norm_nhwc_fwd_params:
.text._Z32group_norm_nhwc_fwd_scale_kernelI11Bf16IOFp32WLi192EEv26Group_norm_nhwc_fwd_params:
        /* <DEDUP_REMOVED lines=82> */
.L_x_526:
        /* <DEDUP_REMOVED lines=34> */
.L_x_525:
        /* <DEDUP_REMOVED lines=8> */
.L_x_524:
        /* <DEDUP_REMOVED lines=8> */
.L_x_539:
        /* <DEDUP_REMOVED lines=16> */
.L_x_528:
[----:B------:R-:W-:Y:S05]  /*0940*/  BSYNC B0 ;  /* 0x0000000000007941 */ /* 0x000fea0003800000 */
.L_x_527:
        /* <DEDUP_REMOVED lines=22> */
.L_x_529:
        /* <DEDUP_REMOVED lines=14> */
.L_x_531:
[----:B------:R-:W-:Y:S05]  /*0b90*/  BSYNC B0 ;  /* 0x0000000000007941 */ /* 0x000fea0003800000 */
.L_x_530:
        /* <DEDUP_REMOVED lines=25> */
.L_x_532:
        /* <DEDUP_REMOVED lines=13> */
.L_x_534:
[----:B------:R-:W-:Y:S05]  /*0e00*/  BSYNC B0 ;  /* 0x0000000000007941 */ /* 0x000fea0003800000 */
.L_x_533:
        /* <DEDUP_REMOVED lines=23> */
.L_x_535:
        /* <DEDUP_REMOVED lines=14> */
.L_x_537:
[----:B------:R-:W-:Y:S05]  /*1060*/  BSYNC B0 ;  /* 0x0000000000007941 */ /* 0x000fea0003800000 */
.L_x_536:
        /* <DEDUP_REMOVED lines=19> */
.L_x_538:
        /* <DEDUP_REMOVED lines=9> */
.L_x_523:
        /* <DEDUP_REMOVED lines=11> */
.L_x_540:
        /* <DEDUP_REMOVED lines=10> */
.L_x_3186:


//--------------------- .text._Z32group_norm_nhwc_fwd_scale_kernelI11Bf16IOFp32WLi448EEv26Group_norm_nhwc_fwd_params --------------------------
	.section	.text._Z32group_norm_nhwc_fwd_scale_kernelI11Bf16IOFp32WLi448EEv26Group_norm_nhwc_fwd_params,"ax",@progbits
	.sectioninfo	@"SHI_REGISTERS=32"
	.align	128
        .global         _Z32group_norm_nhwc_fwd_scale_kernelI11Bf16IOFp32WLi448EEv26Group_norm_nhwc_fwd_params
        .type           _Z32group_norm_nhwc_fwd_scale_kernelI11Bf16IOFp32WLi448EEv26Group_norm_nhwc_fwd_params,@function
        .size           _Z32group_norm_nhwc_fwd_scale_kernelI11Bf16IOFp32WLi448EEv26Group_norm_nhwc_fwd_params,(.L_x_3187 - _Z32group_norm_nhwc_fwd_scale_kernelI11Bf16IOFp32WLi448EEv26Group_norm_nhwc_fwd_params)
        .other          _Z32group_norm_nhwc_fwd_scale_kernelI11Bf16IOFp32WLi448EEv26Group_norm_nhwc_fwd_params,@"STO_CUDA_ENTRY STV_DEFAULT"
_Z32group_norm_nhwc_fwd_scale_kernelI11Bf16IOFp32WLi448EEv26Group_norm_nhwc_fwd_params:
.text._Z32group_norm_nhwc_fwd_scale_kernelI11Bf16IOFp32WLi448EEv26Group_norm_nhwc_fwd_params:
        /* <DEDUP_REMOVED lines=82> */
.L_x_544:
        /* <DEDUP_REMOVED lines=34> */
.L_x_543:
        /* <DEDUP_REMOVED lines=8> */
.L_x_542:
        /* <DEDUP_REMOVED lines=8> */
.L_x_557:
        /* <DEDUP_REMOVED lines=16> */
.L_x_546:
[----:B------:R-:W-:Y:S05]  /*0940*/  BSYNC B0 ;  /* 0x0000000000007941 */ /* 0x000fea0003800000 */
.L_x_545:
        /* <DEDUP_REMOVED lines=22> */
.L_x_547:
        /* <DEDUP_REMOVED lines=14> */
.L_x_549:
[----:B------:R-:W-:Y:S05]  /*0b90*/  BSYNC B0 ;  /* 0x0000000000007941 */ /* 0x000fea0003800000 */
.L_x_548:
        /* <DEDUP_REMOVED lines=25> */
.L_x_550:
        /* <DEDUP_REMOVED lines=13> */
.L_x_552:
[----:B------:R-:W-:Y:S05]  /*0e00*/  BSYNC B0 ;  /* 0x0000000000007941 */ /* 0x000fea0003800000 */
.L_x_551:
        /* <DEDUP_REMOVED lines=23> */
.L_x_553:
        /* <DEDUP_REMOVED lines=14> */
.L_x_555:
[----:B------:R-:W-:Y:S05]  /*1060*/  BSYNC B0 ;  /* 0x0000000000007941 */ /* 0x000fea0003800000 */
.L_x_554:
        /* <DEDUP_REMOVED lines=19> */
.L_x_556:
        /* <DEDUP_REMOVED lines=9> */
.L_x_541:
        /* <DEDUP_REMOVED lines=11> */
.L_x_558:
        /* <DEDUP_REMOVED lines=10> */
.L_x_3187:


//--------------------- .text._Z32group_norm_nhwc_fwd_scale_kernelI11Bf16IOFp32WLi256EEv26Group_norm_nhwc_fwd_params --------------------------
	.section	.text._Z32group_norm_nhwc_fwd_scale_kernelI11Bf16IOFp32WLi256EEv26Group_norm_nhwc_fwd_params,"ax",@progbits
	.sectioninfo	@"SHI_REGISTERS=32"
	.align	128
        .global         _Z32group_norm_nhwc_fwd_scale_kernelI11Bf16IOFp32WLi256EEv26Group_norm_nhwc_fwd_params
        .type           _Z32group_norm_nhwc_fwd_scale_kernelI11Bf16IOFp32WLi256EEv26Group_norm_nhwc_fwd_params,@function
        .size           _Z32group_norm_nhwc_fwd_scale_kernelI11Bf16IOFp32WLi256EEv26Group_norm_nhwc_fwd_params,(.L_x_3188 - _Z32group_norm_nhwc_fwd_scale_kernelI11Bf16IOFp32WLi256EEv26Group_norm_nhwc_fwd_params)
        .other          _Z32group_norm_nhwc_fwd_scale_kernelI11Bf16IOFp32WLi256EEv26Group_norm_nhwc_fwd_params,@"STO_CUDA_ENTRY STV_DEFAULT"
_Z32group_norm_nhwc_fwd_scale_kernelI11Bf16IOFp32WLi256EEv26Group_norm_nhwc_fwd_params:
.text._Z32group_norm_nhwc_fwd_scale_kernelI11Bf16IOFp32WLi256EEv26Group_norm_nhwc_fwd_params:
        /* <DEDUP_REMOVED lines=82> */
.L_x_562:
        /* <DEDUP_REMOVED lines=34> */
.L_x_561:
        /* <DEDUP_REMOVED lines=8> */
.L_x_560:
        /* <DEDUP_REMOVED lines=8> */
.L_x_575:
        /* <DEDUP_REMOVED lines=16> */
.L_x_564:
[----:B------:R-:W-:Y:S05]  /*0940*/  BSYNC B0 ;  /* 0x0000000000007941 */ /* 0x000fea0003800000 */
.L_x_563:
        /* <DEDUP_REMOVED lines=22> */
.L_x_565:
        /* <DEDUP_REMOVED lines=14> */
.L_x_567:
[----:B------:R-:W-:Y:S05]  /*0b90*/  BSYNC B0 ;  /* 0x0000000000007941 */ /* 0x000fea0003800000 */
.L_x_566:
        /* <DEDUP_REMOVED lines=25> */
.L_x_568:
        /* <DEDUP_REMOVED lines=13> */
.L_x_570:
[----:B------:R-:W-:Y:S05]  /*0e00*/  BSYNC B0 ;  /* 0x0000000000007941 */ /* 0x000fea0003800000 */
.L_x_569:
        /* <DEDUP_REMOVED lines=23> */
.L_x_571:
        /* <DEDUP_REMOVED lines=14> */
.L_x_573:
[----:B------:R-:W-:Y:S05]  /*1060*/  BSYNC B0 ;  /* 0x0000000000007941 */ /* 0x000fea0003800000 */
.L_x_572:
        /* <DEDUP_REMOVED lines=19> */
.L_x_574:
        /* <DEDUP_REMOVED lines=9> */
.L_x_559:
        /* <DEDUP_REMOVED lines=11> */
.L_x_576:
        /* <DEDUP_REMOVED lines=10> */
.L_x_3188:


//--------------------- .text._Z32group_norm_nhwc_fwd_scale_kernelI11Bf16IOFp32WLi120EEv26Group_norm_nhwc_fwd_params --------------------------
	.section	.text._Z32group_norm_nhwc_fwd_scale_kernelI11Bf16IOFp32WLi120EEv26Group_norm_nhwc_fwd_params,"ax",@progbits
	.sectioninfo	@"SHI_REGISTERS=32"
	.align	128
        .global         _Z32group_norm_nhwc_fwd_scale_kernelI11Bf16IOFp32WLi120EEv26Group_norm_nhwc_fwd_params
        .type           _Z32group_norm_nhwc_fwd_scale_kernelI11Bf16IOFp32WLi120EEv26Group_norm_nhwc_fwd_params,@function
        .size           _Z32group_norm_nhwc_fwd_scale_kernelI11Bf16IOFp32WLi120EEv26Group_norm_nhwc_fwd_params,(.L_x_3189 - _Z32group_norm_nhwc_fwd_scale_kernelI11Bf16IOFp32WLi120EEv26Group_norm_nhwc_fwd_params)
        .other          _Z32group_norm_nhwc_fwd_scale_kernelI11Bf16IOFp32WLi120EEv26Group_norm_nhwc_fwd_params,@"STO_CUDA_ENTRY STV_DEFAULT"
_Z32group_norm_nhwc_fwd_scale_kernelI11Bf16IOFp32WLi120EEv26Group_norm_nhwc_fwd_params:
.text._Z32group_norm_nhwc_fwd_scale_kernelI11Bf16IOFp32WLi120EEv26Group_norm_nhwc_fwd_params:
        /* <DEDUP_REMOVED lines=82> */
.L_x_580:
        /* <DEDUP_REMOVED lines=34> */
.L_x_579:
        /* <DEDUP_REMOVED lines=8> */
.L_x_578:
        /* <DEDUP_REMOVED lines=8> */
.L_x_593:
        /* <DEDUP_REMOVED lines=16> */
.L_x_582:
[----:B------:R-:W-:Y:S05]  /*0940*/  BSYNC B0 ;  /* 0x0000000000007941 */ /* 0x000fea0003800000 */
.L_x_581:
        /* <DEDUP_REMOVED lines=22> */
.L_x_583:
        /* <DEDUP_REMOVED lines=14> */
.L_x_585:
[----:B------:R-:W-:Y:S05]  /*0b90*/  BSYNC B0 ;  /* 0x0000000000007941 */ /* 0x000fea0003800000 */
.L_x_584:
        /* <DEDUP_REMOVED lines=25> */
.L_x_586:
        /* <DEDUP_REMOVED lines=13> */
.L_x_588:
[----:B------:R-:W-:Y:S05]  /*0e00*/  BSYNC B0 ;  /* 0x0000000000007941 */ /* 0x000fea0003800000 */
.L_x_587:
        /* <DEDUP_REMOVED lines=23> */
.L_x_589:
        /* <DEDUP_REMOVED lines=14> */
.L_x_591:
[----:B------:R-:W-:Y:S05]  /*1060*/  BSYNC B0 ;  /* 0x0000000000007941 */ /* 0x000fea0003800000 */
.L_x_590:
        /* <DEDUP_REMOVED lines=19> */
.L_x_592:
        /* <DEDUP_REMOVED lines=9> */
.L_x_577:
        /* <DEDUP_REMOVED lines=11> */
.L_x_594:
        /* <DEDUP_REMOVED lines=10> */
.L_x_3189:


//--------------------- .text._Z32group_norm_nhwc_fwd_scale_kernelI11Bf16IOFp32WLi140EEv26Group_norm_nhwc_fwd_params --------------------------
	.section	.text._Z32group_norm_nhwc_fwd_scale_kernelI11Bf16IOFp32WLi140EEv26Group_norm_nhwc_fwd_params,"ax",@progbits
	.sectioninfo	@"SHI_REGISTERS=32"
	.align	128
        .global         _Z32group_norm_nhwc_fwd_scale_kernelI11Bf16IOFp32WLi140EEv26Group_norm_nhwc_fwd_params
        .type           _Z32group_norm_nhwc_fwd_scale_kernelI11Bf16IOFp32WLi140EEv26Group_norm_nhwc_fwd_params,@function
        .size           _Z32group_norm_nhwc_fwd_scale_kernelI11Bf16IOFp32WLi140EEv26Group_norm_nhwc_fwd_params,(.L_x_3190 - _Z32group_norm_nhwc_fwd_scale_kernelI11Bf16IOFp32WLi140EEv26Group_norm_nhwc_fwd_params)
        .other          _Z32group_norm_nhwc_fwd_scale_kernelI11Bf16IOFp32WLi140EEv26Group_norm_nhwc_fwd_params,@"STO_CUDA_ENTRY STV_DEFAULT"
_Z32group_norm_nhwc_fwd_scale_kernelI11Bf16IOFp32WLi140EEv26Group_norm_nhwc_fwd_params:
.text._Z32group_norm_nhwc_fwd_scale_kernelI11Bf16IOFp32WLi140EEv26Group_norm_nhwc_fwd_params:
        /* <DEDUP_REMOVED lines=82> */
.L_x_598:
        /* <DEDUP_REMOVED lines=34> */
.L_x_597:
        /* <DEDUP_REMOVED lines=8> */
.L_x_596:
        /* <DEDUP_REMOVED lines=8> */
.L_x_611:
        /* <DEDUP_REMOVED lines=16> */
.L_x_600:
[----:B------:R-:W-:Y:S05]  /*0940*/  BSYNC B0 ;  /* 0x0000000000007941 */ /* 0x000fea0003800000 */
.L_x_599:
        /* <DEDUP_REMOVED lines=22> */
.L_x_601:
        /* <DEDUP_REMOVED lines=14> */
.L_x_603:
[----:B------:R-:W-:Y:S05]  /*0b90*/  BSYNC B0 ;  /* 0x0000000000007941 */ /* 0x000fea0003800000 */
.L_x_602:
        /* <DEDUP_REMOVED lines=25> */
.L_x_604:
        /* <DEDUP_REMOVED lines=13> */
.L_x_606:
[----:B------:R-:W-:Y:S05]  /*0e00*/  BSYNC B0 ;  /* 0x0000000000007941 */ /* 0x000fea0003800000 */
.L_x_605:
        /* <DEDUP_REMOVED lines=23> */
.L_x_607:
        /* <DEDUP_REMOVED lines=14> */
.L_x_609:
[----:B------:R-:W-:Y:S05]  /*1060*/  BSYNC B0 ;  /* 0x0000000000007941 */ /* 0x000fea0003800000 */
.L_x_608:
        /* <DEDUP_REMOVED lines=19> */
.L_x_610:
        /* <DEDUP_REMOVED lines=9> */
.L_x_595:
        /* <DEDUP_REMOVED lines=11> */
.L_x_612:
        /* <DEDUP_REMOVED lines=10> */
.L_x_3190:


//--------------------- .text._Z32group_norm_nhwc_fwd_scale_kernelI11Bf16IOFp32WLi160EEv26Group_norm_nhwc_fwd_params --------------------------
	.section	.text._Z32group_norm_nhwc_fwd_scale_kernelI11Bf16IOFp32WLi160EEv26Group_norm_nhwc_fwd_params,"ax",@progbits
	.sectioninfo	@"SHI_REGISTERS=32"
	.align	128
        .global         _Z32group_norm_nhwc_fwd_scale_kernelI11Bf16IOFp32WLi160EEv26Group_norm_nhwc_fwd_params
        .type           _Z32group_norm_nhwc_fwd_scale_kernelI11Bf16IOFp32WLi160EEv26Group_norm_nhwc_fwd_params,@function
        .size           _Z32group_norm_nhwc_fwd_scale_kernelI11Bf16IOFp32WLi160EEv26Group_norm_nhwc_fwd_params,(.L_x_3191 - _Z32group_norm_nhwc_fwd_scale_kernelI11Bf16IOFp32WLi160EEv26Group_norm_nhwc_fwd_params)
        .other          _Z32group_norm_nhwc_fwd_scale_kernelI11Bf16IOFp32WLi160EEv26Group_norm_nhwc_fwd_params,@"STO_CUDA_ENTRY STV_DEFAULT"
_Z32group_norm_nhwc_fwd_scale_kernelI11Bf16IOFp32WLi160EEv26Group_norm_nhwc_fwd_params:
.text._Z32group_norm_nhwc_fwd_scale_kernelI11Bf16IOFp32WLi160EEv26Group_norm_nhwc_fwd_params:
        /* <DEDUP_REMOVED lines=82> */
.L_x_616:
        /* <DEDUP_REMOVED lines=34> */
.L_x_615:
        /* <DEDUP_REMOVED lines=8> */
.L_x_614:
        /* <DEDUP_REMOVED lines=8> */
.L_x_629:
        /* <DEDUP_REMOVED lines=16> */
.L_x_618:
[----:B------:R-:W-:Y:S05]  /*0940*/  BSYNC B0 ;  /* 0x0000000000007941 */ /* 0x000fea0003800000 */
.L_x_617:
        /* <DEDUP_REMOVED lines=22> */
.L_x_619:
        /* <DEDUP_REMOVED lines=14> */
.L_x_621:
[----:B------:R-:W-:Y:S05]  /*0b90*/  BSYNC B0 ;  /* 0x0000000000007941 */ /* 0x000fea0003800000 */
.L_x_620:
        /* <DEDUP_REMOVED lines=25> */
.L_x_622:
        /* <DEDUP_REMOVED lines=13> */
.L_x_624:
[----:B------:R-:W-:Y:S05]  /*0e00*/  BSYNC B0 ;  /* 0x0000000000007941 */ /* 0x000fea0003800000 */
.L_x_623:
        /* <DEDUP_REMOVED lines=23> */
.L_x_625:
        /* <DEDUP_REMOVED lines=14> */
.L_x_627:
[----:B------:R-:W-:Y:S05]  /*1060*/  BSYNC B0 ;  /* 0x0000000000007941 */ /* 0x000fea0003800000 */
.L_x_626:
        /* <DEDUP_REMOVED lines=19> */
.L_x_628:
        /* <DEDUP_REMOVED lines=9> */
.L_x_613:
        /* <DEDUP_REMOVED lines=11> */
.L_x_630:
        /* <DEDUP_REMOVED lines=10> */
.L_x_3191:


//--------------------- .text._Z32group_norm_nhwc_fwd_scale_kernelI11Bf16IOBf16WLi196EEv26Group_norm_nhwc_fwd_params --------------------------
	.section	.text._Z32group_norm_nhwc_fwd_scale_kernelI11Bf16IOBf16WLi196EEv26Group_norm_nhwc_fwd_params,"ax",@progbits
	.sectioninfo	@"SHI_REGISTERS=32"
	.align	128
        .global         _Z32group_norm_nhwc_fwd_scale_kernelI11Bf16IOBf16WLi196EEv26Group_norm_nhwc_fwd_params
        .type           _Z32group_norm_nhwc_fwd_scale_kernelI11Bf16IOBf16WLi196EEv26Group_norm_nhwc_fwd_params,@function
        .size           _Z32group_norm_nhwc_fwd_scale_kernelI11Bf16IOBf16WLi196EEv26Group_norm_nhwc_fwd_params,(.L_x_3192 - _Z32group_norm_nhwc_fwd_scale_kernelI11Bf16IOBf16WLi196EEv26Group_norm_nhwc_fwd_params)
        .other          _Z32group_norm_nhwc_fwd_scale_kernelI11Bf16IOBf16WLi196EEv26Group_norm_nhwc_fwd_params,@"STO_CUDA_ENTRY STV_DEFAULT"
_Z32group_norm_nhwc_fwd_scale_kernelI11Bf16IOBf16WLi196EEv26Group_norm_nhwc_fwd_params:
.text._Z32group_norm_nhwc_fwd_scale_kernelI11Bf16IOBf16WLi196EEv26Group_norm_nhwc_fwd_params:
        /* <DEDUP_REMOVED lines=11> */
[----:B0-----:R-:W-:Y:S01]  /*00b0*/  HFMA2.MMA R2, -RZ, RZ, 0, 0 ;  /* 0x00000000ff027435 */ /* 0x001fe200000001ff */
[----:B-1----:R-:W-:-:S04]  /*00c0*/  IMAD.MOV R4, RZ, RZ, -R3 ;  /* 0x000000ffff047224 */ /* 0x002fc800078e0a03 */
[----:B------:R-:W-:Y:S01]  /*00d0*/  IMAD R7, R4, R5, RZ ;  /* 0x0000000504077224 */ /* 0x000fe200078e02ff */
[----:B------:R-:W-:-:S04]  /*00e0*/  IABS R4, R18 ;  /* 0x0000001200047213 */ /* 0x000fc80000000000 */
[----:B------:R-:W-:-:S06]  /*00f0*/  IMAD.HI.U32 R3, R3, R7, R2 ;  /* 0x0000000703037227 */ /* 0x000fcc00078e0002 */
[----:B------:R-:W-:Y:S02]  /*0100*/  IMAD.HI.U32 R0, R3, R4, RZ ;  /* 0x0000000403007227 */ /* 0x000fe400078e00ff */
[----:B------:R-:W0:Y:S02]  /*0110*/  S2R R3, SR_CTAID.Z ;  /* 0x0000000000037919 */ /* 0x000e240000002700 */
[----:B------:R-:W-:-:S04]  /*0120*/  IMAD.MOV R2, RZ, RZ, -R0 ;  /* 0x000000ffff027224 */ /* 0x000fc800078e0a00 */
        /* <DEDUP_REMOVED lines=8> */
[----:B------:R-:W-:-:S05]  /*01b0*/  MOV R2, RZ ;  /* 0x000000ff00027202 */ /* 0x000fca0000000f00 */
[----:B------:R-:W-:-:S06]  /*01c0*/  @P0 IADD3 R0, R0, 0x1, RZ ;  /* 0x0000000100000810 */ /* 0x000fcc0007ffe0ff */
[----:B------:R-:W-:Y:S02]  /*01d0*/  @!P2 IADD3 R0, -R0, RZ, RZ ;  /* 0x000000ff0000a210 */ /* 0x000fe40007ffe1ff */
[----:B------:R-:W-:-:S04]  /*01e0*/  @!P1 LOP3.LUT R0, RZ, c[0x0][0x1ec], RZ, 0x33, !PT ;  /* 0x00007b00ff009a12 */ /* 0x000fc800078e33ff */
[----:B------:R-:W-:-:S13]  /*01f0*/  ISETP.GE.AND P1, PT, R0, c[0x0][0x1d8], PT ;  /* 0x0000760000007a0c */ /* 0x000fda0003f26270 */
[----:B0-----:R-:W-:Y:S02]  /*0200*/  @!P1 IMAD.SHL.U32 R5, R3, 0x2, RZ ;  /* 0x0000000203059824 */ /* 0x001fe400078e00ff */
[----:B------:R-:W-:Y:S02]  /*0210*/  @!P1 IMAD.MOV.U32 R12, RZ, RZ, 0x4 ;  /* 0x00000004ff0c9424 */ /* 0x000fe400078e00ff */
[C---:B------:R-:W-:Y:S01]  /*0220*/  @!P1 IMAD R10, R5.reuse, c[0x0][0x1d8], R0 ;  /* 0x00007600050a9a24 */ /* 0x040fe200078e0200 */
[----:B------:R-:W-:-:S03]  /*0230*/  @!P1 IADD3 R5, R5, 0x1, RZ ;  /* 0x0000000105059810 */ /* 0x000fc60007ffe0ff */
[----:B------:R-:W-:-:S04]  /*0240*/  @!P1 IMAD.WIDE R10, R10, R12, c[0x0][0x1a0] ;  /* 0x000068000a0a9625 */ /* 0x000fc800078e020c */
[----:B------:R-:W-:Y:S01]  /*0250*/  @!P1 IMAD R5, R5, c[0x0][0x1d8], R0 ;  /* 0x0000760005059a24 */ /* 0x000fe200078e0200 */
[----:B------:R0:W2:Y:S01]  /*0260*/  @!P1 LDG.E R2, [R10.64] ;  /* 0x000000040a029981 */ /* 0x0000a2000c1e1900 */
[----:B------:R-:W-:Y:S01]  /*0270*/  IMAD.MOV.U32 R4, RZ, RZ, RZ ;  /* 0x000000ffff047224 */ /* 0x000fe200078e00ff */
[----:B------:R-:W-:Y:S01]  /*0280*/  ISETP.GE.U32.AND P0, PT, R18, c[0x0][0x1c0], PT ;  /* 0x0000700012007a0c */ /* 0x000fe20003f06070 */
[----:B------:R-:W-:Y:S01]  /*0290*/  @!P1 IMAD.WIDE R12, R5, R12, c[0x0][0x1a0] ;  /* 0x00006800050c9625 */ /* 0x000fe200078e020c */
[----:B------:R-:W-:-:S04]  /*02a0*/  SHF.R.S32.HI R19, RZ, 0x1f, R18 ;  /* 0x0000001fff137819 */ /* 0x000fc80000011412 */
        /* <DEDUP_REMOVED lines=8> */
[----:B0-----:R0:W4:Y:S04]  /*0330*/  @!P0 LDG.E.U16 R10, [R14.64] ;  /* 0x000000040e0a8981 */ /* 0x001128000c1e1500 */
[----:B------:R0:W5:Y:S04]  /*0340*/  @!P0 LDG.E.U16 R11, [R14.64+0x2] ;  /* 0x000002040e0b8981 */ /* 0x000168000c1e1500 */
[----:B------:R0:W5:Y:S04]  /*0350*/  @!P0 LDG.E.U16 R16, [R6.64] ;  /* 0x0000000406108981 */ /* 0x000168000c1e1500 */
[----:B-1----:R0:W5:Y:S04]  /*0360*/  @!P0 LDG.E.U16 R12, [R6.64+0x2] ;  /* 0x00000204060c8981 */ /* 0x002168000c1e1500 */
[----:B------:R-:W1:Y:S01]  /*0370*/  S2R R28, SR_CTAID.Y ;  /* 0x00000000001c7919 */ /* 0x000e620000002600 */
[----:B0-----:R-:W-:-:S02]  /*0380*/  IMAD.MOV.U32 R6, RZ, RZ, 0x3f800000 ;  /* 0x3f800000ff067424 */ /* 0x001fc400078e00ff */
        /* <DEDUP_REMOVED lines=10> */
[----:B------:R-:W-:-:S04]  /*0430*/  ISETP.LT.AND.EX P1, PT, R13, c[0x0][0x1cc], PT, P1 ;  /* 0x000073000d007a0c */ /* 0x000fc80003f21310 */
[----:B------:R-:W-:Y:S01]  /*0440*/  SEL R7, R14, c[0x0][0x1c8], P1 ;  /* 0x000072000e077a07 */ /* 0x000fe20000800000 */
[----:B------:R-:W-:-:S03]  /*0450*/  @P2 FADD.FTZ R13, R17, c[0x0][0x188] ;  /* 0x00006200110d2621 */ /* 0x000fc60000010000 */
[----:B------:R-:W-:Y:S01]  /*0460*/  ISETP.GE.AND P1, PT, R28, R7, PT ;  /* 0x000000071c00720c */ /* 0x000fe20003f26270 */
[----:B------:R0:W1:Y:S01]  /*0470*/  @P2 MUFU.RSQ R6, R13 ;  /* 0x0000000d00062308 */ /* 0x0000620000001400 */
[----:B----4-:R-:W-:Y:S02]  /*0480*/  @!P0 PRMT R8, RZ, 0x5410, R10 ;  /* 0x00005410ff088816 */ /* 0x010fe4000000000a */
[----:B-----5:R-:W-:Y:S02]  /*0490*/  @!P0 PRMT R9, RZ, 0x5410, R11 ;  /* 0x00005410ff098816 */ /* 0x020fe4000000000b */
[----:B------:R-:W-:Y:S02]  /*04a0*/  @!P0 PRMT R21, RZ, 0x5410, R16 ;  /* 0x00005410ff158816 */ /* 0x000fe40000000010 */
[----:B------:R-:W-:-:S05]  /*04b0*/  @!P0 PRMT R20, RZ, 0x5410, R12 ;  /* 0x00005410ff148816 */ /* 0x000fca000000000c */
[----:B------:R-:W-:Y:S05]  /*04c0*/  @P1 BRA `(.L_x_631) ;  /* 0x00000dc000001947 */ /* 0x000fea0003800000 */
[----:B01----:R-:W-:Y:S01]  /*04d0*/  IMAD.IADD R12, R7, 0x1, -R28 ;  /* 0x00000001070c7824 */ /* 0x003fe200078e0a1c */
[----:B------:R-:W-:Y:S01]  /*04e0*/  SHF.R.S32.HI R10, RZ, 0x1f, R3 ;  /* 0x0000001fff0a7819 */ /* 0x000fe20000011403 */
[----:B------:R-:W-:Y:S01]  /*04f0*/  ULDC.U8 UR6, c[0x0][0x1dc] ;  /* 0x0000770000067ab9 */ /* 0x000fe20000000000 */
[----:B------:R-:W-:Y:S02]  /*0500*/  MOV R23, R28 ;  /* 0x0000001c00177202 */ /* 0x000fe40000000f00 */
[----:B------:R-:W-:Y:S01]  /*0510*/  LOP3.LUT P1, R24, R12, 0x3, RZ, 0xc0, !PT ;  /* 0x000000030c187812 */ /* 0x000fe2000782c0ff */
[----:B------:R-:W-:Y:S02]  /*0520*/  IMAD R14, R10, c[0x0][0x1d0], RZ ;  /* 0x000074000a0e7a24 */ /* 0x000fe400078e02ff */
[----:B------:R-:W-:-:S04]  /*0530*/  IMAD.WIDE.U32 R10, R3, c[0x0][0x1d0], R18 ;  /* 0x00007400030a7a25 */ /* 0x000fc800078e0012 */
[----:B------:R-:W-:-:S04]  /*0540*/  IMAD R13, R3, c[0x0][0x1d4], R14 ;  /* 0x00007500030d7a24 */ /* 0x000fc800078e020e */
[----:B------:R-:W-:Y:S02]  /*0550*/  IMAD.IADD R13, R11, 0x1, R13 ;  /* 0x000000010b0d7824 */ /* 0x000fe400078e020d */
[----:B------:R-:W-:Y:S05]  /*0560*/  @!P1 BRA `(.L_x_632) ;  /* 0x000002b000009947 */ /* 0x000fea0003800000 */
[----:B------:R-:W-:Y:S02]  /*0570*/  IMAD.MOV.U32 R25, RZ, RZ, R28 ;  /* 0x000000ffff197224 */ /* 0x000fe400078e001c */
.L_x_634:
[----:B------:R-:W-:Y:S01]  /*0580*/  MOV R12, R10 ;  /* 0x0000000a000c7202 */ /* 0x000fe20000000f00 */
[----:B------:R-:W-:-:S04]  /*0590*/  IMAD R16, R26, c[0x0][0x1c0], RZ ;  /* 0x000070001a107a24 */ /* 0x000fc800078e02ff */
[----:B------:R-:W-:-:S04]  /*05a0*/  IMAD.WIDE.U32 R14, R25, c[0x0][0x1c0], R12 ;  /* 0x00007000190e7a25 */ /* 0x000fc800078e000c */
[----:B------:R-:W-:Y:S01]  /*05b0*/  IMAD R17, R25, c[0x0][0x1c4], R16 ;  /* 0x0000710019117a24 */ /* 0x000fe200078e0210 */
[----:B------:R-:W-:-:S03]  /*05c0*/  @!P0 LEA R22, P1, R14, c[0x0][0x170], 0x1 ;  /* 0x00005c000e168a11 */ /* 0x000fc600078208ff */
[----:B------:R-:W-:-:S05]  /*05d0*/  IMAD.IADD R15, R15, 0x1, R17 ;  /* 0x000000010f0f7824 */ /* 0x000fca00078e0211 */
[----:B------:R-:W-:-:S05]  /*05e0*/  @!P0 LEA.HI.X R23, R14, c[0x0][0x174], R15, 0x1, P1 ;  /* 0x00005d000e178a11 */ /* 0x000fca00008f0c0f */
[----:B------:R0:W2:Y:S01]  /*05f0*/  @!P0 LDG.E R22, [R22.64] ;  /* 0x0000000416168981 */ /* 0x0000a2000c1e1900 */
[----:B------:R-:W-:Y:S02]  /*0600*/  PRMT R12, R12, 0x5410, RZ ;  /* 0x000054100c0c7816 */ /* 0x000fe400000000ff */
[----:B------:R-:W-:-:S04]  /*0610*/  @!P0 LEA R16, P1, R14, c[0x0][0x160], 0x1 ;  /* 0x000058000e108a11 */ /* 0x000fc800078208ff */
[----:B------:R-:W-:Y:S02]  /*0620*/  @!P0 LEA.HI.X R17, R14, c[0x0][0x164], R15, 0x1, P1 ;  /* 0x000059000e118a11 */ /* 0x000fe400008f0c0f */
[----:B------:R-:W-:Y:S02]  /*0630*/  ISETP.NE.AND P1, PT, RZ, UR6, PT ;  /* 0x00000006ff007c0c */ /* 0x000fe4000bf25270 */
[----:B0-----:R-:W-:-:S04]  /*0640*/  PRMT R23, R23, 0x5410, RZ ;  /* 0x0000541017177816 */ /* 0x001fc800000000ff */
[--C-:B--2---:R-:W-:Y:S02]  /*0650*/  @!P0 PRMT R23, R23, 0x5410, R22.reuse ;  /* 0x0000541017178816 */ /* 0x104fe40000000016 */
[----:B------:R-:W-:Y:S02]  /*0660*/  @!P0 PRMT R12, R12, 0x7610, R22 ;  /* 0x000076100c0c8816 */ /* 0x000fe40000000016 */
        /* <DEDUP_REMOVED lines=19> */
.L_x_633:
[----:B------:R-:W-:Y:S02]  /*07a0*/  @!P0 F2FP.BF16.PACK_AB R15, R15, R12 ;  /* 0x0000000c0f0f823e */ /* 0x000fe400000010ff */
[----:B------:R-:W-:Y:S02]  /*07b0*/  IADD3 R24, R24, -0x1, RZ ;  /* 0xffffffff18187810 */ /* 0x000fe40007ffe0ff */
[----:B------:R-:W-:Y:S01]  /*07c0*/  IADD3 R23, P1, R25, 0x1, RZ ;  /* 0x0000000119177810 */ /* 0x000fe20007f3e0ff */
[----:B------:R0:W-:Y:S01]  /*07d0*/  @!P0 STG.E [R16.64], R15 ;  /* 0x0000000f10008986 */ /* 0x0001e2000c101904 */
[----:B------:R-:W-:Y:S02]  /*07e0*/  ISETP.NE.AND P2, PT, R24, RZ, PT ;  /* 0x000000ff1800720c */ /* 0x000fe40003f45270 */
[----:B------:R-:W-:Y:S01]  /*07f0*/  MOV R25, R23 ;  /* 0x0000001700197202 */ /* 0x000fe20000000f00 */
[----:B------:R-:W-:-:S10]  /*0800*/  IMAD.X R26, RZ, RZ, R26, P1 ;  /* 0x000000ffff1a7224 */ /* 0x000fd400008e061a */
[----:B0-----:R-:W-:Y:S05]  /*0810*/  @P2 BRA `(.L_x_634) ;  /* 0xfffffd6000002947 */ /* 0x001fea000383ffff */
.L_x_632:
        /* <DEDUP_REMOVED lines=8> */
.L_x_647:
[----:B------:R-:W-:Y:S01]  /*08a0*/  IADD3 R17, P1, R23, -0x1, RZ ;  /* 0xffffffff17117810 */ /* 0x000fe20007f3e0ff */
[----:B------:R-:W-:Y:S01]  /*08b0*/  BSSY B0, `(.L_x_635) ;  /* 0x000000f000007945 */ /* 0x000fe20003800000 */
[----:B------:R-:W-:Y:S02]  /*08c0*/  PRMT R18, R18, 0x5410, RZ ;  /* 0x0000541012127816 */ /* 0x000fe400000000ff */
[----:B------:R-:W-:-:S02]  /*08d0*/  IADD3.X R12, R22, -0x1, RZ, P1, !PT ;  /* 0xffffffff160c7810 */ /* 0x000fc40000ffe4ff */
[----:B------:R-:W-:-:S03]  /*08e0*/  ISETP.NE.AND P1, PT, RZ, UR6, PT ;  /* 0x00000006ff007c0c */ /* 0x000fc6000bf25270 */
[----:B------:R-:W-:Y:S02]  /*08f0*/  IMAD R16, R12, c[0x0][0x1c0], RZ ;  /* 0x000070000c107a24 */ /* 0x000fe400078e02ff */
[----:B------:R-:W-:Y:S02]  /*0900*/  IMAD.MOV.U32 R12, RZ, RZ, R10 ;  /* 0x000000ffff0c7224 */ /* 0x000fe400078e000a */
        /* <DEDUP_REMOVED lines=9> */
.L_x_636:
[----:B------:R-:W-:Y:S05]  /*09a0*/  BSYNC B0 ;  /* 0x0000000000007941 */ /* 0x000fea0003800000 */
.L_x_635:
[----:B------:R-:W-:Y:S02]  /*09b0*/  PRMT R18, RZ, 0x7610, R18 ;  /* 0x00007610ff127816 */ /* 0x000fe40000000012 */
[----:B------:R-:W-:Y:S02]  /*09c0*/  PRMT R17, RZ, 0x7610, R17 ;  /* 0x00007610ff117816 */ /* 0x000fe40000000011 */
[----:B------:R-:W-:Y:S01]  /*09d0*/  @!P0 LEA R16, P2, R14, c[0x0][0x160], 0x1 ;  /* 0x000058000e108a11 */ /* 0x000fe200078408ff */
[C---:B------:R-:W-:Y:S02]  /*09e0*/  FADD.FTZ R15, -R5.reuse, R18 ;  /* 0x00000012050f7221 */ /* 0x040fe40000010100 */
[----:B------:R-:W-:Y:S02]  /*09f0*/  FADD.FTZ R17, -R5, R17 ;  /* 0x0000001105117221 */ /* 0x000fe40000010100 */
[----:B------:R-:W-:-:S02]  /*0a00*/  FMUL.FTZ R18, R15, R6 ;  /* 0x000000060f127220 */ /* 0x000fc40000410000 */
[----:B------:R-:W-:Y:S01]  /*0a10*/  FMUL.FTZ R24, R17, R6 ;  /* 0x0000000611187220 */ /* 0x000fe20000410000 */
[----:B------:R-:W-:Y:S01]  /*0a20*/  @!P0 LEA.HI.X R17, R14, c[0x0][0x164], R19, 0x1, P2 ;  /* 0x000059000e118a11 */ /* 0x000fe200010f0c13 */
        /* <DEDUP_REMOVED lines=14> */
.L_x_637:
        /* <DEDUP_REMOVED lines=14> */
.L_x_639:
[----:B------:R-:W-:Y:S05]  /*0bf0*/  BSYNC B0 ;  /* 0x0000000000007941 */ /* 0x000fea0003800000 */
.L_x_638:
        /* <DEDUP_REMOVED lines=25> */
.L_x_640:
[----:B------:R-:W-:Y:S01]  /*0d90*/  @!P0 F2FP.BF16.PACK_AB R27, R25, R16 ;  /* 0x00000010191b823e */ /* 0x000fe200000010ff */
[----:B------:R-:W-:Y:S01]  /*0da0*/  BSSY B0, `(.L_x_641) ;  /* 0x000000c000007945 */ /* 0x000fe20003800000 */
[----:B------:R-:W-:Y:S01]  /*0db0*/  @!P0 LEA R16, P2, R14, c[0x0][0x160], 0x1 ;  /* 0x000058000e108a11 */ /* 0x000fe200078408ff */
[----:B------:R-:W-:Y:S01]  /*0dc0*/  IMAD.IADD R29, R15, 0x1, R17 ;  /* 0x000000010f1d7824 */ /* 0x000fe200078e0211 */
[----:B------:R-:W-:Y:S01]  /*0dd0*/  PRMT R24, R24, 0x5410, RZ ;  /* 0x0000541018187816 */ /* 0x000fe200000000ff */
[----:B------:R0:W-:Y:S01]  /*0de0*/  @!P0 STG.E [R18.64], R27 ;  /* 0x0000001b12008986 */ /* 0x0001e2000c101904 */
[----:B------:R-:W-:Y:S01]  /*0df0*/  PRMT R25, R25, 0x5410, RZ ;  /* 0x0000541019197816 */ /* 0x000fe200000000ff */
[----:B------:R-:W-:Y:S05]  /*0e00*/  @P0 BRA `(.L_x_642) ;  /* 0x0000005000000947 */ /* 0x000fea0003800000 */
[----:B0-----:R-:W-:-:S04]  /*0e10*/  LEA R18, P3, R14, c[0x0][0x170], 0x1 ;  /* 0x00005c000e127a11 */ /* 0x001fc800078608ff */
[----:B------:R-:W-:-:S05]  /*0e20*/  LEA.HI.X R19, R14, c[0x0][0x174], R29, 0x1, P3 ;  /* 0x00005d000e137a11 */ /* 0x000fca00018f0c1d */
[----:B------:R-:W2:Y:S02]  /*0e30*/  LDG.E R18, [R18.64] ;  /* 0x0000000412127981 */ /* 0x000ea4000c1e1900 */
[--C-:B--2---:R-:W-:Y:S02]  /*0e40*/  PRMT R25, R25, 0x5410, R18.reuse ;  /* 0x0000541019197816 */ /* 0x104fe40000000012 */
[----:B------:R-:W-:Y:S02]  /*0e50*/  PRMT R24, R24, 0x7610, R18 ;  /* 0x0000761018187816 */ /* 0x000fe40000000012 */
.L_x_642:
[----:B------:R-:W-:Y:S05]  /*0e60*/  BSYNC B0 ;  /* 0x0000000000007941 */ /* 0x000fea0003800000 */
.L_x_641:
[----:B------:R-:W-:Y:S02]  /*0e70*/  PRMT R25, RZ, 0x7610, R25 ;  /* 0x00007610ff197816 */ /* 0x000fe40000000019 */
[----:B------:R-:W-:Y:S02]  /*0e80*/  PRMT R24, RZ, 0x7610, R24 ;  /* 0x00007610ff187816 */ /* 0x000fe40000000018 */
[----:B0-----:R-:W-:Y:S01]  /*0e90*/  IADD3 R19, P3, R23, 0x2, RZ ;  /* 0x0000000217137810 */ /* 0x001fe20007f7e0ff */
[C---:B------:R-:W-:Y:S01]  /*0ea0*/  FADD.FTZ R25, -R5.reuse, R25 ;  /* 0x0000001905197221 */ /* 0x040fe20000010100 */
[----:B------:R-:W-:Y:S01]  /*0eb0*/  @!P0 LEA.HI.X R17, R14, c[0x0][0x164], R29, 0x1, P2 ;  /* 0x000059000e118a11 */ /* 0x000fe200010f0c1d */
[----:B------:R-:W-:Y:S01]  /*0ec0*/  FADD.FTZ R15, -R5, R24 ;  /* 0x00000018050f7221 */ /* 0x000fe20000010100 */
[----:B------:R-:W-:Y:S01]  /*0ed0*/  IADD3.X R18, RZ, R22, RZ, P3, !PT ;  /* 0x00000016ff127210 */ /* 0x000fe20001ffe4ff */
[----:B------:R-:W-:-:S02]  /*0ee0*/  FMUL.FTZ R25, R25, R6 ;  /* 0x0000000619197220 */ /* 0x000fc40000410000 */
        /* <DEDUP_REMOVED lines=15> */
.L_x_643:
[----:B------:R-:W-:Y:S01]  /*0fe0*/  @!P0 F2FP.BF16.PACK_AB R25, R15, R14 ;  /* 0x0000000e0f19823e */ /* 0x000fe200000010ff */
[C---:B------:R-:W-:Y:S01]  /*0ff0*/  IMAD.WIDE.U32 R14, R19.reuse, c[0x0][0x1c0], R12 ;  /* 0x00007000130e7a25 */ /* 0x040fe200078e000c */
[----:B------:R-:W-:Y:S01]  /*1000*/  BSSY B0, `(.L_x_644) ;  /* 0x000000c000007945 */ /* 0x000fe20003800000 */
[----:B------:R-:W-:Y:S02]  /*1010*/  PRMT R12, R12, 0x5410, RZ ;  /* 0x000054100c0c7816 */ /* 0x000fe400000000ff */
[----:B------:R-:W-:Y:S01]  /*1020*/  IMAD R19, R19, c[0x0][0x1c4], R18 ;  /* 0x0000710013137a24 */ /* 0x000fe200078e0212 */
[----:B------:R0:W-:Y:S03]  /*1030*/  @!P0 STG.E [R16.64], R25 ;  /* 0x0000001910008986 */ /* 0x0001e6000c101904 */
[----:B------:R-:W-:Y:S01]  /*1040*/  IMAD.IADD R19, R15, 0x1, R19 ;  /* 0x000000010f137824 */ /* 0x000fe200078e0213 */
[----:B0-----:R-:W-:Y:S01]  /*1050*/  PRMT R17, R17, 0x5410, RZ ;  /* 0x0000541011117816 */ /* 0x001fe200000000ff */
[----:B------:R-:W-:Y:S05]  /*1060*/  @P0 BRA `(.L_x_645) ;  /* 0x0000005000000947 */ /* 0x000fea0003800000 */
[----:B------:R-:W-:-:S04]  /*1070*/  LEA R16, P2, R14, c[0x0][0x170], 0x1 ;  /* 0x00005c000e107a11 */ /* 0x000fc800078408ff */
[----:B------:R-:W-:-:S05]  /*1080*/  LEA.HI.X R17, R14, c[0x0][0x174], R19, 0x1, P2 ;  /* 0x00005d000e117a11 */ /* 0x000fca00010f0c13 */
[----:B------:R-:W2:Y:S02]  /*1090*/  LDG.E R16, [R16.64] ;  /* 0x0000000410107981 */ /* 0x000ea4000c1e1900 */
[--C-:B--2---:R-:W-:Y:S02]  /*10a0*/  PRMT R17, R17, 0x5410, R16.reuse ;  /* 0x0000541011117816 */ /* 0x104fe40000000010 */
[----:B------:R-:W-:Y:S02]  /*10b0*/  PRMT R12, R12, 0x7610, R16 ;  /* 0x000076100c0c7816 */ /* 0x000fe40000000010 */
.L_x_645:
[----:B------:R-:W-:Y:S05]  /*10c0*/  BSYNC B0 ;  /* 0x0000000000007941 */ /* 0x000fea0003800000 */
.L_x_644:
        /* <DEDUP_REMOVED lines=19> */
.L_x_646:
        /* <DEDUP_REMOVED lines=9> */
.L_x_631:
        /* <DEDUP_REMOVED lines=11> */
.L_x_648:
        /* <DEDUP_REMOVED lines=12> */
.L_x_3192:


//--------------------- .text._Z32group_norm_nhwc_fwd_scale_kernelI11Bf16IOBf16WLi168EEv26Group_norm_nhwc_fwd_params --------------------------
	.section	.text._Z32group_norm_nhwc_fwd_scale_kernelI11Bf16IOBf16WLi168EEv26Group_norm_nhwc_fwd_params,"ax",@progbits
	.sectioninfo	@"SHI_REGISTERS=32"
	.align	128
        .global         _Z32group_norm_nhwc_fwd_scale_kernelI11Bf16IOBf16WLi168EEv26Group_norm_nhwc_fwd_params
        .type           _Z32group_norm_nhwc_fwd_scale_kernelI11Bf16IOBf16WLi168EEv26Group_norm_nhwc_fwd_params,@function
        .size           _Z32group_norm_nhwc_fwd_scale_kernelI11Bf16IOBf16WLi168EEv26Group_norm_nhwc_fwd_params,(.L_x_3193 - _Z32group_norm_nhwc_fwd_scale_kernelI11Bf16IOBf16WLi168EEv26Group_norm_nhwc_fwd_params)
        .other          _Z32group_norm_nhwc_fwd_scale_kernelI11Bf16IOBf16WLi168EEv26Group_norm_nhwc_fwd_params,@"STO_CUDA_ENTRY STV_DEFAULT"
_Z32group_norm_nhwc_fwd_scale_kernelI11Bf16IOBf16WLi168EEv26Group_norm_nhwc_fwd_params:
.text._Z32group_norm_nhwc_fwd_scale_kernelI11Bf16IOBf16WLi168EEv26Group_norm_nhwc_fwd_params:
        /* <DEDUP_REMOVED lines=88> */
.L_x_652:
        /* <DEDUP_REMOVED lines=34> */
.L_x_651:
        /* <DEDUP_REMOVED lines=8> */
.L_x_650:
        /* <DEDUP_REMOVED lines=8> */
.L_x_665:
        /* <DEDUP_REMOVED lines=16> */
.L_x_654:
[----:B------:R-:W-:Y:S05]  /*09a0*/  BSYNC B0 ;  /* 0x0000000000007941 */ /* 0x000fea0003800000 */
.L_x_653:
        /* <DEDUP_REMOVED lines=22> */
.L_x_655:
        /* <DEDUP_REMOVED lines=14> */
.L_x_657:
[----:B------:R-:W-:Y:S05]  /*0bf0*/  BSYNC B0 ;  /* 0x0000000000007941 */ /* 0x000fea0003800000 */
.L_x_656:
        /* <DEDUP_REMOVED lines=25> */
.L_x_658:
        /* <DEDUP_REMOVED lines=13> */
.L_x_660:
[----:B------:R-:W-:Y:S05]  /*0e60*/  BSYNC B0 ;  /* 0x0000000000007941 */ /* 0x000fea0003800000 */
.L_x_659:
        /* <DEDUP_REMOVED lines=23> */
.L_x_661:
        /* <DEDUP_REMOVED lines=14> */
.L_x_663:
[----:B------:R-:W-:Y:S05]  /*10c0*/  BSYNC B0 ;  /* 0x0000000000007941 */ /* 0x000fea0003800000 */
.L_x_662:
        /* <DEDUP_REMOVED lines=19> */
.L_x_664:
        /* <DEDUP_REMOVED lines=9> */
.L_x_649:
        /* <DEDUP_REMOVED lines=11> */
.L_x_666:
        /* <DEDUP_REMOVED lines=12> */
.L_x_3193:


//--------------------- .text._Z32group_norm_nhwc_fwd_scale_kernelI11Bf16IOBf16WLi64EEv26Group_norm_nhwc_fwd_params --------------------------
	.section	.text._Z32group_norm_nhwc_fwd_scale_kernelI11Bf16IOBf16WLi64EEv26Group_norm_nhwc_fwd_params,"ax",@progbits
	.sectioninfo	@"SHI_REGISTERS=32"
	.align	128
        .global         _Z32group_norm_nhwc_fwd_scale_kernelI11Bf16IOBf16WLi64EEv26Group_norm_nhwc_fwd_params
        .type           _Z32group_norm_nhwc_fwd_scale_kernelI11Bf16IOBf16WLi64EEv26Group_norm_nhwc_fwd_params,@function
        .size           _Z32group_norm_nhwc_fwd_scale_kernelI11Bf16IOBf16WLi64EEv26Group_norm_nhwc_fwd_params,(.L_x_3194 - _Z32group_norm_nhwc_fwd_scale_kernelI11Bf16IOBf16WLi64EEv26Group_norm_nhwc_fwd_params)
        .other          _Z32group_norm_nhwc_fwd_scale_kernelI11Bf16IOBf16WLi64EEv26Group_norm_nhwc_fwd_params,@"STO_CUDA_ENTRY STV_DEFAULT"
_Z32group_norm_nhwc_fwd_scale_kernelI11Bf16IOBf16WLi64EEv26Group_norm_nhwc_fwd_params:
.text._Z32group_norm_nhwc_fwd_scale_kernelI11Bf16IOBf16WLi64EEv26Group_norm_nhwc_fwd_params:
        /* <DEDUP_REMOVED lines=88> */
.L_x_670:
        /* <DEDUP_REMOVED lines=34> */
.L_x_669:
        /* <DEDUP_REMOVED lines=8> */
.L_x_668:
        /* <DEDUP_REMOVED lines=8> */
.L_x_683:
        /* <DEDUP_REMOVED lines=16> */
.L_x_672:
[----:B------:R-:W-:Y:S05]  /*09a0*/  BSYNC B0 ;  /* 0x0000000000007941 */ /* 0x000fea0003800000 */
.L_x_671:
        /* <DEDUP_REMOVED lines=22> */
.L_x_673:
        /* <DEDUP_REMOVED lines=14> */
.L_x_675:
[----:B------:R-:W-:Y:S05]  /*0bf0*/  BSYNC B0 ;  /* 0x0000000000007941 */ /* 0x000fea0003800000 */
.L_x_674:
        /* <DEDUP_REMOVED lines=25> */
.L_x_676:
        /* <DEDUP_REMOVED lines=13> */
.L_x_678:
[----:B------:R-:W-:Y:S05]  /*0e60*/  BSYNC B0 ;  /* 0x0000000000007941 */ /* 0x000fea0003800000 */
.L_x_677:
        /* <DEDUP_REMOVED lines=23> */
.L_x_679:
        /* <DEDUP_REMOVED lines=14> */
.L_x_681:
[----:B------:R-:W-:Y:S05]  /*10c0*/  BSYNC B0 ;  /* 0x0000000000007941 */ /* 0x000fea0003800000 */
.L_x_680:
        /* <DEDUP_REMOVED lines=19> */
.L_x_682:
        /* <DEDUP_REMOVED lines=9> */
.L_x_667:
        /* <DEDUP_REMOVED lines=11> */
.L_x_684:
        /* <DEDUP_REMOVED lines=12> */
.L_x_3194:


//--------------------- .text._Z32group_norm_nhwc_fwd_scale_kernelI11Bf16IOBf16WLi128EEv26Group_norm_nhwc_fwd_params --------------------------
	.section	.text._Z32group_norm_nhwc_fwd_scale_kernelI11Bf16IOBf16WLi128EEv26Group_norm_nhwc_fwd_params,"ax",@progbits
	.sectioninfo	@"SHI_REGISTERS=32"
	.align	128
        .global         _Z32group_norm_nhwc_fwd_scale_kernelI11Bf16IOBf16WLi128EEv26Group_norm_nhwc_fwd_params
        .type           _Z32group_norm_nhwc_fwd_scale_kernelI11Bf16IOBf16WLi128EEv26Group_norm_nhwc_fwd_params,@function
        .size           _Z32group_norm_nhwc_fwd_scale_kernelI11Bf16IOBf16WLi128EEv26Group_norm_nhwc_fwd_params,(.L_x_3195 - _Z32group_norm_nhwc_fwd_scale_kernelI11Bf16IOBf16WLi128EEv26Group_norm_nhwc_fwd_params)
        .other          _Z32group_norm_nhwc_fwd_scale_kernelI11Bf16IOBf16WLi128EEv26Group_norm_nhwc_fwd_params,@"STO_CUDA_ENTRY STV_DEFAULT"
_Z32group_norm_nhwc_fwd_scale_kernelI11Bf16IOBf16WLi128EEv26Group_norm_nhwc_fwd_params:
.text._Z32group_norm_nhwc_fwd_scale_kernelI11Bf16IOBf16WLi128EEv26Group_norm_nhwc_fwd_params:
        /* <DEDUP_REMOVED lines=88> */
.L_x_688:
        /* <DEDUP_REMOVED lines=34> */
.L_x_687:
        /* <DEDUP_REMOVED lines=8> */
.L_x_686:
        /* <DEDUP_REMOVED lines=8> */
.L_x_701:
        /* <DEDUP_REMOVED lines=16> */
.L_x_690:
[----:B------:R-:W-:Y:S05]  /*09a0*/  BSYNC B0 ;  /* 0x0000000000007941 */ /* 0x000fea0003800000 */
.L_x_689:
        /* <DEDUP_REMOVED lines=22> */
.L_x_691:
        /* <DEDUP_REMOVED lines=14> */
.L_x_693:
[----:B------:R-:W-:Y:S05]  /*0bf0*/  BSYNC B0 ;  /* 0x0000000000007941 */ /* 0x000fea0003800000 */
.L_x_692:
        /* <DEDUP_REMOVED lines=25> */
.L_x_694:
        /* <DEDUP_REMOVED lines=13> */
.L_x_696:
[----:B------:R-:W-:Y:S05]  /*0e60*/  BSYNC B0 ;  /* 0x0000000000007941 */ /* 0x000fea0003800000 */
.L_x_695:
        /* <DEDUP_REMOVED lines=23> */
.L_x_697:
        /* <DEDUP_REMOVED lines=14> */
.L_x_699:
[----:B------:R-:W-:Y:S05]  /*10c0*/  BSYNC B0 ;  /* 0x0000000000007941 */ /* 0x000fea0003800000 */
.L_x_698:
        /* <DEDUP_REMOVED lines=19> */
.L_x_700:
        /* <DEDUP_REMOVED lines=9> */
.L_x_685:
        /* <DEDUP_REMOVED lines=11> */
.L_x_702:
        /* <DEDUP_REMOVED lines=12> */
.L_x_3195:


//--------------------- .text._Z32group_norm_nhwc_fwd_scale_kernelI11Bf16IOBf16WLi192EEv26Group_norm_nhwc_fwd_params --------------------------
	.section	.text._Z32group_norm_nhwc_fwd_scale_kernelI11Bf16IOBf16WLi192EEv26Group_norm_nhwc_fwd_params,"ax",@progbits
	.sectioninfo	@"SHI_REGISTERS=32"
	.align	128
        .global         _Z32group_norm_nhwc_fwd_scale_kernelI11Bf16IOBf16WLi192EEv26Group_norm_nhwc_fwd_params
        .type           _Z32group_norm_nhwc_fwd_scale_kernelI11Bf16IOBf16WLi192EEv26Group_norm_nhwc_fwd_params,@function
        .size           _Z32group_norm_nhwc_fwd_scale_kernelI11Bf16IOBf16WLi192EEv26Group_norm_nhwc_fwd_params,(.L_x_3196 - _Z32group_norm_nhwc_fwd_scale_kernelI11Bf16IOBf16WLi192EEv26Group_norm_nhwc_fwd_params)
        .other          _Z32group_norm_nhwc_fwd_scale_kernelI11Bf16IOBf16WLi192EEv26Group_norm_nhwc_fwd_params,@"STO_CUDA_ENTRY STV_DEFAULT"
_Z32group_norm_nhwc_fwd_scale_kernelI11Bf16IOBf16WLi192EEv26Group_norm_nhwc_fwd_params:
.text._Z32group_norm_nhwc_fwd_scale_kernelI11Bf16IOBf16WLi192EEv26Group_norm_nhwc_fwd_params:
        /* <DEDUP_REMOVED lines=88> */
.L_x_706:
        /* <DEDUP_REMOVED lines=34> */
.L_x_705:
        /* <DEDUP_REMOVED lines=8> */
.L_x_704:
        /* <DEDUP_REMOVED lines=8> */
.L_x_719:
        /* <DEDUP_REMOVED lines=16> */
.L_x_708:
[----:B------:R-:W-:Y:S05]  /*09a0*/  BSYNC B0 ;  /* 0x0000000000007941 */ /* 0x000fea0003800000 */
.L_x_707:
        /* <DEDUP_REMOVED lines=22> */
.L_x_709:
        /* <DEDUP_REMOVED lines=14> */
.L_x_711:
[----:B------:R-:W-:Y:S05]  /*0bf0*/  BSYNC B0 ;  /* 0x0000000000007941 */ /* 0x000fea0003800000 */
.L_x_710:
        /* <DEDUP_REMOVED lines=25> */
.L_x_712:
        /* <DEDUP_REMOVED lines=13> */
.L_x_714:
[----:B------:R-:W-:Y:S05]  /*0e60*/  BSYNC B0 ;  /* 0x0000000000007941 */ /* 0x000fea0003800000 */
.L_x_713:
        /* <DEDUP_REMOVED lines=23> */
.L_x_715:
        /* <DEDUP_REMOVED lines=14> */
.L_x_717:
[----:B------:R-:W-:Y:S05]  /*10c0*/  BSYNC B0 ;  /* 0x0000000000007941 */ /* 0x000fea0003800000 */
.L_x_716:
        /* <DEDUP_REMOVED lines=19> */
.L_x_718:
        /* <DEDUP_REMOVED lines=9> */
.L_x_703:
        /* <DEDUP_REMOVED lines=11> */
.L_x_720:
        /* <DEDUP_REMOVED lines=12> */
.L_x_3196:


//--------------------- .text._Z32group_norm_nhwc_fwd_scale_kernelI11Bf16IOBf16WLi448EEv26Group_norm_nhwc_fwd_params --------------------------
	.section	.text._Z32group_norm_nhwc_fwd_scale_kernelI11Bf16IOBf16WLi448EEv26Group_norm_nhwc_fwd_params,"ax",@progbits
	.sectioninfo	@"SHI_REGISTERS=32"
	.align	128
        .global         _Z32group_norm_nhwc_fwd_scale_kernelI11Bf16IOBf16WLi448EEv26Group_norm_nhwc_fwd_params
        .type           _Z32group_norm_nhwc_fwd_scale_kernelI11Bf16IOBf16WLi448EEv26Group_norm_nhwc_fwd_params,@function
        .size           _Z32group_norm_nhwc_fwd_scale_kernelI11Bf16IOBf16WLi448EEv26Group_norm_nhwc_fwd_params,(.L_x_3197 - _Z32group_norm_nhwc_fwd_scale_kernelI11Bf16IOBf16WLi448EEv26Group_norm_nhwc_fwd_params)
        .other          _Z32group_norm_nhwc_fwd_scale_kernelI11Bf16IOBf16WLi448EEv26Group_norm_nhwc_fwd_params,@"STO_CUDA_ENTRY STV_DEFAULT"
_Z32group_norm_nhwc_fwd_scale_kernelI11Bf16IOBf16WLi448EEv26Group_norm_nhwc_fwd_params:
.text._Z32group_norm_nhwc_fwd_scale_kernelI11Bf16IOBf16WLi448EEv26Group_norm_nhwc_fwd_params:
        /* <DEDUP_REMOVED lines=88> */
.L_x_724:
        /* <DEDUP_REMOVED lines=34> */
.L_x_723:
        /* <DEDUP_REMOVED lines=8> */
.L_x_722:
        /* <DEDUP_REMOVED lines=8> */
.L_x_737:
        /* <DEDUP_REMOVED lines=16> */
.L_x_726:
[----:B------:R-:W-:Y:S05]  /*09a0*/  BSYNC B0 ;  /* 0x0000000000007941 */ /* 0x000fea0003800000 */
.L_x_725:
        /* <DEDUP_REMOVED lines=22> */
.L_x_727:
        /* <DEDUP_REMOVED lines=14> */
.L_x_729:
[----:B------:R-:W-:Y:S05]  /*0bf0*/  BSYNC B0 ;  /* 0x0000000000007941 */ /* 0x000fea0003800000 */
.L_x_728:
        /* <DEDUP_REMOVED lines=25> */
.L_x_730:
        /* <DEDUP_REMOVED lines=13> */
.L_x_732:
[----:B------:R-:W-:Y:S05]  /*0e60*/  BSYNC B0 ;  /* 0x0000000000007941 */ /* 0x000fea0003800000 */
.L_x_731:
        /* <DEDUP_REMOVED lines=23> */
.L_x_733:
        /* <DEDUP_REMOVED lines=14> */
.L_x_735:
[----:B------:R-:W-:Y:S05]  /*10c0*/  BSYNC B0 ;  /* 0x0000000000007941 */ /* 0x000fea0003800000 */
.L_x_734:
        /* <DEDUP_REMOVED lines=19> */
.L_x_736:
        /* <DEDUP_REMOVED lines=9> */
.L_x_721:
        /* <DEDUP_REMOVED lines=11> */
.L_x_738:
        /* <DEDUP_REMOVED lines=12> */
.L_x_3197:


//--------------------- .text._Z32group_norm_nhwc_fwd_scale_kernelI11Bf16IOBf16WLi256EEv26Group_norm_nhwc_fwd_params --------------------------
	.section	.text._Z32group_norm_nhwc_fwd_scale_kernelI11Bf16IOBf16WLi256EEv26Group_norm_nhwc_fwd_params,"ax",@progbits
	.sectioninfo	@"SHI_REGISTERS=32"
	.align	128
        .global         _Z32group_norm_nhwc_fwd_scale_kernelI11Bf16IOBf16WLi256EEv26Group_norm_nhwc_fwd_params
        .type           _Z32group_norm_nhwc_fwd_scale_kernelI11Bf16IOBf16WLi256EEv26Group_norm_nhwc_fwd_params,@function
        .size           _Z32group_norm_nhwc_fwd_scale_kernelI11Bf16IOBf16WLi256EEv26Group_norm_nhwc_fwd_params,(.L_x_3198 - _Z32group_norm_nhwc_fwd_scale_kernelI11Bf16IOBf16WLi256EEv26Group_norm_nhwc_fwd_params)
        .other          _Z32group_norm_nhwc_fwd_scale_kernelI11Bf16IOBf16WLi256EEv26Group_norm_nhwc_fwd_params,@"STO_CUDA_ENTRY STV_DEFAULT"
_Z32group_norm_nhwc_fwd_scale_kernelI11Bf16IOBf16WLi256EEv26Group_norm_nhwc_fwd_params:
.text._Z32group_norm_nhwc_fwd_scale_kernelI11Bf16IOBf16WLi256EEv26Group_norm_nhwc_fwd_params:
        /* <DEDUP_REMOVED lines=88> */
.L_x_742:
        /* <DEDUP_REMOVED lines=34> */
.L_x_741:
        /* <DEDUP_REMOVED lines=8> */
.L_x_740:
        /* <DEDUP_REMOVED lines=8> */
.L_x_755:
        /* <DEDUP_REMOVED lines=16> */
.L_x_744:
[----:B------:R-:W-:Y:S05]  /*09a0*/  BSYNC B0 ;  /* 0x0000000000007941 */ /* 0x000fea0003800000 */
.L_x_743:
        /* <DEDUP_REMOVED lines=22> */
.L_x_745:
        /* <DEDUP_REMOVED lines=14> */
.L_x_747:
[----:B------:R-:W-:Y:S05]  /*0bf0*/  BSYNC B0 ;  /* 0x0000000000007941 */ /* 0x000fea0003800000 */
.L_x_746:
        /* <DEDUP_REMOVED lines=25> */
.L_x_748:
        /* <DEDUP_REMOVED lines=13> */
.L_x_750:
[----:B------:R-:W-:Y:S05]  /*0e60*/  BSYNC B0 ;  /* 0x0000000000007941 */ /* 0x000fea0003800000 */
.L_x_749:
        /* <DEDUP_REMOVED lines=23> */
.L_x_751:
        /* <DEDUP_REMOVED lines=14> */
.L_x_753:
[----:B------:R-:W-:Y:S05]  /*10c0*/  BSYNC B0 ;  /* 0x0000000000007941 */ /* 0x000fea0003800000 */
.L_x_752:
        /* <DEDUP_REMOVED lines=19> */
.L_x_754:
        /* <DEDUP_REMOVED lines=9> */
.L_x_739:
        /* <DEDUP_REMOVED lines=11> */
.L_x_756:
        /* <DEDUP_REMOVED lines=12> */
.L_x_3198:


//--------------------- .text._Z32group_norm_nhwc_fwd_scale_kernelI11Bf16IOBf16WLi120EEv26Group_norm_nhwc_fwd_params --------------------------
	.section	.text._Z32group_norm_nhwc_fwd_scale_kernelI11Bf16IOBf16WLi120EEv26Group_norm_nhwc_fwd_params,"ax",@progbits
	.sectioninfo	@"SHI_REGISTERS=32"
	.align	128
        .global         _Z32group_norm_nhwc_fwd_scale_kernelI11Bf16IOBf16WLi120EEv26Group_norm_nhwc_fwd_params
        .type           _Z32group_norm_nhwc_fwd_scale_kernelI11Bf16IOBf16WLi120EEv26Group_norm_nhwc_fwd_params,@function
        .size           _Z32group_norm_nhwc_fwd_scale_kernelI11Bf16IOBf16WLi120EEv26Group_norm_nhwc_fwd_params,(.L_x_3199 - _Z32group_norm_nhwc_fwd_scale_kernelI11Bf16IOBf16WLi120EEv26Group_norm_nhwc_fwd_params)
        .other          _Z32group_norm_nhwc_fwd_scale_kernelI11Bf16IOBf16WLi120EEv26Group_norm_nhwc_fwd_params,@"STO_CUDA_ENTRY STV_DEFAULT"
_Z32group_norm_nhwc_fwd_scale_kernelI11Bf16IOBf16WLi120EEv26Group_norm_nhwc_fwd_params:
.text._Z32group_norm_nhwc_fwd_scale_kernelI11Bf16IOBf16WLi120EEv26Group_norm_nhwc_fwd_params:
        /* <DEDUP_REMOVED lines=88> */
.L_x_760:
        /* <DEDUP_REMOVED lines=34> */
.L_x_759:
        /* <DEDUP_REMOVED lines=8> */
.L_x_758:
        /* <DEDUP_REMOVED lines=8> */
.L_x_773:
        /* <DEDUP_REMOVED lines=16> */
.L_x_762:
[----:B------:R-:W-:Y:S05]  /*09a0*/  BSYNC B0 ;  /* 0x0000000000007941 */ /* 0x000fea0003800000 */
.L_x_761:
        /* <DEDUP_REMOVED lines=22> */
.L_x_763:
        /* <DEDUP_REMOVED lines=14> */
.L_x_765:
[----:B------:R-:W-:Y:S05]  /*0bf0*/  BSYNC B0 ;  /* 0x0000000000007941 */ /* 0x000fea0003800000 */
.L_x_764:
        /* <DEDUP_REMOVED lines=25> */
.L_x_766:
        /* <DEDUP_REMOVED lines=13> */
.L_x_768:
[----:B------:R-:W-:Y:S05]  /*0e60*/  BSYNC B0 ;  /* 0x0000000000007941 */ /* 0x000fea0003800000 */
.L_x_767:
        /* <DEDUP_REMOVED lines=23> */
.L_x_769:
        /* <DEDUP_REMOVED lines=14> */
.L_x_771:
[----:B------:R-:W-:Y:S05]  /*10c0*/  BSYNC B0 ;  /* 0x0000000000007941 */ /* 0x000fea0003800000 */
.L_x_770:
        /* <DEDUP_REMOVED lines=19> */
.L_x_772:
        /* <DEDUP_REMOVED lines=9> */
.L_x_757:
        /* <DEDUP_REMOVED lines=11> */
.L_x_774:
        /* <DEDUP_REMOVED lines=12> */
.L_x_3199:


//--------------------- .text._Z32group_norm_nhwc_fwd_scale_kernelI11Bf16IOBf16WLi140EEv26Group_norm_nhwc_fwd_params --------------------------
	.section	.text._Z32group_norm_nhwc_fwd_scale_kernelI11Bf16IOBf16WLi140EEv26Group_norm_nhwc_fwd_params,"ax",@progbits
	.sectioninfo	@"SHI_REGISTERS=32"
	.align	128
        .global         _Z32group_norm_nhwc_fwd_scale_kernelI11Bf16IOBf16WLi140EEv26Group_norm_nhwc_fwd_params
        .type           _Z32group_norm_nhwc_fwd_scale_kernelI11Bf16IOBf16WLi140EEv26Group_norm_nhwc_fwd_params,@function
        .size           _Z32group_norm_nhwc_fwd_scale_kernelI11Bf16IOBf16WLi140EEv26Group_norm_nhwc_fwd_params,(.L_x_3200 - _Z32group_norm_nhwc_fwd_scale_kernelI11Bf16IOBf16WLi140EEv26Group_norm_nhwc_fwd_params)
        .other          _Z32group_norm_nhwc_fwd_scale_kernelI11Bf16IOBf16WLi140EEv26Group_norm_nhwc_fwd_params,@"STO_CUDA_ENTRY STV_DEFAULT"
_Z32group_norm_nhwc_fwd_scale_kernelI11Bf16IOBf16WLi140EEv26Group_norm_nhwc_fwd_params:
.text._Z32group_norm_nhwc_fwd_scale_kernelI11Bf16IOBf16WLi140EEv26Group_norm_nhwc_fwd_params:
        /* <DEDUP_REMOVED lines=88> */
.L_x_778:
        /* <DEDUP_REMOVED lines=34> */
.L_x_777:
        /* <DEDUP_REMOVED lines=8> */
.L_x_776:
        /* <DEDUP_REMOVED lines=8> */
.L_x_791:
        /* <DEDUP_REMOVED lines=16> */
.L_x_780:
[----:B------:R-:W-:Y:S05]  /*09a0*/  BSYNC B0 ;  /* 0x0000000000007941 */ /* 0x000fea0003800000 */
.L_x_779:
        /* <DEDUP_REMOVED lines=22> */
.L_x_781:
        /* <DEDUP_REMOVED lines=14> */
.L_x_783:
[----:B------:R-:W-:Y:S05]  /*0bf0*/  BSYNC B0 ;  /* 0x0000000000007941 */ /* 0x000fea0003800000 */
.L_x_782:
        /* <DEDUP_REMOVED lines=25> */
.L_x_784:
        /* <DEDUP_REMOVED lines=13> */
.L_x_786:
[----:B------:R-:W-:Y:S05]  /*0e60*/  BSYNC B0 ;  /* 0x0000000000007941 */ /* 0x000fea0003800000 */
.L_x_785:
        /* <DEDUP_REMOVED lines=23> */
.L_x_787:
        /* <DEDUP_REMOVED lines=14> */
.L_x_789:
[----:B------:R-:W-:Y:S05]  /*10c0*/  BSYNC B0 ;  /* 0x0000000000007941 */ /* 0x000fea0003800000 */
.L_x_788:
        /* <DEDUP_REMOVED lines=19> */
.L_x_790:
        /* <DEDUP_REMOVED lines=9> */
.L_x_775:
        /* <DEDUP_REMOVED lines=11> */
.L_x_792:
        /* <DEDUP_REMOVED lines=12> */
.L_x_3200:


//--------------------- .text._Z32group_norm_nhwc_fwd_scale_kernelI11Bf16IOBf16WLi160EEv26Group_norm_nhwc_fwd_params --------------------------
	.section	.text._Z32group_norm_nhwc_fwd_scale_kernelI11Bf16IOBf16WLi160EEv26Group_norm_nhwc_fwd_params,"ax",@progbits
	.sectioninfo	@"SHI_REGISTERS=32"
	.align	128
        .global         _Z32group_norm_nhwc_fwd_scale_kernelI11Bf16IOBf16WLi160EEv26Group_norm_nhwc_fwd_params
        .type           _Z32group_norm_nhwc_fwd_scale_kernelI11Bf16IOBf16WLi160EEv26Group_norm_nhwc_fwd_params,@function
        .size           _Z32group_norm_nhwc_fwd_scale_kernelI11Bf16IOBf16WLi160EEv26Group_norm_nhwc_fwd_params,(.L_x_3201 - _Z32group_norm_nhwc_fwd_scale_kernelI11Bf16IOBf16WLi160EEv26Group_norm_nhwc_fwd_params)
        .other          _Z32group_norm_nhwc_fwd_scale_kernelI11Bf16IOBf16WLi160EEv26Group_norm_nhwc_fwd_params,@"STO_CUDA_ENTRY STV_DEFAULT"
_Z32group_norm_nhwc_fwd_scale_kernelI11Bf16IOBf16WLi160EEv26Group_norm_nhwc_fwd_params:
.text._Z32group_norm_nhwc_fwd_scale_kernelI11Bf16IOBf16WLi160EEv26Group_norm_nhwc_fwd_params:
        /* <DEDUP_REMOVED lines=88> */
.L_x_796:
        /* <DEDUP_REMOVED lines=34> */
.L_x_795:
        /* <DEDUP_REMOVED lines=8> */
.L_x_794:
        /* <DEDUP_REMOVED lines=8> */
.L_x_809:
        /* <DEDUP_REMOVED lines=16> */
.L_x_798:
[----:B------:R-:W-:Y:S05]  /*09a0*/  BSYNC B0 ;  /* 0x0000000000007941 */ /* 0x000fea0003800000 */
.L_x_797:
        /* <DEDUP_REMOVED lines=22> */
.L_x_799:
        /* <DEDUP_REMOVED lines=14> */
.L_x_801:
[----:B------:R-:W-:Y:S05]  /*0bf0*/  BSYNC B0 ;  /* 0x0000000000007941 */ /* 0x000fea0003800000 */
.L_x_800:
        /* <DEDUP_REMOVED lines=25> */
.L_x_802:
        /* <DEDUP_REMOVED lines=13> */
.L_x_804:
[----:B------:R-:W-:Y:S05]  /*0e60*/  BSYNC B0 ;  /* 0x0000000000007941 */ /* 0x000fea0003800000 */
.L_x_803:
        /* <DEDUP_REMOVED lines=23> */
.L_x_805:
        /* <DEDUP_REMOVED lines=14> */
.L_x_807:
[----:B------:R-:W-:Y:S05]  /*10c0*/  BSYNC B0 ;  /* 0x0000000000007941 */ /* 0x000fea0003800000 */
.L_x_806:
        /* <DEDUP_REMOVED lines=19> */
.L_x_808:
        /* <DEDUP_REMOVED lines=9> */
.L_x_793:
        /* <DEDUP_REMOVED lines=11> */
.L_x_810:
        /* <DEDUP_REMOVED lines=12> */
.L_x_3201:


//--------------------- .text._Z32group_norm_nhwc_fwd_scale_kernelI11Bf16IOFp16WLi196EEv26Group_norm_nhwc_fwd_params --------------------------
	.section	.text._Z32group_norm_nhwc_fwd_scale_kernelI11Bf16IOFp16WLi196EEv26Group_norm_nhwc_fwd_params,"ax",@progbits
	.sectioninfo	@"SHI_REGISTERS=32"
	.align	128
        .global         _Z32group_norm_nhwc_fwd_scale_kernelI11Bf16IOFp16WLi196EEv26Group_norm_nhwc_fwd_params
        .type           _Z32group_norm_nhwc_fwd_scale_kernelI11Bf16IOFp16WLi196EEv26Group_norm_nhwc_fwd_params,@function
        .size           _Z32group_norm_nhwc_fwd_scale_kernelI11Bf16IOFp16WLi196EEv26Group_norm_nhwc_fwd_params,(.L_x_3202 - _Z32group_norm_nhwc_fwd_scale_kernelI11Bf16IOFp16WLi196EEv26Group_norm_nhwc_fwd_params)
        .other          _Z32group_norm_nhwc_fwd_scale_kernelI11Bf16IOFp16WLi196EEv26Group_norm_nhwc_fwd_params,@"STO_CUDA_ENTRY STV_DEFAULT"
_Z32group_norm_nhwc_fwd_scale_kernelI11Bf16IOFp16WLi196EEv26Group_norm_nhwc_fwd_params:
.text._Z32group_norm_nhwc_fwd_scale_kernelI11Bf16IOFp16WLi196EEv26Group_norm_nhwc_fwd_params:
        /* <DEDUP_REMOVED lines=19> */
[----:B------:R-:W-:Y:S02]  /*0130*/  IMAD R2, R5, R2, R4 ;  /* 0x0000000205027224 */ /* 0x000fe400078e0204 */
[----:B------:R-:W-:-:S03]  /*0140*/  IMAD.MOV.U32 R4, RZ, RZ, RZ ;  /* 0x000000ffff047224 */ /* 0x000fc600078e00ff */
        /* <DEDUP_REMOVED lines=18> */
[----:B------:R0:W2:Y:S01]  /*0270*/  @!P1 LDG.E R2, [R10.64] ;  /* 0x000000040a029981 */ /* 0x0000a2000c1e1900 */
[----:B------:R-:W-:Y:S02]  /*0280*/  ISETP.GE.U32.AND P0, PT, R18, c[0x0][0x1c0], PT ;  /* 0x0000700012007a0c */ /* 0x000fe40003f06070 */
[----:B------:R-:W-:Y:S01]  /*0290*/  @!P1 IMAD.WIDE R12, R5, R12, c[0x0][0x1a0] ;  /* 0x00006800050c9625 */ /* 0x000fe200078e020c */
[----:B------:R-:W-:-:S04]  /*02a0*/  SHF.R.S32.HI R19, RZ, 0x1f, R18 ;  /* 0x0000001fff137819 */ /* 0x000fc80000011412 */
[----:B------:R1:W3:Y:S01]  /*02b0*/  @!P1 LDG.E R4, [R12.64] ;  /* 0x000000040c049981 */ /* 0x0002e2000c1e1900 */
[----:B------:R-:W-:-:S13]  /*02c0*/  ISETP.GE.AND.EX P0, PT, R19, c[0x0][0x1c4], PT, P0 ;  /* 0x0000710013007a0c */ /* 0x000fda0003f06300 */
[C---:B------:R-:W-:Y:S02]  /*02d0*/  @!P0 SHF.L.U32 R6, R18.reuse, 0x1, RZ ;  /* 0x0000000112068819 */ /* 0x040fe400000006ff */
[----:B------:R-:W-:Y:S02]  /*02e0*/  @!P0 SHF.L.U64.HI R5, R18, 0x1, R19 ;  /* 0x0000000112058819 */ /* 0x000fe40000010213 */
[C---:B------:R-:W-:Y:S02]  /*02f0*/  @!P0 IADD3 R14, P1, R6.reuse, c[0x0][0x178], RZ ;  /* 0x00005e00060e8a10 */ /* 0x040fe40007f3e0ff */
[----:B------:R-:W-:Y:S02]  /*0300*/  @!P0 IADD3 R6, P2, R6, c[0x0][0x180], RZ ;  /* 0x0000600006068a10 */ /* 0x000fe40007f5e0ff */
[C---:B------:R-:W-:Y:S02]  /*0310*/  @!P0 IADD3.X R15, R5.reuse, c[0x0][0x17c], RZ, P1, !PT ;  /* 0x00005f00050f8a10 */ /* 0x040fe40000ffe4ff */
[----:B------:R-:W-:-:S03]  /*0320*/  @!P0 IADD3.X R7, R5, c[0x0][0x184], RZ, P2, !PT ;  /* 0x0000610005078a10 */ /* 0x000fc600017fe4ff */
[----:B0-----:R-:W4:Y:S04]  /*0330*/  @!P0 LDG.E.U16 R10, [R14.64] ;  /* 0x000000040e0a8981 */ /* 0x001f28000c1e1500 */
[----:B------:R-:W5:Y:S04]  /*0340*/  @!P0 LDG.E.U16 R11, [R14.64+0x2] ;  /* 0x000002040e0b8981 */ /* 0x000f68000c1e1500 */
[----:B------:R0:W5:Y:S04]  /*0350*/  @!P0 LDG.E.U16 R16, [R6.64] ;  /* 0x0000000406108981 */ /* 0x000168000c1e1500 */
[----:B------:R0:W5:Y:S04]  /*0360*/  @!P0 LDG.E.U16 R17, [R6.64+0x2] ;  /* 0x0000020406118981 */ /* 0x000168000c1e1500 */
[----:B------:R-:W0:Y:S01]  /*0370*/  S2R R28, SR_CTAID.Y ;  /* 0x00000000001c7919 */ /* 0x000e220000002600 */
[----:B------:R-:W-:-:S02]  /*0380*/  IMAD.MOV.U32 R23, RZ, RZ, c[0x0][0x1e4] ;  /* 0x00007900ff177624 */ /* 0x000fc400078e00ff */
[----:B0-----:R-:W-:-:S05]  /*0390*/  IMAD R28, R28, c[0x0][0x1e4], RZ ;  /* 0x000079001c1c7a24 */ /* 0x001fca00078e02ff */
[----:B------:R-:W-:Y:S01]  /*03a0*/  SHF.R.S32.HI R26, RZ, 0x1f, R28 ;  /* 0x0000001fff1a7819 */ /* 0x000fe2000001141c */
[----:B------:R-:W-:Y:S02]  /*03b0*/  IMAD.MOV.U32 R6, RZ, RZ, 0x3f800000 ;  /* 0x3f800000ff067424 */ /* 0x000fe400078e00ff */
[----:B--2---:R-:W-:-:S04]  /*03c0*/  FMUL.FTZ R5, R2, c[0x0][0x1f4] ;  /* 0x00007d0002057a20 */ /* 0x004fc80000410000 */
[----:B-1----:R-:W-:-:S04]  /*03d0*/  FMUL.FTZ R13, R5, R5 ;  /* 0x00000005050d7220 */ /* 0x002fc80000410000 */
[----:B---3--:R-:W-:Y:S01]  /*03e0*/  FFMA.FTZ R22, R4, c[0x0][0x1f4], -R13 ;  /* 0x00007d0004167a23 */ /* 0x008fe2000001080d */
[----:B------:R-:W-:-:S04]  /*03f0*/  IADD3 R13, P1, R28, c[0x0][0x1e4], RZ ;  /* 0x000079001c0d7a10 */ /* 0x000fc80007f3e0ff */
        /* <DEDUP_REMOVED lines=8> */
[----:B----4-:R-:W-:Y:S02]  /*0480*/  @!P0 HADD2.F32 R8, -RZ, R10.H0_H0 ;  /* 0x2000000aff088230 */ /* 0x010fe40000004100 */
[----:B-----5:R-:W-:Y:S02]  /*0490*/  @!P0 HADD2.F32 R9, -RZ, R11.H0_H0 ;  /* 0x2000000bff098230 */ /* 0x020fe40000004100 */
[----:B------:R-:W-:Y:S02]  /*04a0*/  @!P0 HADD2.F32 R21, -RZ, R16.H0_H0 ;  /* 0x20000010ff158230 */ /* 0x000fe40000004100 */
[----:B------:R-:W-:-:S05]  /*04b0*/  @!P0 HADD2.F32 R20, -RZ, R17.H0_H0 ;  /* 0x20000011ff148230 */ /* 0x000fca0000004100 */
[----:B------:R-:W-:Y:S05]  /*04c0*/  @P1 BRA `(.L_x_811) ;  /* 0x00000dc000001947 */ /* 0x000fea0003800000 */
[----:B01----:R-:W-:Y:S01]  /*04d0*/  IADD3 R12, -R28, R7, RZ ;  /* 0x000000071c0c7210 */ /* 0x003fe20007ffe1ff */
        /* <DEDUP_REMOVED lines=10> */
.L_x_814:
        /* <DEDUP_REMOVED lines=34> */
.L_x_813:
        /* <DEDUP_REMOVED lines=8> */
.L_x_812:
        /* <DEDUP_REMOVED lines=8> */
.L_x_827:
        /* <DEDUP_REMOVED lines=16> */
.L_x_816:
[----:B------:R-:W-:Y:S05]  /*09a0*/  BSYNC B0 ;  /* 0x0000000000007941 */ /* 0x000fea0003800000 */
.L_x_815:
        /* <DEDUP_REMOVED lines=22> */
.L_x_817:
        /* <DEDUP_REMOVED lines=14> */
.L_x_819:
[----:B------:R-:W-:Y:S05]  /*0bf0*/  BSYNC B0 ;  /* 0x0000000000007941 */ /* 0x000fea0003800000 */
.L_x_818:
        /* <DEDUP_REMOVED lines=25> */
.L_x_820:
        /* <DEDUP_REMOVED lines=13> */
.L_x_822:
[----:B------:R-:W-:Y:S05]  /*0e60*/  BSYNC B0 ;  /* 0x0000000000007941 */ /* 0x000fea0003800000 */
.L_x_821:
        /* <DEDUP_REMOVED lines=23> */
.L_x_823:
        /* <DEDUP_REMOVED lines=14> */
.L_x_825:
[----:B------:R-:W-:Y:S05]  /*10c0*/  BSYNC B0 ;  /* 0x0000000000007941 */ /* 0x000fea0003800000 */
.L_x_824:
        /* <DEDUP_REMOVED lines=19> */
.L_x_826:
        /* <DEDUP_REMOVED lines=9> */
.L_x_811:
        /* <DEDUP_REMOVED lines=11> */
.L_x_828:
        /* <DEDUP_REMOVED lines=12> */
.L_x_3202:


//--------------------- .text._Z32group_norm_nhwc_fwd_scale_kernelI11Bf16IOFp16WLi168EEv26Group_norm_nhwc_fwd_params --------------------------
	.section	.text._Z32group_norm_nhwc_fwd_scale_kernelI11Bf16IOFp16WLi168EEv26Group_norm_nhwc_fwd_params,"ax",@progbits
	.sectioninfo	@"SHI_REGISTERS=32"
	.align	128
        .global         _Z32group_norm_nhwc_fwd_scale_kernelI11Bf16IOFp16WLi168EEv26Group_norm_nhwc_fwd_params
        .type           _Z32group_norm_nhwc_fwd_scale_kernelI11Bf16IOFp16WLi168EEv26Group_norm_nhwc_fwd_params,@function
        .size           _Z32group_norm_nhwc_fwd_scale_kernelI11Bf16IOFp16WLi168EEv26Group_norm_nhwc_fwd_params,(.L_x_3203 - _Z32group_norm_nhwc_fwd_scale_kernelI11Bf16IOFp16WLi168EEv26Group_norm_nhwc_fwd_params)
        .other          _Z32group_norm_nhwc_fwd_scale_kernelI11Bf16IOFp16WLi168EEv26Group_norm_nhwc_fwd_params,@"STO_CUDA_ENTRY STV_DEFAULT"
_Z32group_norm_nhwc_fwd_scale_kernelI11Bf16IOFp16WLi168EEv26Group_norm_nhwc_fwd_params:
.text._Z32group_norm_nhwc_fwd_scale_kernelI11Bf16IOFp16WLi168EEv26Group_norm_nhwc_fwd_params:
        /* <DEDUP_REMOVED lines=88> */
.L_x_832:
        /* <DEDUP_REMOVED lines=34> */
.L_x_831:
        /* <DEDUP_REMOVED lines=8> */
.L_x_830:
        /* <DEDUP_REMOVED lines=8> */
.L_x_845:
        /* <DEDUP_REMOVED lines=16> */
.L_x_834:
[----:B------:R-:W-:Y:S05]  /*09a0*/  BSYNC B0 ;  /* 0x0000000000007941 */ /* 0x000fea0003800000 */
.L_x_833:
        /* <DEDUP_REMOVED lines=22> */
.L_x_835:
        /* <DEDUP_REMOVED lines=14> */
.L_x_837:
[----:B------:R-:W-:Y:S05]  /*0bf0*/  BSYNC B0 ;  /* 0x0000000000007941 */ /* 0x000fea0003800000 */
.L_x_836:
        /* <DEDUP_REMOVED lines=25> */
.L_x_838:
        /* <DEDUP_REMOVED lines=13> */
.L_x_840:
[----:B------:R-:W-:Y:S05]  /*0e60*/  BSYNC B0 ;  /* 0x0000000000007941 */ /* 0x000fea0003800000 */
.L_x_839:
        /* <DEDUP_REMOVED lines=23> */
.L_x_841:
        /* <DEDUP_REMOVED lines=14> */
.L_x_843:
[----:B------:R-:W-:Y:S05]  /*10c0*/  BSYNC B0 ;  /* 0x0000000000007941 */ /* 0x000fea0003800000 */
.L_x_842:
        /* <DEDUP_REMOVED lines=19> */
.L_x_844:
        /* <DEDUP_REMOVED lines=9> */
.L_x_829:
        /* <DEDUP_REMOVED lines=11> */
.L_x_846:
        /* <DEDUP_REMOVED lines=12> */
.L_x_3203:


//--------------------- .text._Z32group_norm_nhwc_fwd_scale_kernelI11Bf16IOFp16WLi64EEv26Group_norm_nhwc_fwd_params --------------------------
	.section	.text._Z32group_norm_nhwc_fwd_scale_kernelI11Bf16IOFp16WLi64EEv26Group_norm_nhwc_fwd_params,"ax",@progbits
	.sectioninfo	@"SHI_REGISTERS=32"
	.align	128
        .global         _Z32group_norm_nhwc_fwd_scale_kernelI11Bf16IOFp16WLi64EEv26Group_norm_nhwc_fwd_params
        .type           _Z32group_norm_nhwc_fwd_scale_kernelI11Bf16IOFp16WLi64EEv26Group_norm_nhwc_fwd_params,@function
        .size           _Z32group_norm_nhwc_fwd_scale_kernelI11Bf16IOFp16WLi64EEv26Group_norm_nhwc_fwd_params,(.L_x_3204 - _Z32group_norm_nhwc_fwd_scale_kernelI11Bf16IOFp16WLi64EEv26Group_norm_nhwc_fwd_params)
        .other          _Z32group_norm_nhwc_fwd_scale_kernelI11Bf16IOFp16WLi64EEv26Group_norm_nhwc_fwd_params,@"STO_CUDA_ENTRY STV_DEFAULT"
_Z32group_norm_nhwc_fwd_scale_kernelI11Bf16IOFp16WLi64EEv26Group_norm_nhwc_fwd_params:
.text._Z32group_norm_nhwc_fwd_scale_kernelI11Bf16IOFp16WLi64EEv26Group_norm_nhwc_fwd_params:
        /* <DEDUP_REMOVED lines=88> */
.L_x_850:
        /* <DEDUP_REMOVED lines=34> */
.L_x_849:
        /* <DEDUP_REMOVED lines=8> */
.L_x_848:
        /* <DEDUP_REMOVED lines=8> */
.L_x_863:
        /* <DEDUP_REMOVED lines=16> */
.L_x_852:
[----:B------:R-:W-:Y:S05]  /*09a0*/  BSYNC B0 ;  /* 0x0000000000007941 */ /* 0x000fea0003800000 */
.L_x_851:
        /* <DEDUP_REMOVED lines=22> */
.L_x_853:
        /* <DEDUP_REMOVED lines=14> */
.L_x_855:
[----:B------:R-:W-:Y:S05]  /*0bf0*/  BSYNC B0 ;  /* 0x0000000000007941 */ /* 0x000fea0003800000 */
.L_x_854:
        /* <DEDUP_REMOVED lines=25> */
.L_x_856:
        /* <DEDUP_REMOVED lines=13> */
.L_x_858:
[----:B------:R-:W-:Y:S05]  /*0e60*/  BSYNC B0 ;  /* 0x0000000000007941 */ /* 0x000fea0003800000 */
.L_x_857:
        /* <DEDUP_REMOVED lines=23> */
.L_x_859:
        /* <DEDUP_REMOVED lines=14> */
.L_x_861:
[----:B------:R-:W-:Y:S05]  /*10c0*/  BSYNC B0 ;  /* 0x0000000000007941 */ /* 0x000fea0003800000 */
.L_x_860:
        /* <DEDUP_REMOVED lines=19> */
.L_x_862:
        /* <DEDUP_REMOVED lines=9> */
.L_x_847:
        /* <DEDUP_REMOVED lines=11> */
.L_x_864:
        /* <DEDUP_REMOVED lines=12> */
.L_x_3204:


//--------------------- .text._Z32group_norm_nhwc_fwd_scale_kernelI11Bf16IOFp16WLi128EEv26Group_norm_nhwc_fwd_params --------------------------
	.section	.text._Z32group_norm_nhwc_fwd_scale_kernelI11Bf16IOFp16WLi128EEv26Group_norm_nhwc_fwd_params,"ax",@progbits
	.sectioninfo	@"SHI_REGISTERS=32"
	.align	128
        .global         _Z32group_norm_nhwc_fwd_scale_kernelI11Bf16IOFp16WLi128EEv26Group_norm_nhwc_fwd_params
        .type           _Z32group_norm_nhwc_fwd_scale_kernelI11Bf16IOFp16WLi128EEv26Group_norm_nhwc_fwd_params,@function
        .size           _Z32group_norm_nhwc_fwd_scale_kernelI11Bf16IOFp16WLi128EEv26Group_norm_nhwc_fwd_params,(.L_x_3205 - _Z32group_norm_nhwc_fwd_scale_kernelI11Bf16IOFp16WLi128EEv26Group_norm_nhwc_fwd_params)
        .other          _Z32group_norm_nhwc_fwd_scale_kernelI11Bf16IOFp16WLi128EEv26Group_norm_nhwc_fwd_params,@"STO_CUDA_ENTRY STV_DEFAULT"
_Z32group_norm_nhwc_fwd_scale_kernelI11Bf16IOFp16WLi128EEv26Group_norm_nhwc_fwd_params:
.text._Z32group_norm_nhwc_fwd_scale_kernelI11Bf16IOFp16WLi128EEv26Group_norm_nhwc_fwd_params:
        /* <DEDUP_REMOVED lines=88> */
.L_x_868:
        /* <DEDUP_REMOVED lines=34> */
.L_x_867:
        /* <DEDUP_REMOVED lines=8> */
.L_x_866:
        /* <DEDUP_REMOVED lines=8> */
.L_x_881:
        /* <DEDUP_REMOVED lines=16> */
.L_x_870:
[----:B------:R-:W-:Y:S05]  /*09a0*/  BSYNC B0 ;  /* 0x0000000000007941 */ /* 0x000fea0003800000 */
.L_x_869:
        /* <DEDUP_REMOVED lines=22> */
.L_x_871:
        /* <DEDUP_REMOVED lines=14> */
.L_x_873:
[----:B------:R-:W-:Y:S05]  /*0bf0*/  BSYNC B0 ;  /* 0x0000000000007941 */ /* 0x000fea0003800000 */
.L_x_872:
        /* <DEDUP_REMOVED lines=25> */
.L_x_874:
        /* <DEDUP_REMOVED lines=13> */
.L_x_876:
[----:B------:R-:W-:Y:S05]  /*0e60*/  BSYNC B0 ;  /* 0x0000000000007941 */ /* 0x000fea0003800000 */
.L_x_875:
        /* <DEDUP_REMOVED lines=23> */
.L_x_877:
        /* <DEDUP_REMOVED lines=14> */
.L_x_879:
[----:B------:R-:W-:Y:S05]  /*10c0*/  BSYNC B0 ;  /* 0x0000000000007941 */ /* 0x000fea0003800000 */
.L_x_878:
        /* <DEDUP_REMOVED lines=19> */
.L_x_880:
        /* <DEDUP_REMOVED lines=9> */
.L_x_865:
        /* <DEDUP_REMOVED lines=11> */
.L_x_882:
        /* <DEDUP_REMOVED lines=12> */
.L_x_3205:


//--------------------- .text._Z32group_norm_nhwc_fwd_scale_kernelI11Bf16IOFp16WLi192EEv26Group_norm_nhwc_fwd_params --------------------------
	.section	.text._Z32group_norm_nhwc_fwd_scale_kernelI11Bf16IOFp16WLi192EEv26Group_norm_nhwc_fwd_params,"ax",@progbits
	.sectioninfo	@"SHI_REGISTERS=32"
	.align	128
        .global         _Z32group_norm_nhwc_fwd_scale_kernelI11Bf16IOFp16WLi192EEv26Group_norm_nhwc_fwd_params
        .type           _Z32group_norm_nhwc_fwd_scale_kernelI11Bf16IOFp16WLi192EEv26Group_norm_nhwc_fwd_params,@function
        .size           _Z32group_norm_nhwc_fwd_scale_kernelI11Bf16IOFp16WLi192EEv26Group_norm_nhwc_fwd_params,(.L_x_3206 - _Z32group_norm_nhwc_fwd_scale_kernelI11Bf16IOFp16WLi192EEv26Group_norm_nhwc_fwd_params)
        .other          _Z32group_norm_nhwc_fwd_scale_kernelI11Bf16IOFp16WLi192EEv26Group_norm_nhwc_fwd_params,@"STO_CUDA_ENTRY STV_DEFAULT"
_Z32group_norm_nhwc_fwd_scale_kernelI11Bf16IOFp16WLi192EEv26Group_norm_nhwc_fwd_params:
.text._Z32group_norm_nhwc_fwd_scale_kernelI11Bf16IOFp16WLi192EEv26Group_norm_nhwc_fwd_params:
        /* <DEDUP_REMOVED lines=88> */
.L_x_886:
        /* <DEDUP_REMOVED lines=34> */
.L_x_885:
        /* <DEDUP_REMOVED lines=8> */
.L_x_884:
        /* <DEDUP_REMOVED lines=8> */
.L_x_899:
        /* <DEDUP_REMOVED lines=16> */
.L_x_888:
[----:B------:R-:W-:Y:S05]  /*09a0*/  BSYNC B0 ;  /* 0x0000000000007941 */ /* 0x000fea0003800000 */
.L_x_887:
        /* <DEDUP_REMOVED lines=22> */
.L_x_889:
        /* <DEDUP_REMOVED lines=14> */
.L_x_891:
[----:B------:R-:W-:Y:S05]  /*0bf0*/  BSYNC B0 ;  /* 0x0000000000007941 */ /* 0x000fea0003800000 */
.L_x_890:
        /* <DEDUP_REMOVED lines=25> */
.L_x_892:
        /* <DEDUP_REMOVED lines=13> */
.L_x_894:
[----:B------:R-:W-:Y:S05]  /*0e60*/  BSYNC B0 ;  /* 0x0000000000007941 */ /* 0x000fea0003800000 */
.L_x_893:
        /* <DEDUP_REMOVED lines=23> */
.L_x_895:
        /* <DEDUP_REMOVED lines=14> */
.L_x_897:
[----:B------:R-:W-:Y:S05]  /*10c0*/  BSYNC B0 ;  /* 0x0000000000007941 */ /* 0x000fea0003800000 */
.L_x_896:
        /* <DEDUP_REMOVED lines=19> */
.L_x_898:
        /* <DEDUP_REMOVED lines=9> */
.L_x_883:
        /* <DEDUP_REMOVED lines=11> */
.L_x_900:
        /* <DEDUP_REMOVED lines=12> */
.L_x_3206:


//--------------------- .text._Z32group_norm_nhwc_fwd_scale_kernelI11Bf16IOFp16WLi448EEv26Group_norm_nhwc_fwd_params --------------------------
	.section	.text._Z32group_norm_nhwc_fwd_scale_kernelI11Bf16IOFp16WLi448EEv26Group_norm_nhwc_fwd_params,"ax",@progbits
	.sectioninfo	@"SHI_REGISTERS=32"
	.align	128
        .global         _Z32group_norm_nhwc_fwd_scale_kernelI11Bf16IOFp16WLi448EEv26Group_norm_nhwc_fwd_params
        .type           _Z32group_norm_nhwc_fwd_scale_kernelI11Bf16IOFp16WLi448EEv26Group_norm_nhwc_fwd_params,@function
        .size           _Z32group_norm_nhwc_fwd_scale_kernelI11Bf16IOFp16WLi448EEv26Group_norm_nhwc_fwd_params,(.L_x_3207 - _Z32group_norm_nhwc_fwd_scale_kernelI11Bf16IOFp16WLi448EEv26Group_norm_nhwc_fwd_params)
        .other          _Z32group_norm_nhwc_fwd_scale_kernelI11Bf16IOFp16WLi448EEv26Group_norm_nhwc_fwd_params,@"STO_CUDA_ENTRY STV_DEFAULT"
_Z32group_norm_nhwc_fwd_scale_kernelI11Bf16IOFp16WLi448EEv26Group_norm_nhwc_fwd_params:
.text._Z32group_norm_nhwc_fwd_scale_kernelI11Bf16IOFp16WLi448EEv26Group_norm_nhwc_fwd_params:
        /* <DEDUP_REMOVED lines=88> */
.L_x_904:
        /* <DEDUP_REMOVED lines=34> */
.L_x_903:
        /* <DEDUP_REMOVED lines=8> */
.L_x_902:
        /* <DEDUP_REMOVED lines=8> */
.L_x_917:
        /* <DEDUP_REMOVED lines=16> */
.L_x_906:
[----:B------:R-:W-:Y:S05]  /*09a0*/  BSYNC B0 ;  /* 0x0000000000007941 */ /* 0x000fea0003800000 */
.L_x_905:
        /* <DEDUP_REMOVED lines=22> */
.L_x_907:
        /* <DEDUP_REMOVED lines=14> */
.L_x_909:
[----:B------:R-:W-:Y:S05]  /*0bf0*/  BSYNC B0 ;  /* 0x0000000000007941 */ /* 0x000fea0003800000 */
.L_x_908:
        /* <DEDUP_REMOVED lines=25> */
.L_x_910:
        /* <DEDUP_REMOVED lines=13> */
.L_x_912:
[----:B------:R-:W-:Y:S05]  /*0e60*/  BSYNC B0 ;  /* 0x0000000000007941 */ /* 0x000fea0003800000 */
.L_x_911:
        /* <DEDUP_REMOVED lines=23> */
.L_x_913:
        /* <DEDUP_REMOVED lines=14> */
.L_x_915:
[----:B------:R-:W-:Y:S05]  /*10c0*/  BSYNC B0 ;  /* 0x0000000000007941 */ /* 0x000fea0003800000 */
.L_x_914:
        /* <DEDUP_REMOVED lines=19> */
.L_x_916:
        /* <DEDUP_REMOVED lines=9> */
.L_x_901:
        /* <DEDUP_REMOVED lines=11> */
.L_x_918:
        /* <DEDUP_REMOVED lines=12> */
.L_x_3207:


//--------------------- .text._Z32group_norm_nhwc_fwd_scale_kernelI11Bf16IOFp16WLi256EEv26Group_norm_nhwc_fwd_params --------------------------
	.section	.text._Z32group_norm_nhwc_fwd_scale_kernelI11Bf16IOFp16WLi256EEv26Group_norm_nhwc_fwd_params,"ax",@progbits
	.sectioninfo	@"SHI_REGISTERS=32"
	.align	128
        .global         _Z32group_norm_nhwc_fwd_scale_kernelI11Bf16IOFp16WLi256EEv26Group_norm_nhwc_fwd_params
        .type           _Z32group_norm_nhwc_fwd_scale_kernelI11Bf16IOFp16WLi256EEv26Group_norm_nhwc_fwd_params,@function
        .size           _Z32group_norm_nhwc_fwd_scale_kernelI11Bf16IOFp16WLi256EEv26Group_norm_nhwc_fwd_params,(.L_x_3208 - _Z32group_norm_nhwc_fwd_scale_kernelI11Bf16IOFp16WLi256EEv26Group_norm_nhwc_fwd_params)
        .other          _Z32group_norm_nhwc_fwd_scale_kernelI11Bf16IOFp16WLi256EEv26Group_norm_nhwc_fwd_params,@"STO_CUDA_ENTRY STV_DEFAULT"
_Z32group_norm_nhwc_fwd_scale_kernelI11Bf16IOFp16WLi256EEv26Group_norm_nhwc_fwd_params:
.text._Z32group_norm_nhwc_fwd_scale_kernelI11Bf16IOFp16WLi256EEv26Group_norm_nhwc_fwd_params:
        /* <DEDUP_REMOVED lines=88> */
.L_x_922:
        /* <DEDUP_REMOVED lines=34> */
.L_x_921:
        /* <DEDUP_REMOVED lines=8> */
.L_x_920:
        /* <DEDUP_REMOVED lines=8> */
.L_x_935:
        /* <DEDUP_REMOVED lines=16> */
.L_x_924:
[----:B------:R-:W-:Y:S05]  /*09a0*/  BSYNC B0 ;  /* 0x0000000000007941 */ /* 0x000fea0003800000 */
.L_x_923:
        /* <DEDUP_REMOVED lines=22> */
.L_x_925:
        /* <DEDUP_REMOVED lines=14> */
.L_x_927:
[----:B------:R-:W-:Y:S05]  /*0bf0*/  BSYNC B0 ;  /* 0x0000000000007941 */ /* 0x000fea0003800000 */
.L_x_926:
        /* <DEDUP_REMOVED lines=25> */
.L_x_928:
        /* <DEDUP_REMOVED lines=13> */
.L_x_930:
[----:B------:R-:W-:Y:S05]  /*0e60*/  BSYNC B0 ;  /* 0x0000000000007941 */ /* 0x000fea0003800000 */
.L_x_929:
        /* <DEDUP_REMOVED lines=23> */
.L_x_931:
        /* <DEDUP_REMOVED lines=14> */
.L_x_933:
[----:B------:R-:W-:Y:S05]  /*10c0*/  BSYNC B0 ;  /* 0x0000000000007941 */ /* 0x000fea0003800000 */
.L_x_932:
        /* <DEDUP_REMOVED lines=19> */
.L_x_934:
        /* <DEDUP_REMOVED lines=9> */
.L_x_919:
        /* <DEDUP_REMOVED lines=11> */
.L_x_936:
        /* <DEDUP_REMOVED lines=12> */
.L_x_3208:


//--------------------- .text._Z32group_norm_nhwc_fwd_scale_kernelI11Bf16IOFp16WLi120EEv26Group_norm_nhwc_fwd_params --------------------------
	.section	.text._Z32group_norm_nhwc_fwd_scale_kernelI11Bf16IOFp16WLi120EEv26Group_norm_nhwc_fwd_params,"ax",@progbits
	.sectioninfo	@"SHI_REGISTERS=32"
	.align	128
        .global         _Z32group_norm_nhwc_fwd_scale_kernelI11Bf16IOFp16WLi120EEv26Group_norm_nhwc_fwd_params
        .type           _Z32group_norm_nhwc_fwd_scale_kernelI11Bf16IOFp16WLi120EEv26Group_norm_nhwc_fwd_params,@function
        .size           _Z32group_norm_nhwc_fwd_scale_kernelI11Bf16IOFp16WLi120EEv26Group_norm_nhwc_fwd_params,(.L_x_3209 - _Z32group_norm_nhwc_fwd_scale_kernelI11Bf16IOFp16WLi120EEv26Group_norm_nhwc_fwd_params)
        .other          _Z32group_norm_nhwc_fwd_scale_kernelI11Bf16IOFp16WLi120EEv26Group_norm_nhwc_fwd_params,@"STO_CUDA_ENTRY STV_DEFAULT"
_Z32group_norm_nhwc_fwd_scale_kernelI11Bf16IOFp16WLi120EEv26Group_norm_nhwc_fwd_params:
.text._Z32group_norm_nhwc_fwd_scale_kernelI11Bf16IOFp16WLi120EEv26Group_norm_nhwc_fwd_params:
        /* <DEDUP_REMOVED lines=88> */
.L_x_940:
        /* <DEDUP_REMOVED lines=34> */
.L_x_939:
        /* <DEDUP_REMOVED lines=8> */
.L_x_938:
        /* <DEDUP_REMOVED lines=8> */
.L_x_953:
        /* <DEDUP_REMOVED lines=16> */
.L_x_942:
[----:B------:R-:W-:Y:S05]  /*09a0*/  BSYNC B0 ;  /* 0x0000000000007941 */ /* 0x000fea0003800000 */
.L_x_941:
        /* <DEDUP_REMOVED lines=22> */
.L_x_943:
        /* <DEDUP_REMOVED lines=14> */
.L_x_945:
[----:B------:R-:W-:Y:S05]  /*0bf0*/  BSYNC B0 ;  /* 0x0000000000007941 */ /* 0x000fea0003800000 */
.L_x_944:
        /* <DEDUP_REMOVED lines=25> */
.L_x_946:
        /* <DEDUP_REMOVED lines=13> */
.L_x_948:
[----:B------:R-:W-:Y:S05]  /*0e60*/  BSYNC B0 ;  /* 0x0000000000007941 */ /* 0x000fea0003800000 */
.L_x_947:
        /* <DEDUP_REMOVED lines=23> */
.L_x_949:
        /* <DEDUP_REMOVED lines=14> */
.L_x_951:
[----:B------:R-:W-:Y:S05]  /*10c0*/  BSYNC B0 ;  /* 0x0000000000007941 */ /* 0x000fea0003800000 */
.L_x_950:
        /* <DEDUP_REMOVED lines=19> */
.L_x_952:
        /* <DEDUP_REMOVED lines=9> */
.L_x_937:
        /* <DEDUP_REMOVED lines=11> */
.L_x_954:
        /* <DEDUP_REMOVED lines=12> */
.L_x_3209:


//--------------------- .text._Z32group_norm_nhwc_fwd_scale_kernelI11Bf16IOFp16WLi140EEv26Group_norm_nhwc_fwd_params --------------------------
	.section	.text._Z32group_norm_nhwc_fwd_scale_kernelI11Bf16IOFp16WLi140EEv26Group_norm_nhwc_fwd_params,"ax",@progbits
	.sectioninfo	@"SHI_REGISTERS=32"
	.align	128
        .global         _Z32group_norm_nhwc_fwd_scale_kernelI11Bf16IOFp16WLi140EEv26Group_norm_nhwc_fwd_params
        .type           _Z32group_norm_nhwc_fwd_scale_kernelI11Bf16IOFp16WLi140EEv26Group_norm_nhwc_fwd_params,@function
        .size           _Z32group_norm_nhwc_fwd_scale_kernelI11Bf16IOFp16WLi140EEv26Group_norm_nhwc_fwd_params,(.L_x_3210 - _Z32group_norm_nhwc_fwd_scale_kernelI11Bf16IOFp16WLi140EEv26Group_norm_nhwc_fwd_params)
        .other          _Z32group_norm_nhwc_fwd_scale_kernelI11Bf16IOFp16WLi140EEv26Group_norm_nhwc_fwd_params,@"STO_CUDA_ENTRY STV_DEFAULT"
_Z32group_norm_nhwc_fwd_scale_kernelI11Bf16IOFp16WLi140EEv26Group_norm_nhwc_fwd_params:
.text._Z32group_norm_nhwc_fwd_scale_kernelI11Bf16IOFp16WLi140EEv26Group_norm_nhwc_fwd_params:
        /* <DEDUP_REMOVED lines=88> */
.L_x_958:
        /* <DEDUP_REMOVED lines=34> */
.L_x_957:
        /* <DEDUP_REMOVED lines=8> */
.L_x_956:
        /* <DEDUP_REMOVED lines=8> */
.L_x_971:
        /* <DEDUP_REMOVED lines=16> */
.L_x_960:
[----:B------:R-:W-:Y:S05]  /*09a0*/  BSYNC B0 ;  /* 0x0000000000007941 */ /* 0x000fea0003800000 */
.L_x_959:
        /* <DEDUP_REMOVED lines=22> */
.L_x_961:
        /* <DEDUP_REMOVED lines=14> */
.L_x_963:
[----:B------:R-:W-:Y:S05]  /*0bf0*/  BSYNC B0 ;  /* 0x0000000000007941 */ /* 0x000fea0003800000 */
.L_x_962:
        /* <DEDUP_REMOVED lines=25> */
.L_x_964:
        /* <DEDUP_REMOVED lines=13> */
.L_x_966:
[----:B------:R-:W-:Y:S05]  /*0e60*/  BSYNC B0 ;  /* 0x0000000000007941 */ /* 0x000fea0003800000 */
.L_x_965:
        /* <DEDUP_REMOVED lines=23> */
.L_x_967:
        /* <DEDUP_REMOVED lines=14> */
.L_x_969:
[----:B------:R-:W-:Y:S05]  /*10c0*/  BSYNC B0 ;  /* 0x0000000000007941 */ /* 0x000fea0003800000 */
.L_x_968:
        /* <DEDUP_REMOVED lines=19> */
.L_x_970:
        /* <DEDUP_REMOVED lines=9> */
.L_x_955:
        /* <DEDUP_REMOVED lines=11> */
.L_x_972:
        /* <DEDUP_REMOVED lines=12> */
.L_x_3210:


//--------------------- .text._Z32group_norm_nhwc_fwd_scale_kernelI11Bf16IOFp16WLi160EEv26Group_norm_nhwc_fwd_params --------------------------
	.section	.text._Z32group_norm_nhwc_fwd_scale_kernelI11Bf16IOFp16WLi160EEv26Group_norm_nhwc_fwd_params,"ax",@progbits
	.sectioninfo	@"SHI_REGISTERS=32"
	.align	128
        .global         _Z32group_norm_nhwc_fwd_scale_kernelI11Bf16IOFp16WLi160EEv26Group_norm_nhwc_fwd_params
        .type           _Z32group_norm_nhwc_fwd_scale_kernelI11Bf16IOFp16WLi160EEv26Group_norm_nhwc_fwd_params,@function
        .size           _Z32group_norm_nhwc_fwd_scale_kernelI11Bf16IOFp16WLi160EEv26Group_norm_nhwc_fwd_params,(.L_x_3211 - _Z32group_norm_nhwc_fwd_scale_kernelI11Bf16IOFp16WLi160EEv26Group_norm_nhwc_fwd_params)
        .other          _Z32group_norm_nhwc_fwd_scale_kernelI11Bf16IOFp16WLi160EEv26Group_norm_nhwc_fwd_params,@"STO_CUDA_ENTRY STV_DEFAULT"
_Z32group_norm_nhwc_fwd_scale_kernelI11Bf16IOFp16WLi160EEv26Group_norm_nhwc_fwd_params:
.text._Z32group_norm_nhwc_fwd_scale_kernelI11Bf16IOFp16WLi160EEv26Group_norm_nhwc_fwd_params:
        /* <DEDUP_REMOVED lines=88> */
.L_x_976:
        /* <DEDUP_REMOVED lines=34> */
.L_x_975:
        /* <DEDUP_REMOVED lines=8> */
.L_x_974:
        /* <DEDUP_REMOVED lines=8> */
.L_x_989:
        /* <DEDUP_REMOVED lines=16> */
.L_x_978:
[----:B------:R-:W-:Y:S05]  /*09a0*/  BSYNC B0 ;  /* 0x0000000000007941 */ /* 0x000fea0003800000 */
.L_x_977:
        /* <DEDUP_REMOVED lines=22> */
.L_x_979:
        /* <DEDUP_REMOVED lines=14> */
.L_x_981:
[----:B------:R-:W-:Y:S05]  /*0bf0*/  BSYNC B0 ;  /* 0x0000000000007941 */ /* 0x000fea0003800000 */
.L_x_980:
        /* <DEDUP_REMOVED lines=25> */
.L_x_982:
        /* <DEDUP_REMOVED lines=13> */
.L_x_984:
[----:B------:R-:W-:Y:S05]  /*0e60*/  BSYNC B0 ;  /* 0x0000000000007941 */ /* 0x000fea0003800000 */
.L_x_983:
        /* <DEDUP_REMOVED lines=23> */
.L_x_985:
        /* <DEDUP_REMOVED lines=14> */
.L_x_987:
[----:B------:R-:W-:Y:S05]  /*10c0*/  BSYNC B0 ;  /* 0x0000000000007941 */ /* 0x000fea0003800000 */
.L_x_986:
        /* <DEDUP_REMOVED lines=19> */
.L_x_988:
        /* <DEDUP_REMOVED lines=9> */
.L_x_973:
        /* <DEDUP_REMOVED lines=11> */
.L_x_990:
        /* <DEDUP_REMOVED lines=12> */
.L_x_3211:


//--------------------- .text._Z32group_norm_nhwc_fwd_scale_kernelI11Fp16IOFp32WLi196EEv26Group_norm_nhwc_fwd_params --------------------------
	.section	.text._Z32group_norm_nhwc_fwd_scale_kernelI11Fp16IOFp32WLi196EEv26Group_norm_nhwc_fwd_params,"ax",@progbits
	.sectioninfo	@"SHI_REGISTERS=32"
	.align	128
        .global         _Z32group_norm_nhwc_fwd_scale_kernelI11Fp16IOFp32WLi196EEv26Group_norm_nhwc_fwd_params
        .type           _Z32group_norm_nhwc_fwd_scale_kernelI11Fp16IOFp32WLi196EEv26Group_norm_nhwc_fwd_params,@function
        .size           _Z32group_norm_nhwc_fwd_scale_kernelI11Fp16IOFp32WLi196EEv26Group_norm_nhwc_fwd_params,(.L_x_3212 - _Z32group_norm_nhwc_fwd_scale_kernelI11Fp16IOFp32WLi196EEv26Group_norm_nhwc_fwd_params)
        .other          _Z32group_norm_nhwc_fwd_scale_kernelI11Fp16IOFp32WLi196EEv26Group_norm_nhwc_fwd_params,@"STO_CUDA_ENTRY STV_DEFAULT"
_Z32group_norm_nhwc_fwd_scale_kernelI11Fp16IOFp32WLi196EEv26Group_norm_nhwc_fwd_params:
.text._Z32group_norm_nhwc_fwd_scale_kernelI11Fp16IOFp32WLi196EEv26Group_norm_nhwc_fwd_params:
[----:B------:R-:W-:Y:S02]  /*0000*/  MOV R1, c[0x0][0x28] ;  /* 0x00000a0000017a02 */ /* 0x000fe40000000f00 */
        /* <DEDUP_REMOVED lines=25> */
[----:B------:R-:W-:Y:S01]  /*01a0*/  ISETP.GE.AND P2, PT, R2, RZ, PT ;  /* 0x000000ff0200720c */ /* 0x000fe20003f46270 */
[----:B------:R-:W-:-:S06]  /*01b0*/  IMAD.MOV.U32 R2, RZ, RZ, RZ ;  /* 0x000000ffff027224 */ /* 0x000fcc00078e00ff */
[----:B------:R-:W-:-:S06]  /*01c0*/  @P0 IADD3 R0, R0, 0x1, RZ ;  /* 0x0000000100000810 */ /* 0x000fcc0007ffe0ff */
[----:B------:R-:W-:Y:S02]  /*01d0*/  @!P2 IADD3 R0, -R0, RZ, RZ ;  /* 0x000000ff0000a210 */ /* 0x000fe40007ffe1ff */
[----:B------:R-:W-:-:S04]  /*01e0*/  @!P1 LOP3.LUT R0, RZ, c[0x0][0x1ec], RZ, 0x33, !PT ;  /* 0x00007b00ff009a12 */ /* 0x000fc800078e33ff */
[----:B------:R-:W-:Y:S01]  /*01f0*/  ISETP.GE.AND P0, PT, R0, c[0x0][0x1d8], PT ;  /* 0x0000760000007a0c */ /* 0x000fe20003f06270 */
[----:B------:R-:W-:-:S12]  /*0200*/  HFMA2.MMA R4, -RZ, RZ, 0, 0 ;  /* 0x00000000ff047435 */ /* 0x000fd800000001ff */
[----:B0-----:R-:W-:Y:S01]  /*0210*/  @!P0 IMAD.SHL.U32 R5, R3, 0x2, RZ ;  /* 0x0000000203058824 */ /* 0x001fe200078e00ff */
        /* <DEDUP_REMOVED lines=11> */
[C---:B------:R-:W-:Y:S01]  /*02d0*/  @!P0 IMAD.SHL.U32 R18, R16.reuse, 0x4, RZ ;  /* 0x0000000410128824 */ /* 0x040fe200078e00ff */
[----:B------:R-:W-:-:S04]  /*02e0*/  @!P0 SHF.L.U64.HI R5, R16, 0x2, R17 ;  /* 0x0000000210058819 */ /* 0x000fc80000010211 */
[C---:B------:R-:W-:Y:S02]  /*02f0*/  @!P0 IADD3 R14, P1, R18.reuse, c[0x0][0x178], RZ ;  /* 0x00005e00120e8a10 */ /* 0x040fe40007f3e0ff */
[----:B------:R-:W-:Y:S02]  /*0300*/  @!P0 IADD3 R18, P2, R18, c[0x0][0x180], RZ ;  /* 0x0000600012128a10 */ /* 0x000fe40007f5e0ff */
[C---:B------:R-:W-:Y:S02]  /*0310*/  @!P0 IADD3.X R15, R5.reuse, c[0x0][0x17c], RZ, P1, !PT ;  /* 0x00005f00050f8a10 */ /* 0x040fe40000ffe4ff */
[----:B------:R-:W-:-:S03]  /*0320*/  @!P0 IADD3.X R19, R5, c[0x0][0x184], RZ, P2, !PT ;  /* 0x0000610005138a10 */ /* 0x000fc600017fe4ff */
[----:B------:R1:W5:Y:S04]  /*0330*/  @!P0 LDG.E.64 R8, [R14.64] ;  /* 0x000000040e088981 */ /* 0x000368000c1e1b00 */
[----:B------:R1:W5:Y:S01]  /*0340*/  @!P0 LDG.E.64 R10, [R18.64] ;  /* 0x00000004120a8981 */ /* 0x000362000c1e1b00 */
[----:B0-----:R-:W-:-:S03]  /*0350*/  MOV R13, c[0x0][0x1e4] ;  /* 0x00007900000d7a02 */ /* 0x001fc60000000f00 */
        /* <DEDUP_REMOVED lines=19> */
[----:B------:R-:W-:Y:S02]  /*0490*/  SHF.R.S32.HI R12, RZ, 0x1f, R3 ;  /* 0x0000001fff0c7819 */ /* 0x000fe40000011403 */
[----:B------:R-:W-:Y:S02]  /*04a0*/  LOP3.LUT P1, R24, R14, 0x3, RZ, 0xc0, !PT ;  /* 0x000000030e187812 */ /* 0x000fe4000782c0ff */
[----:B------:R-:W-:Y:S01]  /*04b0*/  MOV R23, R28 ;  /* 0x0000001c00177202 */ /* 0x000fe20000000f00 */
[----:B------:R-:W-:Y:S02]  /*04c0*/  IMAD R18, R12, c[0x0][0x1d0], RZ ;  /* 0x000074000c127a24 */ /* 0x000fe400078e02ff */
[----:B------:R-:W-:-:S04]  /*04d0*/  IMAD.WIDE.U32 R12, R3, c[0x0][0x1d0], R16 ;  /* 0x00007400030c7a25 */ /* 0x000fc800078e0010 */
[----:B------:R-:W-:-:S04]  /*04e0*/  IMAD R15, R3, c[0x0][0x1d4], R18 ;  /* 0x00007500030f7a24 */ /* 0x000fc800078e0212 */
[----:B------:R-:W-:Y:S01]  /*04f0*/  IMAD.IADD R15, R13, 0x1, R15 ;  /* 0x000000010d0f7824 */ /* 0x000fe200078e020f */
[----:B------:R-:W-:Y:S05]  /*0500*/  @!P1 BRA `(.L_x_992) ;  /* 0x000002a000009947 */ /* 0x000fea0003800000 */
[----:B------:R-:W-:Y:S02]  /*0510*/  MOV R25, R28 ;  /* 0x0000001c00197202 */ /* 0x000fe40000000f00 */
.L_x_994:
[----:B------:R-:W-:Y:S01]  /*0520*/  MOV R14, R12 ;  /* 0x0000000c000e7202 */ /* 0x000fe20000000f00 */
[----:B------:R-:W-:-:S04]  /*0530*/  IMAD R20, R26, c[0x0][0x1c0], RZ ;  /* 0x000070001a147a24 */ /* 0x000fc800078e02ff */
[----:B------:R-:W-:-:S04]  /*0540*/  IMAD.WIDE.U32 R18, R25, c[0x0][0x1c0], R14 ;  /* 0x0000700019127a25 */ /* 0x000fc800078e000e */
[----:B------:R-:W-:Y:S01]  /*0550*/  IMAD R21, R25, c[0x0][0x1c4], R20 ;  /* 0x0000710019157a24 */ /* 0x000fe200078e0214 */
[----:B------:R-:W-:-:S03]  /*0560*/  @!P0 LEA R22, P1, R18, c[0x0][0x170], 0x1 ;  /* 0x00005c0012168a11 */ /* 0x000fc600078208ff */
[----:B------:R-:W-:-:S05]  /*0570*/  IMAD.IADD R19, R19, 0x1, R21 ;  /* 0x0000000113137824 */ /* 0x000fca00078e0215 */
[----:B------:R-:W-:-:S05]  /*0580*/  @!P0 LEA.HI.X R23, R18, c[0x0][0x174], R19, 0x1, P1 ;  /* 0x00005d0012178a11 */ /* 0x000fca00008f0c13 */
[----:B------:R-:W2:Y:S01]  /*0590*/  @!P0 LDG.E R22, [R22.64] ;  /* 0x0000000416168981 */ /* 0x000ea2000c1e1900 */
[----:B------:R-:W-:Y:S02]  /*05a0*/  PRMT R14, RZ, 0x5410, RZ ;  /* 0x00005410ff0e7816 */ /* 0x000fe400000000ff */
[----:B------:R-:W-:-:S04]  /*05b0*/  @!P0 LEA R20, P1, R18, c[0x0][0x160], 0x1 ;  /* 0x0000580012148a11 */ /* 0x000fc800078208ff */
[----:B------:R-:W-:Y:S02]  /*05c0*/  @!P0 LEA.HI.X R21, R18, c[0x0][0x164], R19, 0x1, P1 ;  /* 0x0000590012158a11 */ /* 0x000fe400008f0c13 */
[----:B------:R-:W-:Y:S02]  /*05d0*/  ISETP.NE.AND P1, PT, RZ, UR6, PT ;  /* 0x00000006ff007c0c */ /* 0x000fe4000bf25270 */
[----:B--2---:R-:W-:-:S04]  /*05e0*/  @!P0 PRMT R14, R14, 0x5410, R22 ;  /* 0x000054100e0e8816 */ /* 0x004fc80000000016 */
[----:B------:R-:W-:-:S05]  /*05f0*/  @!P0 PRMT R14, R22, 0x7632, R14 ;  /* 0x00007632160e8816 */ /* 0x000fca000000000e */
[--C-:B------:R-:W-:Y:S02]  /*0600*/  HADD2.F32 R18, -RZ, R14.reuse.H1_H1 ;  /* 0x3000000eff127230 */ /* 0x100fe40000004100 */
[----:B------:R-:W-:-:S03]  /*0610*/  HADD2.F32 R14, -RZ, R14.H0_H0 ;  /* 0x2000000eff0e7230 */ /* 0x000fc60000004100 */
        /* <DEDUP_REMOVED lines=17> */
.L_x_993:
[----:B------:R-:W-:Y:S02]  /*0730*/  @!P0 F2FP.PACK_AB R19, R19, R14 ;  /* 0x0000000e1313823e */ /* 0x000fe400000000ff */
[----:B------:R-:W-:Y:S02]  /*0740*/  IADD3 R24, R24, -0x1, RZ ;  /* 0xffffffff18187810 */ /* 0x000fe40007ffe0ff */
[----:B------:R-:W-:Y:S01]  /*0750*/  IADD3 R23, P1, R25, 0x1, RZ ;  /* 0x0000000119177810 */ /* 0x000fe20007f3e0ff */
[----:B------:R0:W-:Y:S01]  /*0760*/  @!P0 STG.E [R20.64], R19 ;  /* 0x0000001314008986 */ /* 0x0001e2000c101904 */
[----:B------:R-:W-:Y:S02]  /*0770*/  ISETP.NE.AND P2, PT, R24, RZ, PT ;  /* 0x000000ff1800720c */ /* 0x000fe40003f45270 */
[----:B------:R-:W-:-:S02]  /*0780*/  IADD3.X R26, RZ, R26, RZ, P1, !PT ;  /* 0x0000001aff1a7210 */ /* 0x000fc40000ffe4ff */
[----:B------:R-:W-:-:S09]  /*0790*/  MOV R25, R23 ;  /* 0x0000001700197202 */ /* 0x000fd20000000f00 */
[----:B0-----:R-:W-:Y:S05]  /*07a0*/  @P2 BRA `(.L_x_994) ;  /* 0xfffffd7000002947 */ /* 0x001fea000383ffff */
.L_x_992:
        /* <DEDUP_REMOVED lines=8> */
.L_x_1007:
[----:B------:R-:W-:Y:S01]  /*0830*/  IADD3 R19, P1, R23, -0x1, RZ ;  /* 0xffffffff17137810 */ /* 0x000fe20007f3e0ff */
[----:B------:R-:W-:Y:S03]  /*0840*/  BSSY B0, `(.L_x_995) ;  /* 0x000000d000007945 */ /* 0x000fe60003800000 */
[----:B------:R-:W-:-:S05]  /*0850*/  IADD3.X R14, R22, -0x1, RZ, P1, !PT ;  /* 0xffffffff160e7810 */ /* 0x000fca0000ffe4ff */
[----:B------:R-:W-:Y:S02]  /*0860*/  IMAD R18, R14, c[0x0][0x1c0], RZ ;  /* 0x000070000e127a24 */ /* 0x000fe400078e02ff */
[----:B------:R-:W-:Y:S02]  /*0870*/  IMAD.MOV.U32 R14, RZ, RZ, R12 ;  /* 0x000000ffff0e7224 */ /* 0x000fe400078e000c */
[C---:B------:R-:W-:Y:S02]  /*0880*/  IMAD R21, R19.reuse, c[0x0][0x1c4], R18 ;  /* 0x0000710013157a24 */ /* 0x040fe400078e0212 */
[----:B------:R-:W-:Y:S01]  /*0890*/  IMAD.WIDE.U32 R16, R19, c[0x0][0x1c0], R14 ;  /* 0x0000700013107a25 */ /* 0x000fe200078e000e */
[----:B------:R-:W-:-:S04]  /*08a0*/  PRMT R19, RZ, 0x5410, RZ ;  /* 0x00005410ff137816 */ /* 0x000fc800000000ff */
[----:B------:R-:W-:Y:S01]  /*08b0*/  IADD3 R21, R17, R21, RZ ;  /* 0x0000001511157210 */ /* 0x000fe20007ffe0ff */
[----:B------:R-:W-:Y:S05]  /*08c0*/  @P0 BRA `(.L_x_996) ;  /* 0x0000004000000947 */ /* 0x000fea0003800000 */
[----:B------:R-:W-:-:S04]  /*08d0*/  LEA R18, P1, R16, c[0x0][0x170], 0x1 ;  /* 0x00005c0010127a11 */ /* 0x000fc800078208ff */
[----:B------:R-:W-:-:S05]  /*08e0*/  LEA.HI.X R19, R16, c[0x0][0x174], R21, 0x1, P1 ;  /* 0x00005d0010137a11 */ /* 0x000fca00008f0c15 */
[----:B------:R-:W2:Y:S02]  /*08f0*/  LDG.E R18, [R18.64] ;  /* 0x0000000412127981 */ /* 0x000ea4000c1e1900 */
[----:B--2---:R-:W-:Y:S02]  /*0900*/  PRMT R19, R18, 0x5432, R18 ;  /* 0x0000543212137816 */ /* 0x004fe40000000012 */
.L_x_996:
[----:B------:R-:W-:Y:S05]  /*0910*/  BSYNC B0 ;  /* 0x0000000000007941 */ /* 0x000fea0003800000 */
.L_x_995:
[----:B------:R-:W-:Y:S01]  /*0920*/  ISETP.NE.AND P1, PT, RZ, UR6, PT ;  /* 0x00000006ff007c0c */ /* 0x000fe2000bf25270 */
[--C-:B------:R-:W-:Y:S02]  /*0930*/  HADD2.F32 R18, -RZ, R19.reuse.H1_H1 ;  /* 0x30000013ff127230 */ /* 0x100fe40000004100 */
[----:B------:R-:W-:-:S03]  /*0940*/  HADD2.F32 R20, -RZ, R19.H0_H0 ;  /* 0x20000013ff147230 */ /* 0x000fc60000004100 */
[C---:B------:R-:W-:Y:S01]  /*0950*/  FADD.FTZ R17, -R5.reuse, R18 ;  /* 0x0000001205117221 */ /* 0x040fe20000010100 */
[C---:B------:R-:W-:Y:S01]  /*0960*/  @!P0 LEA R18, P2, R16.reuse, c[0x0][0x160], 0x1 ;  /* 0x0000580010128a11 */ /* 0x040fe200078408ff */
[----:B------:R-:W-:Y:S02]  /*0970*/  FADD.FTZ R19, -R5, R20 ;  /* 0x0000001405137221 */ /* 0x000fe40000010100 */
[-C--:B0-----:R-:W-:Y:S02]  /*0980*/  FMUL.FTZ R25, R17, R6.reuse ;  /* 0x0000000611197220 */ /* 0x081fe40000410000 */
        /* <DEDUP_REMOVED lines=16> */
.L_x_997:
[----:B------:R-:W-:Y:S01]  /*0a90*/  IMAD R24, R22, c[0x0][0x1c0], RZ ;  /* 0x0000700016187a24 */ /* 0x000fe200078e02ff */
[----:B------:R-:W-:Y:S01]  /*0aa0*/  @!P0 F2FP.PACK_AB R21, R21, R20 ;  /* 0x000000141515823e */ /* 0x000fe200000000ff */
[----:B------:R-:W-:Y:S01]  /*0ab0*/  BSSY B0, `(.L_x_998) ;  /* 0x000000b000007945 */ /* 0x000fe20003800000 */
[----:B------:R-:W-:Y:S01]  /*0ac0*/  @!P0 LEA R20, P2, R16, c[0x0][0x160], 0x1 ;  /* 0x0000580010148a11 */ /* 0x000fe200078408ff */
[----:B------:R-:W-:Y:S02]  /*0ad0*/  IMAD R25, R23, c[0x0][0x1c4], R24 ;  /* 0x0000710017197a24 */ /* 0x000fe400078e0218 */
[----:B------:R0:W-:Y:S03]  /*0ae0*/  @!P0 STG.E [R18.64], R21 ;  /* 0x0000001512008986 */ /* 0x0001e6000c101904 */
[----:B------:R-:W-:-:S02]  /*0af0*/  IADD3 R25, R17, R25, RZ ;  /* 0x0000001911197210 */ /* 0x000fc40007ffe0ff */
[----:B0-----:R-:W-:Y:S01]  /*0b00*/  PRMT R19, RZ, 0x5410, RZ ;  /* 0x00005410ff137816 */ /* 0x001fe200000000ff */
[----:B------:R-:W-:Y:S05]  /*0b10*/  @P0 BRA `(.L_x_999) ;  /* 0x0000004000000947 */ /* 0x000fea0003800000 */
[----:B------:R-:W-:-:S04]  /*0b20*/  LEA R18, P3, R16, c[0x0][0x170], 0x1 ;  /* 0x00005c0010127a11 */ /* 0x000fc800078608ff */
[----:B------:R-:W-:-:S05]  /*0b30*/  LEA.HI.X R19, R16, c[0x0][0x174], R25, 0x1, P3 ;  /* 0x00005d0010137a11 */ /* 0x000fca00018f0c19 */
[----:B------:R-:W2:Y:S02]  /*0b40*/  LDG.E R18, [R18.64] ;  /* 0x0000000412127981 */ /* 0x000ea4000c1e1900 */
[----:B--2---:R-:W-:Y:S02]  /*0b50*/  PRMT R19, R18, 0x5432, R18 ;  /* 0x0000543212137816 */ /* 0x004fe40000000012 */
.L_x_999:
[----:B------:R-:W-:Y:S05]  /*0b60*/  BSYNC B0 ;  /* 0x0000000000007941 */ /* 0x000fea0003800000 */
.L_x_998:
[----:B------:R-:W-:Y:S01]  /*0b70*/  @!P0 LEA.HI.X R21, R16, c[0x0][0x164], R25, 0x1, P2 ;  /* 0x0000590010158a11 */ /* 0x000fe200010f0c19 */
[--C-:B------:R-:W-:Y:S01]  /*0b80*/  HADD2.F32 R16, -RZ, R19.reuse.H1_H1 ;  /* 0x30000013ff107230 */ /* 0x100fe20000004100 */
[----:B------:R-:W-:Y:S01]  /*0b90*/  IADD3 R17, P3, R23, 0x1, RZ ;  /* 0x0000000117117810 */ /* 0x000fe20007f7e0ff */
[----:B------:R-:W-:-:S03]  /*0ba0*/  HADD2.F32 R18, -RZ, R19.H0_H0 ;  /* 0x20000013ff127230 */ /* 0x000fc60000004100 */
[C---:B------:R-:W-:Y:S02]  /*0bb0*/  FADD.FTZ R19, -R5.reuse, R16 ;  /* 0x0000001005137221 */ /* 0x040fe40000010100 */
[----:B------:R-:W-:Y:S02]  /*0bc0*/  IMAD.X R24, RZ, RZ, R22, P3 ;  /* 0x000000ffff187224 */ /* 0x000fe400018e0616 */
[----:B------:R-:W-:Y:S02]  /*0bd0*/  FADD.FTZ R27, -R5, R18 ;  /* 0x00000012051b7221 */ /* 0x000fe40000010100 */
[----:B------:R-:W-:Y:S02]  /*0be0*/  IMAD R16, R24, c[0x0][0x1c0], RZ ;  /* 0x0000700018107a24 */ /* 0x000fe400078e02ff */
[-C--:B------:R-:W-:Y:S02]  /*0bf0*/  FMUL.FTZ R25, R19, R6.reuse ;  /* 0x0000000613197220 */ /* 0x080fe40000410000 */
[----:B------:R-:W-:-:S02]  /*0c00*/  FMUL.FTZ R24, R27, R6 ;  /* 0x000000061b187220 */ /* 0x000fc40000410000 */
[C---:B------:R-:W-:Y:S02]  /*0c10*/  IMAD R19, R17.reuse, c[0x0][0x1c4], R16 ;  /* 0x0000710011137a24 */ /* 0x040fe400078e0210 */
[----:B------:R-:W-:Y:S02]  /*0c20*/  FFMA.FTZ R18, R8, R25, R10 ;  /* 0x0000001908127223 */ /* 0x000fe4000001000a */
        /* <DEDUP_REMOVED lines=13> */
.L_x_1000:
[----:B------:R-:W-:Y:S01]  /*0d00*/  @!P0 F2FP.PACK_AB R27, R25, R18 ;  /* 0x00000012191b823e */ /* 0x000fe200000000ff */
[----:B------:R-:W-:Y:S01]  /*0d10*/  BSSY B0, `(.L_x_1001) ;  /* 0x000000a000007945 */ /* 0x000fe20003800000 */
[----:B------:R-:W-:Y:S02]  /*0d20*/  @!P0 LEA R18, P3, R16, c[0x0][0x160], 0x1 ;  /* 0x0000580010128a11 */ /* 0x000fe400078608ff */
[----:B------:R-:W-:Y:S01]  /*0d30*/  IADD3 R25, R17, R19, RZ ;  /* 0x0000001311197210 */ /* 0x000fe20007ffe0ff */
[----:B------:R0:W-:Y:S02]  /*0d40*/  @!P0 STG.E [R20.64], R27 ;  /* 0x0000001b14008986 */ /* 0x0001e4000c101904 */
[----:B0-----:R-:W-:Y:S01]  /*0d50*/  PRMT R21, RZ, 0x5410, RZ ;  /* 0x00005410ff157816 */ /* 0x001fe200000000ff */
[----:B------:R-:W-:Y:S05]  /*0d60*/  @P0 BRA `(.L_x_1002) ;  /* 0x0000004000000947 */ /* 0x000fea0003800000 */
[----:B------:R-:W-:-:S04]  /*0d70*/  LEA R20, P2, R16, c[0x0][0x170], 0x1 ;  /* 0x00005c0010147a11 */ /* 0x000fc800078408ff */
[----:B------:R-:W-:-:S05]  /*0d80*/  LEA.HI.X R21, R16, c[0x0][0x174], R25, 0x1, P2 ;  /* 0x00005d0010157a11 */ /* 0x000fca00010f0c19 */
[----:B------:R-:W2:Y:S02]  /*0d90*/  LDG.E R20, [R20.64] ;  /* 0x0000000414147981 */ /* 0x000ea4000c1e1900 */
[----:B--2---:R-:W-:Y:S02]  /*0da0*/  PRMT R21, R20, 0x5432, R20 ;  /* 0x0000543214157816 */ /* 0x004fe40000000014 */
.L_x_1002:
[----:B------:R-:W-:Y:S05]  /*0db0*/  BSYNC B0 ;  /* 0x0000000000007941 */ /* 0x000fea0003800000 */
.L_x_1001:
[--C-:B------:R-:W-:Y:S01]  /*0dc0*/  HADD2.F32 R20, -RZ, R21.reuse.H1_H1 ;  /* 0x30000015ff147230 */ /* 0x100fe20000004100 */
[----:B------:R-:W-:Y:S01]  /*0dd0*/  @!P0 LEA.HI.X R19, R16, c[0x0][0x164], R25, 0x1, P3 ;  /* 0x0000590010138a11 */ /* 0x000fe200018f0c19 */
[----:B------:R-:W-:Y:S01]  /*0de0*/  HADD2.F32 R24, -RZ, R21.H0_H0 ;  /* 0x20000015ff187230 */ /* 0x000fe20000004100 */
[----:B------:R-:W-:Y:S02]  /*0df0*/  IADD3 R21, P2, R23, 0x2, RZ ;  /* 0x0000000217157810 */ /* 0x000fe40007f5e0ff */
[C---:B------:R-:W-:Y:S02]  /*0e00*/  FADD.FTZ R17, -R5.reuse, R20 ;  /* 0x0000001405117221 */ /* 0x040fe40000010100 */
[----:B------:R-:W-:Y:S01]  /*0e10*/  FADD.FTZ R25, -R5, R24 ;  /* 0x0000001805197221 */ /* 0x000fe20000010100 */
[----:B------:R-:W-:Y:S01]  /*0e20*/  IADD3.X R20, RZ, R22, RZ, P2, !PT ;  /* 0x00000016ff147210 */ /* 0x000fe200017fe4ff */
[----:B------:R-:W-:-:S02]  /*0e30*/  FMUL.FTZ R17, R17, R6 ;  /* 0x0000000611117220 */ /* 0x000fc40000410000 */
[----:B------:R-:W-:Y:S02]  /*0e40*/  FMUL.FTZ R24, R25, R6 ;  /* 0x0000000619187220 */ /* 0x000fe40000410000 */
[----:B------:R-:W-:Y:S02]  /*0e50*/  FFMA.FTZ R16, R8, R17, R10 ;  /* 0x0000001108107223 */ /* 0x000fe4000001000a */
[----:B------:R-:W-:Y:S02]  /*0e60*/  IMAD R20, R20, c[0x0][0x1c0], RZ ;  /* 0x0000700014147a24 */ /* 0x000fe400078e02ff */
        /* <DEDUP_REMOVED lines=12> */
.L_x_1003:
[----:B------:R-:W-:Y:S01]  /*0f30*/  @!P0 F2FP.PACK_AB R25, R17, R16 ;  /* 0x000000101119823e */ /* 0x000fe200000000ff */
[C---:B------:R-:W-:Y:S01]  /*0f40*/  IMAD.WIDE.U32 R16, R21.reuse, c[0x0][0x1c0], R14 ;  /* 0x0000700015107a25 */ /* 0x040fe200078e000e */
[----:B------:R-:W-:Y:S01]  /*0f50*/  BSSY B0, `(.L_x_1004) ;  /* 0x000000a000007945 */ /* 0x000fe20003800000 */
[----:B------:R-:W-:Y:S02]  /*0f60*/  PRMT R14, RZ, 0x5410, RZ ;  /* 0x00005410ff0e7816 */ /* 0x000fe400000000ff */
[----:B------:R0:W-:Y:S01]  /*0f70*/  @!P0 STG.E [R18.64], R25 ;  /* 0x0000001912008986 */ /* 0x0001e2000c101904 */
[----:B------:R-:W-:-:S04]  /*0f80*/  IMAD R21, R21, c[0x0][0x1c4], R20 ;  /* 0x0000710015157a24 */ /* 0x000fc800078e0214 */
[----:B------:R-:W-:Y:S01]  /*0f90*/  IMAD.IADD R21, R17, 0x1, R21 ;  /* 0x0000000111157824 */ /* 0x000fe200078e0215 */
[----:B------:R-:W-:Y:S05]  /*0fa0*/  @P0 BRA `(.L_x_1005) ;  /* 0x0000004000000947 */ /* 0x000fea0003800000 */
[----:B0-----:R-:W-:-:S04]  /*0fb0*/  LEA R18, P2, R16, c[0x0][0x170], 0x1 ;  /* 0x00005c0010127a11 */ /* 0x001fc800078408ff */
[----:B------:R-:W-:-:S05]  /*0fc0*/  LEA.HI.X R19, R16, c[0x0][0x174], R21, 0x1, P2 ;  /* 0x00005d0010137a11 */ /* 0x000fca00010f0c15 */
[----:B------:R-:W2:Y:S02]  /*0fd0*/  LDG.E R18, [R18.64] ;  /* 0x0000000412127981 */ /* 0x000ea4000c1e1900 */
[----:B--2---:R-:W-:Y:S02]  /*0fe0*/  PRMT R14, R18, 0x5432, R18 ;  /* 0x00005432120e7816 */ /* 0x004fe40000000012 */
.L_x_1005:
[----:B------:R-:W-:Y:S05]  /*0ff0*/  BSYNC B0 ;  /* 0x0000000000007941 */ /* 0x000fea0003800000 */
.L_x_1004:
[--C-:B0-----:R-:W-:Y:S02]  /*1000*/  HADD2.F32 R18, -RZ, R14.reuse.H1_H1 ;  /* 0x3000000eff127230 */ /* 0x101fe40000004100 */
[----:B------:R-:W-:-:S03]  /*1010*/  HADD2.F32 R14, -RZ, R14.H0_H0 ;  /* 0x2000000eff0e7230 */ /* 0x000fc60000004100 */
        /* <DEDUP_REMOVED lines=17> */
.L_x_1006:
[C---:B------:R-:W-:Y:S02]  /*1130*/  @!P0 LEA R18, P1, R16.reuse, c[0x0][0x160], 0x1 ;  /* 0x0000580010128a11 */ /* 0x040fe400078208ff */
[----:B------:R-:W-:Y:S02]  /*1140*/  @!P0 F2FP.PACK_AB R25, R25, R14 ;  /* 0x0000000e1919823e */ /* 0x000fe400000000ff */
[----:B------:R-:W-:Y:S02]  /*1150*/  @!P0 LEA.HI.X R19, R16, c[0x0][0x164], R21, 0x1, P1 ;  /* 0x0000590010138a11 */ /* 0x000fe400008f0c15 */
[C---:B------:R-:W-:Y:S02]  /*1160*/  IADD3 R14, R23.reuse, 0x3, RZ ;  /* 0x00000003170e7810 */ /* 0x040fe40007ffe0ff */
[----:B------:R-:W-:Y:S01]  /*1170*/  IADD3 R23, P2, R23, 0x4, RZ ;  /* 0x0000000417177810 */ /* 0x000fe20007f5e0ff */
[----:B------:R0:W-:Y:S01]  /*1180*/  @!P0 STG.E [R18.64], R25 ;  /* 0x0000001912008986 */ /* 0x0001e2000c101904 */
[----:B------:R-:W-:-:S02]  /*1190*/  ISETP.GE.AND P1, PT, R14, R7, PT ;  /* 0x000000070e00720c */ /* 0x000fc40003f26270 */
[----:B------:R-:W-:-:S11]  /*11a0*/  IADD3.X R22, RZ, R22, RZ, P2, !PT ;  /* 0x00000016ff167210 */ /* 0x000fd600017fe4ff */
[----:B0-----:R-:W-:Y:S05]  /*11b0*/  @!P1 BRA `(.L_x_1007) ;  /* 0xfffff67000009947 */ /* 0x001fea000383ffff */
.L_x_991:
        /* <DEDUP_REMOVED lines=11> */
.L_x_1008:
        /* <DEDUP_REMOVED lines=9> */
.L_x_3212:


//--------------------- .text._Z32group_norm_nhwc_fwd_scale_kernelI11Fp16IOFp32WLi168EEv26Group_norm_nhwc_fwd_params --------------------------
	.section	.text._Z32group_norm_nhwc_fwd_scale_kernelI11Fp16IOFp32WLi168EEv26Group_norm_nhwc_fwd_params,"ax",@progbits
	.sectioninfo	@"SHI_REGISTERS=32"
	.align	128
        .global         _Z32group_norm_nhwc_fwd_scale_kernelI11Fp16IOFp32WLi168EEv26Group_norm_nhwc_fwd_params
        .type           _Z32group_norm_nhwc_fwd_scale_kernelI11Fp16IOFp32WLi168EEv26Group_norm_nhwc_fwd_params,@function
        .size           _Z32group_norm_nhwc_fwd_scale_kernelI11Fp16IOFp32WLi168EEv26Group_norm_nhwc_fwd_params,(.L_x_3213 - _Z32group_norm_nhwc_fwd_scale_kernelI11Fp16IOFp32WLi168EEv26Group_norm_nhwc_fwd_params)
        .other          _Z32group_norm_nhwc_fwd_scale_kernelI11Fp16IOFp32WLi168EEv26Group_norm_nhwc_fwd_params,@"STO_CUDA_ENTRY STV_DEFAULT"
_Z32group_norm_nhwc_fwd_scale_kernelI11Fp16IOFp32WLi168EEv26Group_norm_nhwc_fwd_params:
.text._Z32group_norm_nhwc_fwd_scale_kernelI11Fp16IOFp32WLi168EEv26Group_norm_nhwc_fwd_params:
        /* <DEDUP_REMOVED lines=82> */
.L_x_1012:
        /* <DEDUP_REMOVED lines=33> */
.L_x_1011:
        /* <DEDUP_REMOVED lines=8> */
.L_x_1010:
        /* <DEDUP_REMOVED lines=8> */
.L_x_1025:
        /* <DEDUP_REMOVED lines=14> */
.L_x_1014:
[----:B------:R-:W-:Y:S05]  /*0910*/  BSYNC B0 ;  /* 0x0000000000007941 */ /* 0x000fea0003800000 */
.L_x_1013:
        /* <DEDUP_REMOVED lines=23> */
.L_x_1015:
        /* <DEDUP_REMOVED lines=13> */
.L_x_1017:
[----:B------:R-:W-:Y:S05]  /*0b60*/  BSYNC B0 ;  /* 0x0000000000007941 */ /* 0x000fea0003800000 */
.L_x_1016:
        /* <DEDUP_REMOVED lines=25> */
.L_x_1018:
        /* <DEDUP_REMOVED lines=11> */
.L_x_1020:
[----:B------:R-:W-:Y:S05]  /*0db0*/  BSYNC B0 ;  /* 0x0000000000007941 */ /* 0x000fea0003800000 */
.L_x_1019:
        /* <DEDUP_REMOVED lines=23> */
.L_x_1021:
        /* <DEDUP_REMOVED lines=12> */
.L_x_1023:
[----:B------:R-:W-:Y:S05]  /*0ff0*/  BSYNC B0 ;  /* 0x0000000000007941 */ /* 0x000fea0003800000 */
.L_x_1022:
        /* <DEDUP_REMOVED lines=19> */
.L_x_1024:
        /* <DEDUP_REMOVED lines=9> */
.L_x_1009:
        /* <DEDUP_REMOVED lines=11> */
.L_x_1026:
        /* <DEDUP_REMOVED lines=9> */
.L_x_3213:


//--------------------- .text._Z32group_norm_nhwc_fwd_scale_kernelI11Fp16IOFp32WLi64EEv26Group_norm_nhwc_fwd_params --------------------------
	.section	.text._Z32group_norm_nhwc_fwd_scale_kernelI11Fp16IOFp32WLi64EEv26Group_norm_nhwc_fwd_params,"ax",@progbits
	.sectioninfo	@"SHI_REGISTERS=32"
	.align	128
        .global         _Z32group_norm_nhwc_fwd_scale_kernelI11Fp16IOFp32WLi64EEv26Group_norm_nhwc_fwd_params
        .type           _Z32group_norm_nhwc_fwd_scale_kernelI11Fp16IOFp32WLi64EEv26Group_norm_nhwc_fwd_params,@function
        .size           _Z32group_norm_nhwc_fwd_scale_kernelI11Fp16IOFp32WLi64EEv26Group_norm_nhwc_fwd_params,(.L_x_3214 - _Z32group_norm_nhwc_fwd_scale_kernelI11Fp16IOFp32WLi64EEv26Group_norm_nhwc_fwd_params)
        .other          _Z32group_norm_nhwc_fwd_scale_kernelI11Fp16IOFp32WLi64EEv26Group_norm_nhwc_fwd_params,@"STO_CUDA_ENTRY STV_DEFAULT"
_Z32group_norm_nhwc_fwd_scale_kernelI11Fp16IOFp32WLi64EEv26Group_norm_nhwc_fwd_params:
.text._Z32group_norm_nhwc_fwd_scale_kernelI11Fp16IOFp32WLi64EEv26Group_norm_nhwc_fwd_params:
        /* <DEDUP_REMOVED lines=82> */
.L_x_1030:
        /* <DEDUP_REMOVED lines=33> */
.L_x_1029:
        /* <DEDUP_REMOVED lines=8> */
.L_x_1028:
        /* <DEDUP_REMOVED lines=8> */
.L_x_1043:
        /* <DEDUP_REMOVED lines=14> */
.L_x_1032:
[----:B------:R-:W-:Y:S05]  /*0910*/  BSYNC B0 ;  /* 0x0000000000007941 */ /* 0x000fea0003800000 */
.L_x_1031:
        /* <DEDUP_REMOVED lines=23> */
.L_x_1033:
        /* <DEDUP_REMOVED lines=13> */
.L_x_1035:
[----:B------:R-:W-:Y:S05]  /*0b60*/  BSYNC B0 ;  /* 0x0000000000007941 */ /* 0x000fea0003800000 */
.L_x_1034:
        /* <DEDUP_REMOVED lines=25> */
.L_x_1036:
        /* <DEDUP_REMOVED lines=11> */
.L_x_1038:
[----:B------:R-:W-:Y:S05]  /*0db0*/  BSYNC B0 ;  /* 0x0000000000007941 */ /* 0x000fea0003800000 */
.L_x_1037:
        /* <DEDUP_REMOVED lines=23> */
.L_x_1039:
        /* <DEDUP_REMOVED lines=12> */
.L_x_1041:
[----:B------:R-:W-:Y:S05]  /*0ff0*/  BSYNC B0 ;  /* 0x0000000000007941 */ /* 0x000fea0003800000 */
.L_x_1040:
        /* <DEDUP_REMOVED lines=19> */
.L_x_1042:
        /* <DEDUP_REMOVED lines=9> */
.L_x_1027:
        /* <DEDUP_REMOVED lines=11> */
.L_x_1044:
        /* <DEDUP_REMOVED lines=9> */
.L_x_3214:


//--------------------- .text._Z32group_norm_nhwc_fwd_scale_kernelI11Fp16IOFp32WLi128EEv26Group_norm_nhwc_fwd_params --------------------------
	.section	.text._Z32group_norm_nhwc_fwd_scale_kernelI11Fp16IOFp32WLi128EEv26Group_norm_nhwc_fwd_params,"ax",@progbits
	.sectioninfo	@"SHI_REGISTERS=32"
	.align	128
        .global         _Z32group_norm_nhwc_fwd_scale_kernelI11Fp16IOFp32WLi128EEv26Group_norm_nhwc_fwd_params
        .type           _Z32group_norm_nhwc_fwd_scale_kernelI11Fp16IOFp32WLi128EEv26Group_norm_nhwc_fwd_params,@function
        .size           _Z32group_norm_nhwc_fwd_scale_kernelI11Fp16IOFp32WLi128EEv26Group_norm_nhwc_fwd_params,(.L_x_3215 - _Z32group_norm_nhwc_fwd_scale_kernelI11Fp16IOFp32WLi128EEv26Group_norm_nhwc_fwd_params)
        .other          _Z32group_norm_nhwc_fwd_scale_kernelI11Fp16IOFp32WLi128EEv26Group_norm_nhwc_fwd_params,@"STO_CUDA_ENTRY STV_DEFAULT"
_Z32group_norm_nhwc_fwd_scale_kernelI11Fp16IOFp32WLi128EEv26Group_norm_nhwc_fwd_params:
.text._Z32group_norm_nhwc_fwd_scale_kernelI11Fp16IOFp32WLi128EEv26Group_norm_nhwc_fwd_params:
        /* <DEDUP_REMOVED lines=82> */
.L_x_1048:
        /* <DEDUP_REMOVED lines=33> */
.L_x_1047:
        /* <DEDUP_REMOVED lines=8> */
.L_x_1046:
        /* <DEDUP_REMOVED lines=8> */
.L_x_1061:
        /* <DEDUP_REMOVED lines=14> */
.L_x_1050:
[----:B------:R-:W-:Y:S05]  /*0910*/  BSYNC B0 ;  /* 0x0000000000007941 */ /* 0x000fea0003800000 */
.L_x_1049:
        /* <DEDUP_REMOVED lines=23> */
.L_x_1051:
        /* <DEDUP_REMOVED lines=13> */
.L_x_1053:
[----:B------:R-:W-:Y:S05]  /*0b60*/  BSYNC B0 ;  /* 0x0000000000007941 */ /* 0x000fea0003800000 */
.L_x_1052:
        /* <DEDUP_REMOVED lines=25> */
.L_x_1054:
        /* <DEDUP_REMOVED lines=11> */
.L_x_1056:
[----:B------:R-:W-:Y:S05]  /*0db0*/  BSYNC B0 ;  /* 0x0000000000007941 */ /* 0x000fea0003800000 */
.L_x_1055:
        /* <DEDUP_REMOVED lines=23> */
.L_x_1057:
        /* <DEDUP_REMOVED lines=12> */
.L_x_1059:
[----:B------:R-:W-:Y:S05]  /*0ff0*/  BSYNC B0 ;  /* 0x0000000000007941 */ /* 0x000fea0003800000 */
.L_x_1058:
        /* <DEDUP_REMOVED lines=19> */
.L_x_1060:
        /* <DEDUP_REMOVED lines=9> */
.L_x_1045:
        /* <DEDUP_REMOVED lines=11> */
.L_x_1062:
        /* <DEDUP_REMOVED lines=9> */
.L_x_3215:


//--------------------- .text._Z32group_norm_nhwc_fwd_scale_kernelI11Fp16IOFp32WLi192EEv26Group_norm_nhwc_fwd_params --------------------------
	.section	.text._Z32group_norm_nhwc_fwd_scale_kernelI11Fp16IOFp32WLi192EEv26Group_norm_nhwc_fwd_params,"ax",@progbits
	.sectioninfo	@"SHI_REGISTERS=32"
	.align	128
        .global         _Z32group_norm_nhwc_fwd_scale_kernelI11Fp16IOFp32WLi192EEv26Group_norm_nhwc_fwd_params
        .type           _Z32group_norm_nhwc_fwd_scale_kernelI11Fp16IOFp32WLi192EEv26Group_norm_nhwc_fwd_params,@function
        .size           _Z32group_norm_nhwc_fwd_scale_kernelI11Fp16IOFp32WLi192EEv26Group_norm_nhwc_fwd_params,(.L_x_3216 - _Z32group_norm_nhwc_fwd_scale_kernelI11Fp16IOFp32WLi192EEv26Group_norm_nhwc_fwd_params)
        .other          _Z32group_norm_nhwc_fwd_scale_kernelI11Fp16IOFp32WLi192EEv26Group_norm_nhwc_fwd_params,@"STO_CUDA_ENTRY STV_DEFAULT"
_Z32group_norm_nhwc_fwd_scale_kernelI11Fp16IOFp32WLi192EEv26Group_norm_nhwc_fwd_params:
.text._Z32group_norm_nhwc_fwd_scale_kernelI11Fp16IOFp32WLi192EEv26Group_norm_nhwc_fwd_params:
        /* <DEDUP_REMOVED lines=82> */
.L_x_1066:
        /* <DEDUP_REMOVED lines=33> */
.L_x_1065:
        /* <DEDUP_REMOVED lines=8> */
.L_x_1064:
        /* <DEDUP_REMOVED lines=8> */
.L_x_1079:
        /* <DEDUP_REMOVED lines=14> */
.L_x_1068:
[----:B------:R-:W-:Y:S05]  /*0910*/  BSYNC B0 ;  /* 0x0000000000007941 */ /* 0x000fea0003800000 */
.L_x_1067:
        /* <DEDUP_REMOVED lines=23> */
.L_x_1069:
        /* <DEDUP_REMOVED lines=13> */
.L_x_1071:
[----:B------:R-:W-:Y:S05]  /*0b60*/  BSYNC B0 ;  /* 0x0000000000007941 */ /* 0x000fea0003800000 */
.L_x_1070:
        /* <DEDUP_REMOVED lines=25> */
.L_x_1072:
        /* <DEDUP_REMOVED lines=11> */
.L_x_1074:
[----:B------:R-:W-:Y:S05]  /*0db0*/  BSYNC B0 ;  /* 0x0000000000007941 */ /* 0x000fea0003800000 */
.L_x_1073:
        /* <DEDUP_REMOVED lines=23> */
.L_x_1075:
        /* <DEDUP_REMOVED lines=12> */
.L_x_1077:
[----:B------:R-:W-:Y:S05]  /*0ff0*/  BSYNC B0 ;  /* 0x0000000000007941 */ /* 0x000fea0003800000 */
.L_x_1076:
        /* <DEDUP_REMOVED lines=19> */
.L_x_1078:
        /* <DEDUP_REMOVED lines=9> */
.L_x_1063:
        /* <DEDUP_REMOVED lines=11> */
.L_x_1080:
        /* <DEDUP_REMOVED lines=9> */
.L_x_3216:


//--------------------- .text._Z32group_norm_nhwc_fwd_scale_kernelI11Fp16IOFp32WLi448EEv26Group_norm_nhwc_fwd_params --------------------------
	.section	.text._Z32group_norm_nhwc_fwd_scale_kernelI11Fp16IOFp32WLi448EEv26Group_norm_nhwc_fwd_params,"ax",@progbits
	.sectioninfo	@"SHI_REGISTERS=32"
	.align	128
        .global         _Z32group_norm_nhwc_fwd_scale_kernelI11Fp16IOFp32WLi448EEv26Group_norm_nhwc_fwd_params
        .type           _Z32group_norm_nhwc_fwd_scale_kernelI11Fp16IOFp32WLi448EEv26Group_norm_nhwc_fwd_params,@function
        .size           _Z32group_norm_nhwc_fwd_scale_kernelI11Fp16IOFp32WLi448EEv26Group_norm_nhwc_fwd_params,(.L_x_3217 - _Z32group_norm_nhwc_fwd_scale_kernelI11Fp16IOFp32WLi448EEv26Group_norm_nhwc_fwd_params)
        .other          _Z32group_norm_nhwc_fwd_scale_kernelI11Fp16IOFp32WLi448EEv26Group_norm_nhwc_fwd_params,@"STO_CUDA_ENTRY STV_DEFAULT"
_Z32group_norm_nhwc_fwd_scale_kernelI11Fp16IOFp32WLi448EEv26Group_norm_nhwc_fwd_params:
.text._Z32group_norm_nhwc_fwd_scale_kernelI11Fp16IOFp32WLi448EEv26Group_norm_nhwc_fwd_params:
        /* <DEDUP_REMOVED lines=82> */
.L_x_1084:
        /* <DEDUP_REMOVED lines=33> */
.L_x_1083:
        /* <DEDUP_REMOVED lines=8> */
.L_x_1082:
        /* <DEDUP_REMOVED lines=8> */
.L_x_1097:
        /* <DEDUP_REMOVED lines=14> */
.L_x_1086:
[----:B------:R-:W-:Y:S05]  /*0910*/  BSYNC B0 ;  /* 0x0000000000007941 */ /* 0x000fea0003800000 */
.L_x_1085:
        /* <DEDUP_REMOVED lines=23> */
.L_x_1087:
        /* <DEDUP_REMOVED lines=13> */
.L_x_1089:
[----:B------:R-:W-:Y:S05]  /*0b60*/  BSYNC B0 ;  /* 0x0000000000007941 */ /* 0x000fea0003800000 */
.L_x_1088:
        /* <DEDUP_REMOVED lines=25> */
.L_x_1090:
        /* <DEDUP_REMOVED lines=11> */
.L_x_1092:
[----:B------:R-:W-:Y:S05]  /*0db0*/  BSYNC B0 ;  /* 0x0000000000007941 */ /* 0x000fea0003800000 */
.L_x_1091:
        /* <DEDUP_REMOVED lines=23> */
.L_x_1093:
        /* <DEDUP_REMOVED lines=12> */
.L_x_1095:
[----:B------:R-:W-:Y:S05]  /*0ff0*/  BSYNC B0 ;  /* 0x0000000000007941 */ /* 0x000fea0003800000 */
.L_x_1094:
        /* <DEDUP_REMOVED lines=19> */
.L_x_1096:
        /* <DEDUP_REMOVED lines=9> */
.L_x_1081:
        /* <DEDUP_REMOVED lines=11> */
.L_x_1098:
        /* <DEDUP_REMOVED lines=9> */
.L_x_3217:


//--------------------- .text._Z32group_norm_nhwc_fwd_scale_kernelI11Fp16IOFp32WLi256EEv26Group_norm_nhwc_fwd_params --------------------------
	.section	.text._Z32group_norm_nhwc_fwd_scale_kernelI11Fp16IOFp32WLi256EEv26Group_norm_nhwc_fwd_params,"ax",@progbits
	.sectioninfo	@"SHI_REGISTERS=32"
	.align	128
        .global         _Z32group_norm_nhwc_fwd_scale_kernelI11Fp16IOFp32WLi256EEv26Group_norm_nhwc_fwd_params
        .type           _Z32group_norm_nhwc_fwd_scale_kernelI11Fp16IOFp32WLi256EEv26Group_norm_nhwc_fwd_params,@function
        .size           _Z32group_norm_nhwc_fwd_scale_kernelI11Fp16IOFp32WLi256EEv26Group_norm_nhwc_fwd_params,(.L_x_3218 - _Z32group_norm_nhwc_fwd_scale_kernelI11Fp16IOFp32WLi256EEv26Group_norm_nhwc_fwd_params)
        .other          _Z32group_norm_nhwc_fwd_scale_kernelI11Fp16IOFp32WLi256EEv26Group_norm_nhwc_fwd_params,@"STO_CUDA_ENTRY STV_DEFAULT"
_Z32group_norm_nhwc_fwd_scale_kernelI11Fp16IOFp32WLi256EEv26Group_norm_nhwc_fwd_params:
.text._Z32group_norm_nhwc_fwd_scale_kernelI11Fp16IOFp32WLi256EEv26Group_norm_nhwc_fwd_params:
        /* <DEDUP_REMOVED lines=82> */
.L_x_1102:
        /* <DEDUP_REMOVED lines=33> */
.L_x_1101:
        /* <DEDUP_REMOVED lines=8> */
.L_x_1100:
        /* <DEDUP_REMOVED lines=8> */
.L_x_1115:
        /* <DEDUP_REMOVED lines=14> */
.L_x_1104:
[----:B------:R-:W-:Y:S05]  /*0910*/  BSYNC B0 ;  /* 0x0000000000007941 */ /* 0x000fea0003800000 */
.L_x_1103:
        /* <DEDUP_REMOVED lines=23> */
.L_x_1105:
        /* <DEDUP_REMOVED lines=13> */
.L_x_1107:
[----:B------:R-:W-:Y:S05]  /*0b60*/  BSYNC B0 ;  /* 0x0000000000007941 */ /* 0x000fea0003800000 */
.L_x_1106:
        /* <DEDUP_REMOVED lines=25> */
.L_x_1108:
        /* <DEDUP_REMOVED lines=11> */
.L_x_1110:
[----:B------:R-:W-:Y:S05]  /*0db0*/  BSYNC B0 ;  /* 0x0000000000007941 */ /* 0x000fea0003800000 */
.L_x_1109:
        /* <DEDUP_REMOVED lines=23> */
.L_x_1111:
        /* <DEDUP_REMOVED lines=12> */
.L_x_1113:
[----:B------:R-:W-:Y:S05]  /*0ff0*/  BSYNC B0 ;  /* 0x0000000000007941 */ /* 0x000fea0003800000 */
.L_x_1112:
        /* <DEDUP_REMOVED lines=19> */
.L_x_1114:
        /* <DEDUP_REMOVED lines=9> */
.L_x_1099:
        /* <DEDUP_REMOVED lines=11> */
.L_x_1116:
        /* <DEDUP_REMOVED lines=9> */
.L_x_3218:


//--------------------- .text._Z32group_norm_nhwc_fwd_scale_kernelI11Fp16IOFp32WLi120EEv26Group_norm_nhwc_fwd_params --------------------------
	.section	.text._Z32group_norm_nhwc_fwd_scale_kernelI11Fp16IOFp32WLi120EEv26Group_norm_nhwc_fwd_params,"ax",@progbits
	.sectioninfo	@"SHI_REGISTERS=32"
	.align	128
        .global         _Z32group_norm_nhwc_fwd_scale_kernelI11Fp16IOFp32WLi120EEv26Group_norm_nhwc_fwd_params
        .type           _Z32group_norm_nhwc_fwd_scale_kernelI11Fp16IOFp32WLi120EEv26Group_norm_nhwc_fwd_params,@function
        .size           _Z32group_norm_nhwc_fwd_scale_kernelI11Fp16IOFp32WLi120EEv26Group_norm_nhwc_fwd_params,(.L_x_3219 - _Z32group_norm_nhwc_fwd_scale_kernelI11Fp16IOFp32WLi120EEv26Group_norm_nhwc_fwd_params)
        .other          _Z32group_norm_nhwc_fwd_scale_kernelI11Fp16IOFp32WLi120EEv26Group_norm_nhwc_fwd_params,@"STO_CUDA_ENTRY STV_DEFAULT"
_Z32group_norm_nhwc_fwd_scale_kernelI11Fp16IOFp32WLi120EEv26Group_norm_nhwc_fwd_params:
.text._Z32group_norm_nhwc_fwd_scale_kernelI11Fp16IOFp32WLi120EEv26Group_norm_nhwc_fwd_params:
        /* <DEDUP_REMOVED lines=82> */
.L_x_1120:
        /* <DEDUP_REMOVED lines=33> */
.L_x_1119:
        /* <DEDUP_REMOVED lines=8> */
.L_x_1118:
        /* <DEDUP_REMOVED lines=8> */
.L_x_1133:
        /* <DEDUP_REMOVED lines=14> */
.L_x_1122:
[----:B------:R-:W-:Y:S05]  /*0910*/  BSYNC B0 ;  /* 0x0000000000007941 */ /* 0x000fea0003800000 */
.L_x_1121:
        /* <DEDUP_REMOVED lines=23> */
.L_x_1123:
        /* <DEDUP_REMOVED lines=13> */
.L_x_1125:
[----:B------:R-:W-:Y:S05]  /*0b60*/  BSYNC B0 ;  /* 0x0000000000007941 */ /* 0x000fea0003800000 */
.L_x_1124:
        /* <DEDUP_REMOVED lines=25> */
.L_x_1126:
        /* <DEDUP_REMOVED lines=11> */
.L_x_1128:
[----:B------:R-:W-:Y:S05]  /*0db0*/  BSYNC B0 ;  /* 0x0000000000007941 */ /* 0x000fea0003800000 */
.L_x_1127:
        /* <DEDUP_REMOVED lines=23> */
.L_x_1129:
        /* <DEDUP_REMOVED lines=12> */
.L_x_1131:
[----:B------:R-:W-:Y:S05]  /*0ff0*/  BSYNC B0 ;  /* 0x0000000000007941 */ /* 0x000fea0003800000 */
.L_x_1130:
        /* <DEDUP_REMOVED lines=19> */
.L_x_1132:
        /* <DEDUP_REMOVED lines=9> */
.L_x_1117:
        /* <DEDUP_REMOVED lines=11> */
.L_x_1134:
        /* <DEDUP_REMOVED lines=9> */
.L_x_3219:


//--------------------- .text._Z32group_norm_nhwc_fwd_scale_kernelI11Fp16IOFp32WLi140EEv26Group_norm_nhwc_fwd_params --------------------------
	.section	.text._Z32group_norm_nhwc_fwd_scale_kernelI11Fp16IOFp32WLi140EEv26Group_norm_nhwc_fwd_params,"ax",@progbits
	.sectioninfo	@"SHI_REGISTERS=32"
	.align	128
        .global         _Z32group_norm_nhwc_fwd_scale_kernelI11Fp16IOFp32WLi140EEv26Group_norm_nhwc_fwd_params
        .type           _Z32group_norm_nhwc_fwd_scale_kernelI11Fp16IOFp32WLi140EEv26Group_norm_nhwc_fwd_params,@function
        .size           _Z32group_norm_nhwc_fwd_scale_kernelI11Fp16IOFp32WLi140EEv26Group_norm_nhwc_fwd_params,(.L_x_3220 - _Z32group_norm_nhwc_fwd_scale_kernelI11Fp16IOFp32WLi140EEv26Group_norm_nhwc_fwd_params)
        .other          _Z32group_norm_nhwc_fwd_scale_kernelI11Fp16IOFp32WLi140EEv26Group_norm_nhwc_fwd_params,@"STO_CUDA_ENTRY STV_DEFAULT"
_Z32group_norm_nhwc_fwd_scale_kernelI11Fp16IOFp32WLi140EEv26Group_norm_nhwc_fwd_params:
.text._Z32group_norm_nhwc_fwd_scale_kernelI11Fp16IOFp32WLi140EEv26Group_norm_nhwc_fwd_params:
        /* <DEDUP_REMOVED lines=82> */
.L_x_1138:
        /* <DEDUP_REMOVED lines=33> */
.L_x_1137:
        /* <DEDUP_REMOVED lines=8> */
.L_x_1136:
        /* <DEDUP_REMOVED lines=8> */
.L_x_1151:
        /* <DEDUP_REMOVED lines=14> */
.L_x_1140:
[----:B------:R-:W-:Y:S05]  /*0910*/  BSYNC B0 ;  /* 0x0000000000007941 */ /* 0x000fea0003800000 */
.L_x_1139:
        /* <DEDUP_REMOVED lines=23> */
.L_x_1141:
        /* <DEDUP_REMOVED lines=13> */
.L_x_1143:
[----:B------:R-:W-:Y:S05]  /*0b60*/  BSYNC B0 ;  /* 0x0000000000007941 */ /* 0x000fea0003800000 */
.L_x_1142:
        /* <DEDUP_REMOVED lines=25> */
.L_x_1144:
        /* <DEDUP_REMOVED lines=11> */
.L_x_1146:
[----:B------:R-:W-:Y:S05]  /*0db0*/  BSYNC B0 ;  /* 0x0000000000007941 */ /* 0x000fea0003800000 */
.L_x_1145:
        /* <DEDUP_REMOVED lines=23> */
.L_x_1147:
        /* <DEDUP_REMOVED lines=12> */
.L_x_1149:
[----:B------:R-:W-:Y:S05]  /*0ff0*/  BSYNC B0 ;  /* 0x0000000000007941 */ /* 0x000fea0003800000 */
.L_x_1148:
        /* <DEDUP_REMOVED lines=19> */
.L_x_1150:
        /* <DEDUP_REMOVED lines=9> */
.L_x_1135:
        /* <DEDUP_REMOVED lines=11> */
.L_x_1152:
        /* <DEDUP_REMOVED lines=9> */
.L_x_3220:


//--------------------- .text._Z32group_norm_nhwc_fwd_scale_kernelI11Fp16IOFp32WLi160EEv26Group_norm_nhwc_fwd_params --------------------------
	.section	.text._Z32group_norm_nhwc_fwd_scale_kernelI11Fp16IOFp32WLi160EEv26Group_norm_nhwc_fwd_params,"ax",@progbits
	.sectioninfo	@"SHI_REGISTERS=32"
	.align	128
        .global         _Z32group_norm_nhwc_fwd_scale_kernelI11Fp16IOFp32WLi160EEv26Group_norm_nhwc_fwd_params
        .type           _Z32group_norm_nhwc_fwd_scale_kernelI11Fp16IOFp32WLi160EEv26Group_norm_nhwc_fwd_params,@function
        .size           _Z32group_norm_nhwc_fwd_scale_kernelI11Fp16IOFp32WLi160EEv26Group_norm_nhwc_fwd_params,(.L_x_3221 - _Z32group_norm_nhwc_fwd_scale_kernelI11Fp16IOFp32WLi160EEv26Group_norm_nhwc_fwd_params)
        .other          _Z32group_norm_nhwc_fwd_scale_kernelI11Fp16IOFp32WLi160EEv26Group_norm_nhwc_fwd_params,@"STO_CUDA_ENTRY STV_DEFAULT"
_Z32group_norm_nhwc_fwd_scale_kernelI11Fp16IOFp32WLi160EEv26Group_norm_nhwc_fwd_params:
.text._Z32group_norm_nhwc_fwd_scale_kernelI11Fp16IOFp32WLi160EEv26Group_norm_nhwc_fwd_params:
        /* <DEDUP_REMOVED lines=82> */
.L_x_1156:
        /* <DEDUP_REMOVED lines=33> */
.L_x_1155:
        /* <DEDUP_REMOVED lines=8> */
.L_x_1154:
        /* <DEDUP_REMOVED lines=8> */
.L_x_1169:
        /* <DEDUP_REMOVED lines=14> */
.L_x_1158:
[----:B------:R-:W-:Y:S05]  /*0910*/  BSYNC B0 ;  /* 0x0000000000007941 */ /* 0x000fea0003800000 */
.L_x_1157:
        /* <DEDUP_REMOVED lines=23> */
.L_x_1159:
        /* <DEDUP_REMOVED lines=13> */
.L_x_1161:
[----:B------:R-:W-:Y:S05]  /*0b60*/  BSYNC B0 ;  /* 0x0000000000007941 */ /* 0x000fea0003800000 */
.L_x_1160:
        /* <DEDUP_REMOVED lines=25> */
.L_x_1162:
        /* <DEDUP_REMOVED lines=11> */
.L_x_1164:
[----:B------:R-:W-:Y:S05]  /*0db0*/  BSYNC B0 ;  /* 0x0000000000007941 */ /* 0x000fea0003800000 */
.L_x_1163:
        /* <DEDUP_REMOVED lines=23> */
.L_x_1165:
        /* <DEDUP_REMOVED lines=12> */
.L_x_1167:
[----:B------:R-:W-:Y:S05]  /*0ff0*/  BSYNC B0 ;  /* 0x0000000000007941 */ /* 0x000fea0003800000 */
.L_x_1166:
        /* <DEDUP_REMOVED lines=19> */
.L_x_1168:
        /* <DEDUP_REMOVED lines=9> */
.L_x_1153:
        /* <DEDUP_REMOVED lines=11> */
.L_x_1170:
        /* <DEDUP_REMOVED lines=9> */
.L_x_3221:


//--------------------- .text._Z32group_norm_nhwc_fwd_scale_kernelI11Fp16IOBf16WLi196EEv26Group_norm_nhwc_fwd_params --------------------------
	.section	.text._Z32group_norm_nhwc_fwd_scale_kernelI11Fp16IOBf16WLi196EEv26Group_norm_nhwc_fwd_params,"ax",@progbits
	.sectioninfo	@"SHI_REGISTERS=32"
	.align	128
        .global         _Z32group_norm_nhwc_fwd_scale_kernelI11Fp16IOBf16WLi196EEv26Group_norm_nhwc_fwd_params
        .type           _Z32group_norm_nhwc_fwd_scale_kernelI11Fp16IOBf16WLi196EEv26Group_norm_nhwc_fwd_params,@function
        .size           _Z32group_norm_nhwc_fwd_scale_kernelI11Fp16IOBf16WLi196EEv26Group_norm_nhwc_fwd_params,(.L_x_3222 - _Z32group_norm_nhwc_fwd_scale_kernelI11Fp16IOBf16WLi196EEv26Group_norm_nhwc_fwd_params)
        .other          _Z32group_norm_nhwc_fwd_scale_kernelI11Fp16IOBf16WLi196EEv26Group_norm_nhwc_fwd_params,@"STO_CUDA_ENTRY STV_DEFAULT"
_Z32group_norm_nhwc_fwd_scale_kernelI11Fp16IOBf16WLi196EEv26Group_norm_nhwc_fwd_params:
.text._Z32group_norm_nhwc_fwd_scale_kernelI11Fp16IOBf16WLi196EEv26Group_norm_nhwc_fwd_params:
        /* <DEDUP_REMOVED lines=84> */
[----:B------:R-:W-:-:S05]  /*0540*/  IMAD R13, R3, c[0x0][0x1d4], R14 ;  /* 0x00007500030d7a24 */ /* 0x000fca00078e020e */
[----:B------:R-:W-:Y:S01]  /*0550*/  IADD3 R13, R11, R13, RZ ;  /* 0x0000000d0b0d7210 */ /* 0x000fe20007ffe0ff */
[----:B------:R-:W-:Y:S05]  /*0560*/  @!P1 BRA `(.L_x_1172) ;  /* 0x000002a000009947 */ /* 0x000fea0003800000 */
[----:B------:R-:W-:Y:S02]  /*0570*/  IMAD.MOV.U32 R25, RZ, RZ, R28 ;  /* 0x000000ffff197224 */ /* 0x000fe400078e001c */
.L_x_1174:
        /* <DEDUP_REMOVED lines=33> */
.L_x_1173:
[----:B------:R-:W-:Y:S02]  /*0790*/  @!P0 F2FP.PACK_AB R15, R15, R12 ;  /* 0x0000000c0f0f823e */ /* 0x000fe400000000ff */
[----:B------:R-:W-:Y:S02]  /*07a0*/  IADD3 R24, R24, -0x1, RZ ;  /* 0xffffffff18187810 */ /* 0x000fe40007ffe0ff */
[----:B------:R-:W-:Y:S01]  /*07b0*/  IADD3 R23, P1, R25, 0x1, RZ ;  /* 0x0000000119177810 */ /* 0x000fe20007f3e0ff */
[----:B------:R0:W-:Y:S01]  /*07c0*/  @!P0 STG.E [R16.64], R15 ;  /* 0x0000000f10008986 */ /* 0x0001e2000c101904 */
[----:B------:R-:W-:Y:S02]  /*07d0*/  ISETP.NE.AND P2, PT, R24, RZ, PT ;  /* 0x000000ff1800720c */ /* 0x000fe40003f45270 */
[----:B------:R-:W-:Y:S01]  /*07e0*/  IADD3.X R26, RZ, R26, RZ, P1, !PT ;  /* 0x0000001aff1a7210 */ /* 0x000fe20000ffe4ff */
[----:B------:R-:W-:-:S10]  /*07f0*/  IMAD.MOV.U32 R25, RZ, RZ, R23 ;  /* 0x000000ffff197224 */ /* 0x000fd400078e0017 */
[----:B0-----:R-:W-:Y:S05]  /*0800*/  @P2 BRA `(.L_x_1174) ;  /* 0xfffffd7000002947 */ /* 0x001fea000383ffff */
.L_x_1172:
        /* <DEDUP_REMOVED lines=8> */
.L_x_1187:
[----:B------:R-:W-:Y:S01]  /*0890*/  IADD3 R17, P1, R23, -0x1, RZ ;  /* 0xffffffff17117810 */ /* 0x000fe20007f3e0ff */
[----:B------:R-:W-:Y:S03]  /*08a0*/  BSSY B0, `(.L_x_1175) ;  /* 0x000000d000007945 */ /* 0x000fe60003800000 */
[----:B------:R-:W-:-:S05]  /*08b0*/  IADD3.X R12, R22, -0x1, RZ, P1, !PT ;  /* 0xffffffff160c7810 */ /* 0x000fca0000ffe4ff */
[----:B------:R-:W-:Y:S01]  /*08c0*/  IMAD R16, R12, c[0x0][0x1c0], RZ ;  /* 0x000070000c107a24 */ /* 0x000fe200078e02ff */
[----:B------:R-:W-:-:S03]  /*08d0*/  MOV R12, R10 ;  /* 0x0000000a000c7202 */ /* 0x000fc60000000f00 */
[C---:B------:R-:W-:Y:S02]  /*08e0*/  IMAD R19, R17.reuse, c[0x0][0x1c4], R16 ;  /* 0x0000710011137a24 */ /* 0x040fe400078e0210 */
[----:B------:R-:W-:Y:S01]  /*08f0*/  IMAD.WIDE.U32 R14, R17, c[0x0][0x1c0], R12 ;  /* 0x00007000110e7a25 */ /* 0x000fe200078e000c */
[----:B------:R-:W-:-:S03]  /*0900*/  PRMT R17, RZ, 0x5410, RZ ;  /* 0x00005410ff117816 */ /* 0x000fc600000000ff */
[----:B------:R-:W-:Y:S01]  /*0910*/  IMAD.IADD R19, R15, 0x1, R19 ;  /* 0x000000010f137824 */ /* 0x000fe200078e0213 */
[----:B------:R-:W-:Y:S05]  /*0920*/  @P0 BRA `(.L_x_1176) ;  /* 0x0000004000000947 */ /* 0x000fea0003800000 */
[----:B------:R-:W-:-:S04]  /*0930*/  LEA R16, P1, R14, c[0x0][0x170], 0x1 ;  /* 0x00005c000e107a11 */ /* 0x000fc800078208ff */
[----:B------:R-:W-:-:S05]  /*0940*/  LEA.HI.X R17, R14, c[0x0][0x174], R19, 0x1, P1 ;  /* 0x00005d000e117a11 */ /* 0x000fca00008f0c13 */
[----:B------:R-:W2:Y:S02]  /*0950*/  LDG.E R16, [R16.64] ;  /* 0x0000000410107981 */ /* 0x000ea4000c1e1900 */
[----:B--2---:R-:W-:Y:S02]  /*0960*/  PRMT R17, R16, 0x5432, R16 ;  /* 0x0000543210117816 */ /* 0x004fe40000000010 */
.L_x_1176:
[----:B------:R-:W-:Y:S05]  /*0970*/  BSYNC B0 ;  /* 0x0000000000007941 */ /* 0x000fea0003800000 */
.L_x_1175:
[----:B------:R-:W-:Y:S01]  /*0980*/  ISETP.NE.AND P1, PT, RZ, UR6, PT ;  /* 0x00000006ff007c0c */ /* 0x000fe2000bf25270 */
[--C-:B------:R-:W-:Y:S02]  /*0990*/  HADD2.F32 R16, -RZ, R17.reuse.H1_H1 ;  /* 0x30000011ff107230 */ /* 0x100fe40000004100 */
[----:B------:R-:W-:-:S03]  /*09a0*/  HADD2.F32 R18, -RZ, R17.H0_H0 ;  /* 0x20000011ff127230 */ /* 0x000fc60000004100 */
[C---:B------:R-:W-:Y:S01]  /*09b0*/  FADD.FTZ R15, -R5.reuse, R16 ;  /* 0x00000010050f7221 */ /* 0x040fe20000010100 */
[C---:B------:R-:W-:Y:S01]  /*09c0*/  @!P0 LEA R16, P2, R14.reuse, c[0x0][0x160], 0x1 ;  /* 0x000058000e108a11 */ /* 0x040fe200078408ff */
[----:B------:R-:W-:Y:S02]  /*09d0*/  FADD.FTZ R17, -R5, R18 ;  /* 0x0000001205117221 */ /* 0x000fe40000010100 */
[-C--:B------:R-:W-:Y:S02]  /*09e0*/  FMUL.FTZ R18, R15, R6.reuse ;  /* 0x000000060f127220 */ /* 0x080fe40000410000 */
        /* <DEDUP_REMOVED lines=16> */
.L_x_1177:
        /* <DEDUP_REMOVED lines=13> */
.L_x_1179:
[----:B------:R-:W-:Y:S05]  /*0bc0*/  BSYNC B0 ;  /* 0x0000000000007941 */ /* 0x000fea0003800000 */
.L_x_1178:
[----:B------:R-:W-:Y:S01]  /*0bd0*/  IADD3 R15, P3, R23, 0x1, RZ ;  /* 0x00000001170f7810 */ /* 0x000fe20007f7e0ff */
[--C-:B------:R-:W-:Y:S01]  /*0be0*/  HADD2.F32 R16, -RZ, R17.reuse.H0_H0 ;  /* 0x20000011ff107230 */ /* 0x100fe20000004100 */
[----:B------:R-:W-:Y:S01]  /*0bf0*/  @!P0 LEA.HI.X R19, R14, c[0x0][0x164], R25, 0x1, P2 ;  /* 0x000059000e138a11 */ /* 0x000fe200010f0c19 */
[----:B------:R-:W-:Y:S02]  /*0c00*/  HADD2.F32 R14, -RZ, R17.H1_H1 ;  /* 0x30000011ff0e7230 */ /* 0x000fe40000004100 */
[----:B------:R-:W-:Y:S02]  /*0c10*/  IMAD.X R24, RZ, RZ, R22, P3 ;  /* 0x000000ffff187224 */ /* 0x000fe400018e0616 */
[C---:B------:R-:W-:Y:S02]  /*0c20*/  FADD.FTZ R25, -R5.reuse, R16 ;  /* 0x0000001005197221 */ /* 0x040fe40000010100 */
[----:B------:R-:W-:-:S02]  /*0c30*/  FADD.FTZ R17, -R5, R14 ;  /* 0x0000000e05117221 */ /* 0x000fc40000010100 */
[----:B------:R-:W-:Y:S02]  /*0c40*/  IMAD R24, R24, c[0x0][0x1c0], RZ ;  /* 0x0000700018187a24 */ /* 0x000fe400078e02ff */
[-C--:B------:R-:W-:Y:S02]  /*0c50*/  FMUL.FTZ R16, R17, R6.reuse ;  /* 0x0000000611107220 */ /* 0x080fe40000410000 */
[----:B------:R-:W-:Y:S02]  /*0c60*/  FMUL.FTZ R25, R25, R6 ;  /* 0x0000000619197220 */ /* 0x000fe40000410000 */
        /* <DEDUP_REMOVED lines=15> */
.L_x_1180:
        /* <DEDUP_REMOVED lines=11> */
.L_x_1182:
[----:B------:R-:W-:Y:S05]  /*0e10*/  BSYNC B0 ;  /* 0x0000000000007941 */ /* 0x000fea0003800000 */
.L_x_1181:
        /* <DEDUP_REMOVED lines=23> */
.L_x_1183:
        /* <DEDUP_REMOVED lines=12> */
.L_x_1185:
[----:B------:R-:W-:Y:S05]  /*1050*/  BSYNC B0 ;  /* 0x0000000000007941 */ /* 0x000fea0003800000 */
.L_x_1184:
        /* <DEDUP_REMOVED lines=19> */
.L_x_1186:
        /* <DEDUP_REMOVED lines=9> */
.L_x_1171:
        /* <DEDUP_REMOVED lines=11> */
.L_x_1188:
        /* <DEDUP_REMOVED lines=11> */
.L_x_3222:


//--------------------- .text._Z32group_norm_nhwc_fwd_scale_kernelI11Fp16IOBf16WLi168EEv26Group_norm_nhwc_fwd_params --------------------------
	.section	.text._Z32group_norm_nhwc_fwd_scale_kernelI11Fp16IOBf16WLi168EEv26Group_norm_nhwc_fwd_params,"ax",@progbits
	.sectioninfo	@"SHI_REGISTERS=32"
	.align	128
        .global         _Z32group_norm_nhwc_fwd_scale_kernelI11Fp16IOBf16WLi168EEv26Group_norm_nhwc_fwd_params
        .type           _Z32group_norm_nhwc_fwd_scale_kernelI11Fp16IOBf16WLi168EEv26Group_norm_nhwc_fwd_params,@function
        .size           _Z32group_norm_nhwc_fwd_scale_kernelI11Fp16IOBf16WLi168EEv26Group_norm_nhwc_fwd_params,(.L_x_3223 - _Z32group_norm_nhwc_fwd_scale_kernelI11Fp16IOBf16WLi168EEv26Group_norm_nhwc_fwd_params)
        .other          _Z32group_norm_nhwc_fwd_scale_kernelI11Fp16IOBf16WLi168EEv26Group_norm_nhwc_fwd_params,@"STO_CUDA_ENTRY STV_DEFAULT"
_Z32group_norm_nhwc_fwd_scale_kernelI11Fp16IOBf16WLi168EEv26Group_norm_nhwc_fwd_params:
.text._Z32group_norm_nhwc_fwd_scale_kernelI11Fp16IOBf16WLi168EEv26Group_norm_nhwc_fwd_params:
        /* <DEDUP_REMOVED lines=88> */
.L_x_1192:
        /* <DEDUP_REMOVED lines=33> */
.L_x_1191:
        /* <DEDUP_REMOVED lines=8> */
.L_x_1190:
        /* <DEDUP_REMOVED lines=8> */
.L_x_1205:
        /* <DEDUP_REMOVED lines=14> */
.L_x_1194:
[----:B------:R-:W-:Y:S05]  /*0970*/  BSYNC B0 ;  /* 0x0000000000007941 */ /* 0x000fea0003800000 */
.L_x_1193:
        /* <DEDUP_REMOVED lines=23> */
.L_x_1195:
        /* <DEDUP_REMOVED lines=13> */
.L_x_1197:
[----:B------:R-:W-:Y:S05]  /*0bc0*/  BSYNC B0 ;  /* 0x0000000000007941 */ /* 0x000fea0003800000 */
.L_x_1196:
        /* <DEDUP_REMOVED lines=25> */
.L_x_1198:
        /* <DEDUP_REMOVED lines=11> */
.L_x_1200:
[----:B------:R-:W-:Y:S05]  /*0e10*/  BSYNC B0 ;  /* 0x0000000000007941 */ /* 0x000fea0003800000 */
.L_x_1199:
        /* <DEDUP_REMOVED lines=23> */
.L_x_1201:
        /* <DEDUP_REMOVED lines=12> */
.L_x_1203:
[----:B------:R-:W-:Y:S05]  /*1050*/  BSYNC B0 ;  /* 0x0000000000007941 */ /* 0x000fea0003800000 */
.L_x_1202:
        /* <DEDUP_REMOVED lines=19> */
.L_x_1204:
        /* <DEDUP_REMOVED lines=9> */
.L_x_1189:
        /* <DEDUP_REMOVED lines=11> */
.L_x_1206:
        /* <DEDUP_REMOVED lines=11> */
.L_x_3223:


//--------------------- .text._Z32group_norm_nhwc_fwd_scale_kernelI11Fp16IOBf16WLi64EEv26Group_norm_nhwc_fwd_params --------------------------
	.section	.text._Z32group_norm_nhwc_fwd_scale_kernelI11Fp16IOBf16WLi64EEv26Group_norm_nhwc_fwd_params,"ax",@progbits
	.sectioninfo	@"SHI_REGISTERS=32"
	.align	128
        .global         _Z32group_norm_nhwc_fwd_scale_kernelI11Fp16IOBf16WLi64EEv26Group_norm_nhwc_fwd_params
        .type           _Z32group_norm_nhwc_fwd_scale_kernelI11Fp16IOBf16WLi64EEv26Group_norm_nhwc_fwd_params,@function
        .size           _Z32group_norm_nhwc_fwd_scale_kernelI11Fp16IOBf16WLi64EEv26Group_norm_nhwc_fwd_params,(.L_x_3224 - _Z32group_norm_nhwc_fwd_scale_kernelI11Fp16IOBf16WLi64EEv26Group_norm_nhwc_fwd_params)
        .other          _Z32group_norm_nhwc_fwd_scale_kernelI11Fp16IOBf16WLi64EEv26Group_norm_nhwc_fwd_params,@"STO_CUDA_ENTRY STV_DEFAULT"
_Z32group_norm_nhwc_fwd_scale_kernelI11Fp16IOBf16WLi64EEv26Group_norm_nhwc_fwd_params:
.text._Z32group_norm_nhwc_fwd_scale_kernelI11Fp16IOBf16WLi64EEv26Group_norm_nhwc_fwd_params:
        /* <DEDUP_REMOVED lines=88> */
.L_x_1210:
        /* <DEDUP_REMOVED lines=33> */
.L_x_1209:
        /* <DEDUP_REMOVED lines=8> */
.L_x_1208:
        /* <DEDUP_REMOVED lines=8> */
.L_x_1223:
        /* <DEDUP_REMOVED lines=14> */
.L_x_1212:
[----:B------:R-:W-:Y:S05]  /*0970*/  BSYNC B0 ;  /* 0x0000000000007941 */ /* 0x000fea0003800000 */
.L_x_1211:
        /* <DEDUP_REMOVED lines=23> */
.L_x_1213:
        /* <DEDUP_REMOVED lines=13> */
.L_x_1215:
[----:B------:R-:W-:Y:S05]  /*0bc0*/  BSYNC B0 ;  /* 0x0000000000007941 */ /* 0x000fea0003800000 */
.L_x_1214:
        /* <DEDUP_REMOVED lines=25> */
.L_x_1216:
        /* <DEDUP_REMOVED lines=11> */
.L_x_1218:
[----:B------:R-:W-:Y:S05]  /*0e10*/  BSYNC B0 ;  /* 0x0000000000007941 */ /* 0x000fea0003800000 */
.L_x_1217:
        /* <DEDUP_REMOVED lines=23> */
.L_x_1219:
        /* <DEDUP_REMOVED lines=12> */
.L_x_1221:
[----:B------:R-:W-:Y:S05]  /*1050*/  BSYNC B0 ;  /* 0x0000000000007941 */ /* 0x000fea0003800000 */
.L_x_1220:
        /* <DEDUP_REMOVED lines=19> */
.L_x_1222:
        /* <DEDUP_REMOVED lines=9> */
.L_x_1207:
        /* <DEDUP_REMOVED lines=11> */
.L_x_1224:
        /* <DEDUP_REMOVED lines=11> */
.L_x_3224:


//--------------------- .text._Z32group_norm_nhwc_fwd_scale_kernelI11Fp16IOBf16WLi128EEv26Group_norm_nhwc_fwd_params --------------------------
	.section	.text._Z32group_norm_nhwc_fwd_scale_kernelI11Fp16IOBf16WLi128EEv26Group_norm_nhwc_fwd_params,"ax",@progbits
	.sectioninfo	@"SHI_REGISTERS=32"
	.align	128
        .global         _Z32group_norm_nhwc_fwd_scale_kernelI11Fp16IOBf16WLi128EEv26Group_norm_nhwc_fwd_params
        .type           _Z32group_norm_nhwc_fwd_scale_kernelI11Fp16IOBf16WLi128EEv26Group_norm_nhwc_fwd_params,@function
        .size           _Z32group_norm_nhwc_fwd_scale_kernelI11Fp16IOBf16WLi128EEv26Group_norm_nhwc_fwd_params,(.L_x_3225 - _Z32group_norm_nhwc_fwd_scale_kernelI11Fp16IOBf16WLi128EEv26Group_norm_nhwc_fwd_params)
        .other          _Z32group_norm_nhwc_fwd_scale_kernelI11Fp16IOBf16WLi128EEv26Group_norm_nhwc_fwd_params,@"STO_CUDA_ENTRY STV_DEFAULT"
_Z32group_norm_nhwc_fwd_scale_kernelI11Fp16IOBf16WLi128EEv26Group_norm_nhwc_fwd_params:
.text._Z32group_norm_nhwc_fwd_scale_kernelI11Fp16IOBf16WLi128EEv26Group_norm_nhwc_fwd_params:
        /* <DEDUP_REMOVED lines=88> */
.L_x_1228:
        /* <DEDUP_REMOVED lines=33> */
.L_x_1227:
        /* <DEDUP_REMOVED lines=8> */
.L_x_1226:
        /* <DEDUP_REMOVED lines=8> */
.L_x_1241:
        /* <DEDUP_REMOVED lines=14> */
.L_x_1230:
[----:B------:R-:W-:Y:S05]  /*0970*/  BSYNC B0 ;  /* 0x0000000000007941 */ /* 0x000fea0003800000 */
.L_x_1229:
        /* <DEDUP_REMOVED lines=23> */
.L_x_1231:
        /* <DEDUP_REMOVED lines=13> */
.L_x_1233:
[----:B------:R-:W-:Y:S05]  /*0bc0*/  BSYNC B0 ;  /* 0x0000000000007941 */ /* 0x000fea0003800000 */
.L_x_1232:
        /* <DEDUP_REMOVED lines=25> */
.L_x_1234:
        /* <DEDUP_REMOVED lines=11> */
.L_x_1236:
[----:B------:R-:W-:Y:S05]  /*0e10*/  BSYNC B0 ;  /* 0x0000000000007941 */ /* 0x000fea0003800000 */
.L_x_1235:
        /* <DEDUP_REMOVED lines=23> */
.L_x_1237:
        /* <DEDUP_REMOVED lines=12> */
.L_x_1239:
[----:B------:R-:W-:Y:S05]  /*1050*/  BSYNC B0 ;  /* 0x0000000000007941 */ /* 0x000fea0003800000 */
.L_x_1238:
        /* <DEDUP_REMOVED lines=19> */
.L_x_1240:
        /* <DEDUP_REMOVED lines=9> */
.L_x_1225:
        /* <DEDUP_REMOVED lines=11> */
.L_x_1242:
        /* <DEDUP_REMOVED lines=11> */
.L_x_3225:


//--------------------- .text._Z32group_norm_nhwc_fwd_scale_kernelI11Fp16IOBf16WLi192EEv26Group_norm_nhwc_fwd_params --------------------------
	.section	.text._Z32group_norm_nhwc_fwd_scale_kernelI11Fp16IOBf16WLi192EEv26Group_norm_nhwc_fwd_params,"ax",@progbits
	.sectioninfo	@"SHI_REGISTERS=32"
	.align	128
        .global         _Z32group_norm_nhwc_fwd_scale_kernelI11Fp16IOBf16WLi192EEv26Group_norm_nhwc_fwd_params
        .type           _Z32group_norm_nhwc_fwd_scale_kernelI11Fp16IOBf16WLi192EEv26Group_norm_nhwc_fwd_params,@function
        .size           _Z32group_norm_nhwc_fwd_scale_kernelI11Fp16IOBf16WLi192EEv26Group_norm_nhwc_fwd_params,(.L_x_3226 - _Z32group_norm_nhwc_fwd_scale_kernelI11Fp16IOBf16WLi192EEv26Group_norm_nhwc_fwd_params)
        .other          _Z32group_norm_nhwc_fwd_scale_kernelI11Fp16IOBf16WLi192EEv26Group_norm_nhwc_fwd_params,@"STO_CUDA_ENTRY STV_DEFAULT"
_Z32group_norm_nhwc_fwd_scale_kernelI11Fp16IOBf16WLi192EEv26Group_norm_nhwc_fwd_params:
.text._Z32group_norm_nhwc_fwd_scale_kernelI11Fp16IOBf16WLi192EEv26Group_norm_nhwc_fwd_params:
        /* <DEDUP_REMOVED lines=88> */
.L_x_1246:
        /* <DEDUP_REMOVED lines=33> */
.L_x_1245:
        /* <DEDUP_REMOVED lines=8> */
.L_x_1244:
        /* <DEDUP_REMOVED lines=8> */
.L_x_1259:
        /* <DEDUP_REMOVED lines=14> */
.L_x_1248:
[----:B------:R-:W-:Y:S05]  /*0970*/  BSYNC B0 ;  /* 0x0000000000007941 */ /* 0x000fea0003800000 */
.L_x_1247:
        /* <DEDUP_REMOVED lines=23> */
.L_x_1249:
        /* <DEDUP_REMOVED lines=13> */
.L_x_1251:
[----:B------:R-:W-:Y:S05]  /*0bc0*/  BSYNC B0 ;  /* 0x0000000000007941 */ /* 0x000fea0003800000 */
.L_x_1250:
        /* <DEDUP_REMOVED lines=25> */
.L_x_1252:
        /* <DEDUP_REMOVED lines=11> */
.L_x_1254:
[----:B------:R-:W-:Y:S05]  /*0e10*/  BSYNC B0 ;  /* 0x0000000000007941 */ /* 0x000fea0003800000 */
.L_x_1253:
        /* <DEDUP_REMOVED lines=23> */
.L_x_1255:
        /* <DEDUP_REMOVED lines=12> */
.L_x_1257:
[----:B------:R-:W-:Y:S05]  /*1050*/  BSYNC B0 ;  /* 0x0000000000007941 */ /* 0x000fea0003800000 */
.L_x_1256:
        /* <DEDUP_REMOVED lines=19> */
.L_x_1258:
        /* <DEDUP_REMOVED lines=9> */
.L_x_1243:
        /* <DEDUP_REMOVED lines=11> */
.L_x_1260:
        /* <DEDUP_REMOVED lines=11> */
.L_x_3226:


//--------------------- .text._Z32group_norm_nhwc_fwd_scale_kernelI11Fp16IOBf16WLi448EEv26Group_norm_nhwc_fwd_params --------------------------
	.section	.text._Z32group_norm_nhwc_fwd_scale_kernelI11Fp16IOBf16WLi448EEv26Group_norm_nhwc_fwd_params,"ax",@progbits
	.sectioninfo	@"SHI_REGISTERS=32"
	.align	128
        .global         _Z32group_norm_nhwc_fwd_scale_kernelI11Fp16IOBf16WLi448EEv26Group_norm_nhwc_fwd_params
        .type           _Z32group_norm_nhwc_fwd_scale_kernelI11Fp16IOBf16WLi448EEv26Group_norm_nhwc_fwd_params,@function
        .size           _Z32group_norm_nhwc_fwd_scale_kernelI11Fp16IOBf16WLi448EEv26Group_norm_nhwc_fwd_params,(.L_x_3227 - _Z32group_norm_nhwc_fwd_scale_kernelI11Fp16IOBf16WLi448EEv26Group_norm_nhwc_fwd_params)
        .other          _Z32group_norm_nhwc_fwd_scale_kernelI11Fp16IOBf16WLi448EEv26Group_norm_nhwc_fwd_params,@"STO_CUDA_ENTRY STV_DEFAULT"
_Z32group_norm_nhwc_fwd_scale_kernelI11Fp16IOBf16WLi448EEv26Group_norm_nhwc_fwd_params:
.text._Z32group_norm_nhwc_fwd_scale_kernelI11Fp16IOBf16WLi448EEv26Group_norm_nhwc_fwd_params:
        /* <DEDUP_REMOVED lines=88> */
.L_x_1264:
        /* <DEDUP_REMOVED lines=33> */
.L_x_1263:
        /* <DEDUP_REMOVED lines=8> */
.L_x_1262:
        /* <DEDUP_REMOVED lines=8> */
.L_x_1277:
        /* <DEDUP_REMOVED lines=14> */
.L_x_1266:
[----:B------:R-:W-:Y:S05]  /*0970*/  BSYNC B0 ;  /* 0x0000000000007941 */ /* 0x000fea0003800000 */
.L_x_1265:
        /* <DEDUP_REMOVED lines=23> */
.L_x_1267:
        /* <DEDUP_REMOVED lines=13> */
.L_x_1269:
[----:B------:R-:W-:Y:S05]  /*0bc0*/  BSYNC B0 ;  /* 0x0000000000007941 */ /* 0x000fea0003800000 */
.L_x_1268:
        /* <DEDUP_REMOVED lines=25> */
.L_x_1270:
        /* <DEDUP_REMOVED lines=11> */
.L_x_1272:
[----:B------:R-:W-:Y:S05]  /*0e10*/  BSYNC B0 ;  /* 0x0000000000007941 */ /* 0x000fea0003800000 */
.L_x_1271:
        /* <DEDUP_REMOVED lines=23> */
.L_x_1273:
        /* <DEDUP_REMOVED lines=12> */
.L_x_1275:
[----:B------:R-:W-:Y:S05]  /*1050*/  BSYNC B0 ;  /* 0x0000000000007941 */ /* 0x000fea0003800000 */
.L_x_1274:
        /* <DEDUP_REMOVED lines=19> */
.L_x_1276:
        /* <DEDUP_REMOVED lines=9> */
.L_x_1261:
        /* <DEDUP_REMOVED lines=11> */
.L_x_1278:
        /* <DEDUP_REMOVED lines=11> */
.L_x_3227:


//--------------------- .text._Z32group_norm_nhwc_fwd_scale_kernelI11Fp16IOBf16WLi256EEv26Group_norm_nhwc_fwd_params --------------------------
	.section	.text._Z32group_norm_nhwc_fwd_scale_kernelI11Fp16IOBf16WLi256EEv26Group_norm_nhwc_fwd_params,"ax",@progbits
	.sectioninfo	@"SHI_REGISTERS=32"
	.align	128
        .global         _Z32group_norm_nhwc_fwd_scale_kernelI11Fp16IOBf16WLi256EEv26Group_norm_nhwc_fwd_params
        .type           _Z32group_norm_nhwc_fwd_scale_kernelI11Fp16IOBf16WLi256EEv26Group_norm_nhwc_fwd_params,@function
        .size           _Z32group_norm_nhwc_fwd_scale_kernelI11Fp16IOBf16WLi256EEv26Group_norm_nhwc_fwd_params,(.L_x_3228 - _Z32group_norm_nhwc_fwd_scale_kernelI11Fp16IOBf16WLi256EEv26Group_norm_nhwc_fwd_params)
        .other          _Z32group_norm_nhwc_fwd_scale_kernelI11Fp16IOBf16WLi256EEv26Group_norm_nhwc_fwd_params,@"STO_CUDA_ENTRY STV_DEFAULT"
_Z32group_norm_nhwc_fwd_scale_kernelI11Fp16IOBf16WLi256EEv26Group_norm_nhwc_fwd_params:
.text._Z32group_norm_nhwc_fwd_scale_kernelI11Fp16IOBf16WLi256EEv26Group_norm_nhwc_fwd_params:
        /* <DEDUP_REMOVED lines=88> */
.L_x_1282:
        /* <DEDUP_REMOVED lines=33> */
.L_x_1281:
        /* <DEDUP_REMOVED lines=8> */
.L_x_1280:
        /* <DEDUP_REMOVED lines=8> */
.L_x_1295:
        /* <DEDUP_REMOVED lines=14> */
.L_x_1284:
[----:B------:R-:W-:Y:S05]  /*0970*/  BSYNC B0 ;  /* 0x0000000000007941 */ /* 0x000fea0003800000 */
.L_x_1283:
        /* <DEDUP_REMOVED lines=23> */
.L_x_1285:
        /* <DEDUP_REMOVED lines=13> */
.L_x_1287:
[----:B------:R-:W-:Y:S05]  /*0bc0*/  BSYNC B0 ;  /* 0x0000000000007941 */ /* 0x000fea0003800000 */
.L_x_1286:
        /* <DEDUP_REMOVED lines=25> */
.L_x_1288:
        /* <DEDUP_REMOVED lines=11> */
.L_x_1290:
[----:B------:R-:W-:Y:S05]  /*0e10*/  BSYNC B0 ;  /* 0x0000000000007941 */ /* 0x000fea0003800000 */
.L_x_1289:
        /* <DEDUP_REMOVED lines=23> */
.L_x_1291:
        /* <DEDUP_REMOVED lines=12> */
.L_x_1293:
[----:B------:R-:W-:Y:S05]  /*1050*/  BSYNC B0 ;  /* 0x0000000000007941 */ /* 0x000fea0003800000 */
.L_x_1292:
        /* <DEDUP_REMOVED lines=19> */
.L_x_1294:
        /* <DEDUP_REMOVED lines=9> */
.L_x_1279:
        /* <DEDUP_REMOVED lines=11> */
.L_x_1296:
        /* <DEDUP_REMOVED lines=11> */
.L_x_3228:


//--------------------- .text._Z32group_norm_nhwc_fwd_scale_kernelI11Fp16IOBf16WLi120EEv26Group_norm_nhwc_fwd_params --------------------------
	.section	.text._Z32group_norm_nhwc_fwd_scale_kernelI11Fp16IOBf16WLi120EEv26Group_norm_nhwc_fwd_params,"ax",@progbits
	.sectioninfo	@"SHI_REGISTERS=32"
	.align	128
        .global         _Z32group_norm_nhwc_fwd_scale_kernelI11Fp16IOBf16WLi120EEv26Group_norm_nhwc_fwd_params
        .type           _Z32group_norm_nhwc_fwd_scale_kernelI11Fp16IOBf16WLi120EEv26Group_norm_nhwc_fwd_params,@function
        .size           _Z32group_norm_nhwc_fwd_scale_kernelI11Fp16IOBf16WLi120EEv26Group_norm_nhwc_fwd_params,(.L_x_3229 - _Z32group_norm_nhwc_fwd_scale_kernelI11Fp16IOBf16WLi120EEv26Group_norm_nhwc_fwd_params)
        .other          _Z32group_norm_nhwc_fwd_scale_kernelI11Fp16IOBf16WLi120EEv26Group_norm_nhwc_fwd_params,@"STO_CUDA_ENTRY STV_DEFAULT"
_Z32group_norm_nhwc_fwd_scale_kernelI11Fp16IOBf16WLi120EEv26Group_norm_nhwc_fwd_params:
.text._Z32group_norm_nhwc_fwd_scale_kernelI11Fp16IOBf16WLi120EEv26Group_norm_nhwc_fwd_params:
        /* <DEDUP_REMOVED lines=88> */
.L_x_1300:
        /* <DEDUP_REMOVED lines=33> */
.L_x_1299:
        /* <DEDUP_REMOVED lines=8> */
.L_x_1298:
        /* <DEDUP_REMOVED lines=8> */
.L_x_1313:
        /* <DEDUP_REMOVED lines=14> */
.L_x_1302:
[----:B------:R-:W-:Y:S05]  /*0970*/  BSYNC B0 ;  /* 0x0000000000007941 */ /* 0x000fea0003800000 */
.L_x_1301:
        /* <DEDUP_REMOVED lines=23> */
.L_x_1303:
        /* <DEDUP_REMOVED lines=13> */
.L_x_1305:
[----:B------:R-:W-:Y:S05]  /*0bc0*/  BSYNC B0 ;  /* 0x0000000000007941 */ /* 0x000fea0003800000 */
.L_x_1304:
        /* <DEDUP_REMOVED lines=25> */
.L_x_1306:
        /* <DEDUP_REMOVED lines=11> */
.L_x_1308:
[----:B------:R-:W-:Y:S05]  /*0e10*/  BSYNC B0 ;  /* 0x0000000000007941 */ /* 0x000fea0003800000 */
.L_x_1307:
        /* <DEDUP_REMOVED lines=23> */
.L_x_1309:
        /* <DEDUP_REMOVED lines=12> */
.L_x_1311:
[----:B------:R-:W-:Y:S05]  /*1050*/  BSYNC B0 ;  /* 0x0000000000007941 */ /* 0x000fea0003800000 */
.L_x_1310:
        /* <DEDUP_REMOVED lines=19> */
.L_x_1312:
        /* <DEDUP_REMOVED lines=9> */
.L_x_1297:
        /* <DEDUP_REMOVED lines=11> */
.L_x_1314:
        /* <DEDUP_REMOVED lines=11> */
.L_x_3229:


//--------------------- .text._Z32group_norm_nhwc_fwd_scale_kernelI11Fp16IOBf16WLi140EEv26Group_norm_nhwc_fwd_params --------------------------
	.section	.text._Z32group_norm_nhwc_fwd_scale_kernelI11Fp16IOBf16WLi140EEv26Group_norm_nhwc_fwd_params,"ax",@progbits
	.sectioninfo	@"SHI_REGISTERS=32"
	.align	128
        .global         _Z32group_norm_nhwc_fwd_scale_kernelI11Fp16IOBf16WLi140EEv26Group_norm_nhwc_fwd_params
        .type           _Z32group_norm_nhwc_fwd_scale_kernelI11Fp16IOBf16WLi140EEv26Group_norm_nhwc_fwd_params,@function
        .size           _Z32group_norm_nhwc_fwd_scale_kernelI11Fp16IOBf16WLi140EEv26Group_norm_nhwc_fwd_params,(.L_x_3230 - _Z32group_norm_nhwc_fwd_scale_kernelI11Fp16IOBf16WLi140EEv26Group_norm_nhwc_fwd_params)
        .other          _Z32group_norm_nhwc_fwd_scale_kernelI11Fp16IOBf16WLi140EEv26Group_norm_nhwc_fwd_params,@"STO_CUDA_ENTRY STV_DEFAULT"
_Z32group_norm_nhwc_fwd_scale_kernelI11Fp16IOBf16WLi140EEv26Group_norm_nhwc_fwd_params:
.text._Z32group_norm_nhwc_fwd_scale_kernelI11Fp16IOBf16WLi140EEv26Group_norm_nhwc_fwd_params:
        /* <DEDUP_REMOVED lines=88> */
.L_x_1318:
        /* <DEDUP_REMOVED lines=33> */
.L_x_1317:
        /* <DEDUP_REMOVED lines=8> */
.L_x_1316:
        /* <DEDUP_REMOVED lines=8> */
.L_x_1331:
        /* <DEDUP_REMOVED lines=14> */
.L_x_1320:
[----:B------:R-:W-:Y:S05]  /*0970*/  BSYNC B0 ;  /* 0x0000000000007941 */ /* 0x000fea0003800000 */
.L_x_1319:
        /* <DEDUP_REMOVED lines=23> */
.L_x_1321:
        /* <DEDUP_REMOVED lines=13> */
.L_x_1323:
[----:B------:R-:W-:Y:S05]  /*0bc0*/  BSYNC B0 ;  /* 0x0000000000007941 */ /* 0x000fea0003800000 */
.L_x_1322:
        /* <DEDUP_REMOVED lines=25> */
.L_x_1324:
        /* <DEDUP_REMOVED lines=11> */
.L_x_1326:
[----:B------:R-:W-:Y:S05]  /*0e10*/  BSYNC B0 ;  /* 0x0000000000007941 */ /* 0x000fea0003800000 */
.L_x_1325:
        /* <DEDUP_REMOVED lines=23> */
.L_x_1327:
        /* <DEDUP_REMOVED lines=12> */
.L_x_1329:
[----:B------:R-:W-:Y:S05]  /*1050*/  BSYNC B0 ;  /* 0x0000000000007941 */ /* 0x000fea0003800000 */
.L_x_1328:
        /* <DEDUP_REMOVED lines=19> */
.L_x_1330:
        /* <DEDUP_REMOVED lines=9> */
.L_x_1315:
        /* <DEDUP_REMOVED lines=11> */
.L_x_1332:
        /* <DEDUP_REMOVED lines=11> */
.L_x_3230:


//--------------------- .text._Z32group_norm_nhwc_fwd_scale_kernelI11Fp16IOBf16WLi160EEv26Group_norm_nhwc_fwd_params --------------------------
	.section	.text._Z32group_norm_nhwc_fwd_scale_kernelI11Fp16IOBf16WLi160EEv26Group_norm_nhwc_fwd_params,"ax",@progbits
	.sectioninfo	@"SHI_REGISTERS=32"
	.align	128
        .global         _Z32group_norm_nhwc_fwd_scale_kernelI11Fp16IOBf16WLi160EEv26Group_norm_nhwc_fwd_params
        .type           _Z32group_norm_nhwc_fwd_scale_kernelI11Fp16IOBf16WLi160EEv26Group_norm_nhwc_fwd_params,@function
        .size           _Z32group_norm_nhwc_fwd_scale_kernelI11Fp16IOBf16WLi160EEv26Group_norm_nhwc_fwd_params,(.L_x_3231 - _Z32group_norm_nhwc_fwd_scale_kernelI11Fp16IOBf16WLi160EEv26Group_norm_nhwc_fwd_params)
        .other          _Z32group_norm_nhwc_fwd_scale_kernelI11Fp16IOBf16WLi160EEv26Group_norm_nhwc_fwd_params,@"STO_CUDA_ENTRY STV_DEFAULT"
_Z32group_norm_nhwc_fwd_scale_kernelI11Fp16IOBf16WLi160EEv26Group_norm_nhwc_fwd_params:
.text._Z32group_norm_nhwc_fwd_scale_kernelI11Fp16IOBf16WLi160EEv26Group_norm_nhwc_fwd_params:
        /* <DEDUP_REMOVED lines=88> */
.L_x_1336:
        /* <DEDUP_REMOVED lines=33> */
.L_x_1335:
        /* <DEDUP_REMOVED lines=8> */
.L_x_1334:
        /* <DEDUP_REMOVED lines=8> */
.L_x_1349:
        /* <DEDUP_REMOVED lines=14> */
.L_x_1338:
[----:B------:R-:W-:Y:S05]  /*0970*/  BSYNC B0 ;  /* 0x0000000000007941 */ /* 0x000fea0003800000 */
.L_x_1337:
        /* <DEDUP_REMOVED lines=23> */
.L_x_1339:
        /* <DEDUP_REMOVED lines=13> */
.L_x_1341:
[----:B------:R-:W-:Y:S05]  /*0bc0*/  BSYNC B0 ;  /* 0x0000000000007941 */ /* 0x000fea0003800000 */
.L_x_1340:
        /* <DEDUP_REMOVED lines=25> */
.L_x_1342:
        /* <DEDUP_REMOVED lines=11> */
.L_x_1344:
[----:B------:R-:W-:Y:S05]  /*0e10*/  BSYNC B0 ;  /* 0x0000000000007941 */ /* 0x000fea0003800000 */
.L_x_1343:
        /* <DEDUP_REMOVED lines=23> */
.L_x_1345:
        /* <DEDUP_REMOVED lines=12> */
.L_x_1347:
[----:B------:R-:W-:Y:S05]  /*1050*/  BSYNC B0 ;  /* 0x0000000000007941 */ /* 0x000fea0003800000 */
.L_x_1346:
        /* <DEDUP_REMOVED lines=19> */
.L_x_1348:
        /* <DEDUP_REMOVED lines=9> */
.L_x_1333:
        /* <DEDUP_REMOVED lines=11> */
.L_x_1350:
        /* <DEDUP_REMOVED lines=11> */
.L_x_3231:


//--------------------- .text._Z32group_norm_nhwc_fwd_scale_kernelI11Fp16IOFp16WLi196EEv26Group_norm_nhwc_fwd_params --------------------------
	.section	.text._Z32group_norm_nhwc_fwd_scale_kernelI11Fp16IOFp16WLi196EEv26Group_norm_nhwc_fwd_params,"ax",@progbits
	.sectioninfo	@"SHI_REGISTERS=32"
	.align	128
        .global         _Z32group_norm_nhwc_fwd_scale_kernelI11Fp16IOFp16WLi196EEv26Group_norm_nhwc_fwd_params
        .type           _Z32group_norm_nhwc_fwd_scale_kernelI11Fp16IOFp16WLi196EEv26Group_norm_nhwc_fwd_params,@function
        .size           _Z32group_norm_nhwc_fwd_scale_kernelI11Fp16IOFp16WLi196EEv26Group_norm_nhwc_fwd_params,(.L_x_3232 - _Z32group_norm_nhwc_fwd_scale_kernelI11Fp16IOFp16WLi196EEv26Group_norm_nhwc_fwd_params)
        .other          _Z32group_norm_nhwc_fwd_scale_kernelI11Fp16IOFp16WLi196EEv26Group_norm_nhwc_fwd_params,@"STO_CUDA_ENTRY STV_DEFAULT"
_Z32group_norm_nhwc_fwd_scale_kernelI11Fp16IOFp16WLi196EEv26Group_norm_nhwc_fwd_params:
.text._Z32group_norm_nhwc_fwd_scale_kernelI11Fp16IOFp16WLi196EEv26Group_norm_nhwc_fwd_params:
        /* <DEDUP_REMOVED lines=19> */
[----:B------:R-:W-:Y:S01]  /*0130*/  IMAD R2, R5, R2, R4 ;  /* 0x0000000205027224 */ /* 0x000fe200078e0204 */
[----:B------:R-:W-:-:S04]  /*0140*/  HFMA2.MMA R4, -RZ, RZ, 0, 0 ;  /* 0x00000000ff047435 */ /* 0x000fc800000001ff */
        /* <DEDUP_REMOVED lines=35> */
[----:B------:R-:W-:Y:S01]  /*0380*/  MOV R23, c[0x0][0x1e4] ;  /* 0x0000790000177a02 */ /* 0x000fe20000000f00 */
        /* <DEDUP_REMOVED lines=31> */
.L_x_1354:
        /* <DEDUP_REMOVED lines=33> */
.L_x_1353:
        /* <DEDUP_REMOVED lines=8> */
.L_x_1352:
        /* <DEDUP_REMOVED lines=8> */
.L_x_1367:
        /* <DEDUP_REMOVED lines=14> */
.L_x_1356:
[----:B------:R-:W-:Y:S05]  /*0970*/  BSYNC B0 ;  /* 0x0000000000007941 */ /* 0x000fea0003800000 */
.L_x_1355:
        /* <DEDUP_REMOVED lines=23> */
.L_x_1357:
        /* <DEDUP_REMOVED lines=13> */
.L_x_1359:
[----:B------:R-:W-:Y:S05]  /*0bc0*/  BSYNC B0 ;  /* 0x0000000000007941 */ /* 0x000fea0003800000 */
.L_x_1358:
        /* <DEDUP_REMOVED lines=25> */
.L_x_1360:
        /* <DEDUP_REMOVED lines=11> */
.L_x_1362:
[----:B------:R-:W-:Y:S05]  /*0e10*/  BSYNC B0 ;  /* 0x0000000000007941 */ /* 0x000fea0003800000 */
.L_x_1361:
        /* <DEDUP_REMOVED lines=23> */
.L_x_1363:
        /* <DEDUP_REMOVED lines=12> */
.L_x_1365:
[----:B------:R-:W-:Y:S05]  /*1050*/  BSYNC B0 ;  /* 0x0000000000007941 */ /* 0x000fea0003800000 */
.L_x_1364:
        /* <DEDUP_REMOVED lines=19> */
.L_x_1366:
        /* <DEDUP_REMOVED lines=9> */
.L_x_1351:
        /* <DEDUP_REMOVED lines=11> */
.L_x_1368:
        /* <DEDUP_REMOVED lines=11> */
.L_x_3232:


//--------------------- .text._Z32group_norm_nhwc_fwd_scale_kernelI11Fp16IOFp16WLi168EEv26Group_norm_nhwc_fwd_params --------------------------
	.section	.text._Z32group_norm_nhwc_fwd_scale_kernelI11Fp16IOFp16WLi168EEv26Group_norm_nhwc_fwd_params,"ax",@progbits
	.sectioninfo	@"SHI_REGISTERS=32"
	.align	128
        .global         _Z32group_norm_nhwc_fwd_scale_kernelI11Fp16IOFp16WLi168EEv26Group_norm_nhwc_fwd_params
        .type           _Z32group_norm_nhwc_fwd_scale_kernelI11Fp16IOFp16WLi168EEv26Group_norm_nhwc_fwd_params,@function
        .size           _Z32group_norm_nhwc_fwd_scale_kernelI11Fp16IOFp16WLi168EEv26Group_norm_nhwc_fwd_params,(.L_x_3233 - _Z32group_norm_nhwc_fwd_scale_kernelI11Fp16IOFp16WLi168EEv26Group_norm_nhwc_fwd_params)
        .other          _Z32group_norm_nhwc_fwd_scale_kernelI11Fp16IOFp16WLi168EEv26Group_norm_nhwc_fwd_params,@"STO_CUDA_ENTRY STV_DEFAULT"
_Z32group_norm_nhwc_fwd_scale_kernelI11Fp16IOFp16WLi168EEv26Group_norm_nhwc_fwd_params:
.text._Z32group_norm_nhwc_fwd_scale_kernelI11Fp16IOFp16WLi168EEv26Group_norm_nhwc_fwd_params:
        /* <DEDUP_REMOVED lines=88> */
.L_x_1372:
        /* <DEDUP_REMOVED lines=33> */
.L_x_1371:
        /* <DEDUP_REMOVED lines=8> */
.L_x_1370:
        /* <DEDUP_REMOVED lines=8> */
.L_x_1385:
        /* <DEDUP_REMOVED lines=14> */
.L_x_1374:
[----:B------:R-:W-:Y:S05]  /*0970*/  BSYNC B0 ;  /* 0x0000000000007941 */ /* 0x000fea0003800000 */
.L_x_1373:
        /* <DEDUP_REMOVED lines=23> */
.L_x_1375:
        /* <DEDUP_REMOVED lines=13> */
.L_x_1377:
[----:B------:R-:W-:Y:S05]  /*0bc0*/  BSYNC B0 ;  /* 0x0000000000007941 */ /* 0x000fea0003800000 */
.L_x_1376:
        /* <DEDUP_REMOVED lines=25> */
.L_x_1378:
        /* <DEDUP_REMOVED lines=11> */
.L_x_1380:
[----:B------:R-:W-:Y:S05]  /*0e10*/  BSYNC B0 ;  /* 0x0000000000007941 */ /* 0x000fea0003800000 */
.L_x_1379:
        /* <DEDUP_REMOVED lines=23> */
.L_x_1381:
        /* <DEDUP_REMOVED lines=12> */
.L_x_1383:
[----:B------:R-:W-:Y:S05]  /*1050*/  BSYNC B0 ;  /* 0x0000000000007941 */ /* 0x000fea0003800000 */
.L_x_1382:
        /* <DEDUP_REMOVED lines=19> */
.L_x_1384:
        /* <DEDUP_REMOVED lines=9> */
.L_x_1369:
        /* <DEDUP_REMOVED lines=11> */
.L_x_1386:
        /* <DEDUP_REMOVED lines=11> */
.L_x_3233:


//--------------------- .text._Z32group_norm_nhwc_fwd_scale_kernelI11Fp16IOFp16WLi64EEv26Group_norm_nhwc_fwd_params --------------------------
	.section	.text._Z32group_norm_nhwc_fwd_scale_kernelI11Fp16IOFp16WLi64EEv26Group_norm_nhwc_fwd_params,"ax",@progbits
	.sectioninfo	@"SHI_REGISTERS=32"
	.align	128
        .global         _Z32group_norm_nhwc_fwd_scale_kernelI11Fp16IOFp16WLi64EEv26Group_norm_nhwc_fwd_params
        .type           _Z32group_norm_nhwc_fwd_scale_kernelI11Fp16IOFp16WLi64EEv26Group_norm_nhwc_fwd_params,@function
        .size           _Z32group_norm_nhwc_fwd_scale_kernelI11Fp16IOFp16WLi64EEv26Group_norm_nhwc_fwd_params,(.L_x_3234 - _Z32group_norm_nhwc_fwd_scale_kernelI11Fp16IOFp16WLi64EEv26Group_norm_nhwc_fwd_params)
        .other          _Z32group_norm_nhwc_fwd_scale_kernelI11Fp16IOFp16WLi64EEv26Group_norm_nhwc_fwd_params,@"STO_CUDA_ENTRY STV_DEFAULT"
_Z32group_norm_nhwc_fwd_scale_kernelI11Fp16IOFp16WLi64EEv26Group_norm_nhwc_fwd_params:
.text._Z32group_norm_nhwc_fwd_scale_kernelI11Fp16IOFp16WLi64EEv26Group_norm_nhwc_fwd_params:
        /* <DEDUP_REMOVED lines=88> */
.L_x_1390:
        /* <DEDUP_REMOVED lines=33> */
.L_x_1389:
        /* <DEDUP_REMOVED lines=8> */
.L_x_1388:
        /* <DEDUP_REMOVED lines=8> */
.L_x_1403:
        /* <DEDUP_REMOVED lines=14> */
.L_x_1392:
[----:B------:R-:W-:Y:S05]  /*0970*/  BSYNC B0 ;  /* 0x0000000000007941 */ /* 0x000fea0003800000 */
.L_x_1391:
        /* <DEDUP_REMOVED lines=23> */
.L_x_1393:
        /* <DEDUP_REMOVED lines=13> */
.L_x_1395:
[----:B------:R-:W-:Y:S05]  /*0bc0*/  BSYNC B0 ;  /* 0x0000000000007941 */ /* 0x000fea0003800000 */
.L_x_1394:
        /* <DEDUP_REMOVED lines=25> */
.L_x_1396:
        /* <DEDUP_REMOVED lines=11> */
.L_x_1398:
[----:B------:R-:W-:Y:S05]  /*0e10*/  BSYNC B0 ;  /* 0x0000000000007941 */ /* 0x000fea0003800000 */
.L_x_1397:
        /* <DEDUP_REMOVED lines=23> */
.L_x_1399:
        /* <DEDUP_REMOVED lines=12> */
.L_x_1401:
[----:B------:R-:W-:Y:S05]  /*1050*/  BSYNC B0 ;  /* 0x0000000000007941 */ /* 0x000fea0003800000 */
.L_x_1400:
        /* <DEDUP_REMOVED lines=19> */
.L_x_1402:
        /* <DEDUP_REMOVED lines=9> */
.L_x_1387:
        /* <DEDUP_REMOVED lines=11> */
.L_x_1404:
        /* <DEDUP_REMOVED lines=11> */
.L_x_3234:


//--------------------- .text._Z32group_norm_nhwc_fwd_scale_kernelI11Fp16IOFp16WLi128EEv26Group_norm_nhwc_fwd_params --------------------------
	.section	.text._Z32group_norm_nhwc_fwd_scale_kernelI11Fp16IOFp16WLi128EEv26Group_norm_nhwc_fwd_params,"ax",@progbits
	.sectioninfo	@"SHI_REGISTERS=32"
	.align	128
        .global         _Z32group_norm_nhwc_fwd_scale_kernelI11Fp16IOFp16WLi128EEv26Group_norm_nhwc_fwd_params
        .type           _Z32group_norm_nhwc_fwd_scale_kernelI11Fp16IOFp16WLi128EEv26Group_norm_nhwc_fwd_params,@function
        .size           _Z32group_norm_nhwc_fwd_scale_kernelI11Fp16IOFp16WLi128EEv26Group_norm_nhwc_fwd_params,(.L_x_3235 - _Z32group_norm_nhwc_fwd_scale_kernelI11Fp16IOFp16WLi128EEv26Group_norm_nhwc_fwd_params)
        .other          _Z32group_norm_nhwc_fwd_scale_kernelI11Fp16IOFp16WLi128EEv26Group_norm_nhwc_fwd_params,@"STO_CUDA_ENTRY STV_DEFAULT"
_Z32group_norm_nhwc_fwd_scale_kernelI11Fp16IOFp16WLi128EEv26Group_norm_nhwc_fwd_params:
.text._Z32group_norm_nhwc_fwd_scale_kernelI11Fp16IOFp16WLi128EEv26Group_norm_nhwc_fwd_params:
        /* <DEDUP_REMOVED lines=88> */
.L_x_1408:
        /* <DEDUP_REMOVED lines=33> */
.L_x_1407:
        /* <DEDUP_REMOVED lines=8> */
.L_x_1406:
        /* <DEDUP_REMOVED lines=8> */
.L_x_1421:
        /* <DEDUP_REMOVED lines=14> */
.L_x_1410:
[----:B------:R-:W-:Y:S05]  /*0970*/  BSYNC B0 ;  /* 0x0000000000007941 */ /* 0x000fea0003800000 */
.L_x_1409:
        /* <DEDUP_REMOVED lines=23> */
.L_x_1411:
        /* <DEDUP_REMOVED lines=13> */
.L_x_1413:
[----:B------:R-:W-:Y:S05]  /*0bc0*/  BSYNC B0 ;  /* 0x0000000000007941 */ /* 0x000fea0003800000 */
.L_x_1412:
        /* <DEDUP_REMOVED lines=25> */
.L_x_1414:
        /* <DEDUP_REMOVED lines=11> */
.L_x_1416:
[----:B------:R-:W-:Y:S05]  /*0e10*/  BSYNC B0 ;  /* 0x0000000000007941 */ /* 0x000fea0003800000 */
.L_x_1415:
        /* <DEDUP_REMOVED lines=23> */
.L_x_1417:
        /* <DEDUP_REMOVED lines=12> */
.L_x_1419:
[----:B------:R-:W-:Y:S05]  /*1050*/  BSYNC B0 ;  /* 0x0000000000007941 */ /* 0x000fea0003800000 */
.L_x_1418:
        /* <DEDUP_REMOVED lines=19> */
.L_x_1420:
        /* <DEDUP_REMOVED lines=9> */
.L_x_1405:
        /* <DEDUP_REMOVED lines=11> */
.L_x_1422:
        /* <DEDUP_REMOVED lines=11> */
.L_x_3235:


//--------------------- .text._Z32group_norm_nhwc_fwd_scale_kernelI11Fp16IOFp16WLi192EEv26Group_norm_nhwc_fwd_params --------------------------
	.section	.text._Z32group_norm_nhwc_fwd_scale_kernelI11Fp16IOFp16WLi192EEv26Group_norm_nhwc_fwd_params,"ax",@progbits
	.sectioninfo	@"SHI_REGISTERS=32"
	.align	128
        .global         _Z32group_norm_nhwc_fwd_scale_kernelI11Fp16IOFp16WLi192EEv26Group_norm_nhwc_fwd_params
        .type           _Z32group_norm_nhwc_fwd_scale_kernelI11Fp16IOFp16WLi192EEv26Group_norm_nhwc_fwd_params,@function
        .size           _Z32group_norm_nhwc_fwd_scale_kernelI11Fp16IOFp16WLi192EEv26Group_norm_nhwc_fwd_params,(.L_x_3236 - _Z32group_norm_nhwc_fwd_scale_kernelI11Fp16IOFp16WLi192EEv26Group_norm_nhwc_fwd_params)
        .other          _Z32group_norm_nhwc_fwd_scale_kernelI11Fp16IOFp16WLi192EEv26Group_norm_nhwc_fwd_params,@"STO_CUDA_ENTRY STV_DEFAULT"
_Z32group_norm_nhwc_fwd_scale_kernelI11Fp16IOFp16WLi192EEv26Group_norm_nhwc_fwd_params:
.text._Z32group_norm_nhwc_fwd_scale_kernelI11Fp16IOFp16WLi192EEv26Group_norm_nhwc_fwd_params:
        /* <DEDUP_REMOVED lines=88> */
.L_x_1426:
        /* <DEDUP_REMOVED lines=33> */
.L_x_1425:
        /* <DEDUP_REMOVED lines=8> */
.L_x_1424:
        /* <DEDUP_REMOVED lines=8> */
.L_x_1439:
        /* <DEDUP_REMOVED lines=14> */
.L_x_1428:
[----:B------:R-:W-:Y:S05]  /*0970*/  BSYNC B0 ;  /* 0x0000000000007941 */ /* 0x000fea0003800000 */
.L_x_1427:
        /* <DEDUP_REMOVED lines=23> */
.L_x_1429:
        /* <DEDUP_REMOVED lines=13> */
.L_x_1431:
[----:B------:R-:W-:Y:S05]  /*0bc0*/  BSYNC B0 ;  /* 0x0000000000007941 */ /* 0x000fea0003800000 */
.L_x_1430:
        /* <DEDUP_REMOVED lines=25> */
.L_x_1432:
        /* <DEDUP_REMOVED lines=11> */
.L_x_1434:
[----:B------:R-:W-:Y:S05]  /*0e10*/  BSYNC B0 ;  /* 0x0000000000007941 */ /* 0x000fea0003800000 */
.L_x_1433:
        /* <DEDUP_REMOVED lines=23> */
.L_x_1435:
        /* <DEDUP_REMOVED lines=12> */
.L_x_1437:
[----:B------:R-:W-:Y:S05]  /*1050*/  BSYNC B0 ;  /* 0x0000000000007941 */ /* 0x000fea0003800000 */
.L_x_1436:
        /* <DEDUP_REMOVED lines=19> */
.L_x_1438:
        /* <DEDUP_REMOVED lines=9> */
.L_x_1423:
        /* <DEDUP_REMOVED lines=11> */
.L_x_1440:
        /* <DEDUP_REMOVED lines=11> */
.L_x_3236:


//--------------------- .text._Z32group_norm_nhwc_fwd_scale_kernelI11Fp16IOFp16WLi448EEv26Group_norm_nhwc_fwd_params --------------------------
	.section	.text._Z32group_norm_nhwc_fwd_scale_kernelI11Fp16IOFp16WLi448EEv26Group_norm_nhwc_fwd_params,"ax",@progbits
	.sectioninfo	@"SHI_REGISTERS=32"
	.align	128
        .global         _Z32group_norm_nhwc_fwd_scale_kernelI11Fp16IOFp16WLi448EEv26Group_norm_nhwc_fwd_params
        .type           _Z32group_norm_nhwc_fwd_scale_kernelI11Fp16IOFp16WLi448EEv26Group_norm_nhwc_fwd_params,@function
        .size           _Z32group_norm_nhwc_fwd_scale_kernelI11Fp16IOFp16WLi448EEv26Group_norm_nhwc_fwd_params,(.L_x_3237 - _Z32group_norm_nhwc_fwd_scale_kernelI11Fp16IOFp16WLi448EEv26Group_norm_nhwc_fwd_params)
        .other          _Z32group_norm_nhwc_fwd_scale_kernelI11Fp16IOFp16WLi448EEv26Group_norm_nhwc_fwd_params,@"STO_CUDA_ENTRY STV_DEFAULT"
_Z32group_norm_nhwc_fwd_scale_kernelI11Fp16IOFp16WLi448EEv26Group_norm_nhwc_fwd_params:
.text._Z32group_norm_nhwc_fwd_scale_kernelI11Fp16IOFp16WLi448EEv26Group_norm_nhwc_fwd_params:
        /* <DEDUP_REMOVED lines=88> */
.L_x_1444:
        /* <DEDUP_REMOVED lines=33> */
.L_x_1443:
        /* <DEDUP_REMOVED lines=8> */
.L_x_1442:
        /* <DEDUP_REMOVED lines=8> */
.L_x_1457:
        /* <DEDUP_REMOVED lines=14> */
.L_x_1446:
[----:B------:R-:W-:Y:S05]  /*0970*/  BSYNC B0 ;  /* 0x0000000000007941 */ /* 0x000fea0003800000 */
.L_x_1445:
        /* <DEDUP_REMOVED lines=23> */
.L_x_1447:
        /* <DEDUP_REMOVED lines=13> */
.L_x_1449:
[----:B------:R-:W-:Y:S05]  /*0bc0*/  BSYNC B0 ;  /* 0x0000000000007941 */ /* 0x000fea0003800000 */
.L_x_1448:
        /* <DEDUP_REMOVED lines=25> */
.L_x_1450:
        /* <DEDUP_REMOVED lines=11> */
.L_x_1452:
[----:B------:R-:W-:Y:S05]  /*0e10*/  BSYNC B0 ;  /* 0x0000000000007941 */ /* 0x000fea0003800000 */
.L_x_1451:
        /* <DEDUP_REMOVED lines=23> */
.L_x_1453:
        /* <DEDUP_REMOVED lines=12> */
.L_x_1455:
[----:B------:R-:W-:Y:S05]  /*1050*/  BSYNC B0 ;  /* 0x0000000000007941 */ /* 0x000fea0003800000 */
.L_x_1454:
        /* <DEDUP_REMOVED lines=19> */
.L_x_1456:
        /* <DEDUP_REMOVED lines=9> */
.L_x_1441:
        /* <DEDUP_REMOVED lines=11> */
.L_x_1458:
        /* <DEDUP_REMOVED lines=11> */
.L_x_3237:


//--------------------- .text._Z32group_norm_nhwc_fwd_scale_kernelI11Fp16IOFp16WLi256EEv26Group_norm_nhwc_fwd_params --------------------------
	.section	.text._Z32group_norm_nhwc_fwd_scale_kernelI11Fp16IOFp16WLi256EEv26Group_norm_nhwc_fwd_params,"ax",@progbits
	.sectioninfo	@"SHI_REGISTERS=32"
	.align	128
        .global         _Z32group_norm_nhwc_fwd_scale_kernelI11Fp16IOFp16WLi256EEv26Group_norm_nhwc_fwd_params
        .type           _Z32group_norm_nhwc_fwd_scale_kernelI11Fp16IOFp16WLi256EEv26Group_norm_nhwc_fwd_params,@function
        .size           _Z32group_norm_nhwc_fwd_scale_kernelI11Fp16IOFp16WLi256EEv26Group_norm_nhwc_fwd_params,(.L_x_3238 - _Z32group_norm_nhwc_fwd_scale_kernelI11Fp16IOFp16WLi256EEv26Group_norm_nhwc_fwd_params)
        .other          _Z32group_norm_nhwc_fwd_scale_kernelI11Fp16IOFp16WLi256EEv26Group_norm_nhwc_fwd_params,@"STO_CUDA_ENTRY STV_DEFAULT"
_Z32group_norm_nhwc_fwd_scale_kernelI11Fp16IOFp16WLi256EEv26Group_norm_nhwc_fwd_params:
.text._Z32group_norm_nhwc_fwd_scale_kernelI11Fp16IOFp16WLi256EEv26Group_norm_nhwc_fwd_params:
        /* <DEDUP_REMOVED lines=88> */
.L_x_1462:
        /* <DEDUP_REMOVED lines=33> */
.L_x_1461:
        /* <DEDUP_REMOVED lines=8> */
.L_x_1460:
        /* <DEDUP_REMOVED lines=8> */
.L_x_1475:
        /* <DEDUP_REMOVED lines=14> */
.L_x_1464:
[----:B------:R-:W-:Y:S05]  /*0970*/  BSYNC B0 ;  /* 0x0000000000007941 */ /* 0x000fea0003800000 */
.L_x_1463:
        /* <DEDUP_REMOVED lines=23> */
.L_x_1465:
        /* <DEDUP_REMOVED lines=13> */
.L_x_1467:
[----:B------:R-:W-:Y:S05]  /*0bc0*/  BSYNC B0 ;  /* 0x0000000000007941 */ /* 0x000fea0003800000 */
.L_x_1466:
        /* <DEDUP_REMOVED lines=25> */
.L_x_1468:
        /* <DEDUP_REMOVED lines=11> */
.L_x_1470:
[----:B------:R-:W-:Y:S05]  /*0e10*/  BSYNC B0 ;  /* 0x0000000000007941 */ /* 0x000fea0003800000 */
.L_x_1469:
        /* <DEDUP_REMOVED lines=23> */
.L_x_1471:
        /* <DEDUP_REMOVED lines=12> */
.L_x_1473:
[----:B------:R-:W-:Y:S05]  /*1050*/  BSYNC B0 ;  /* 0x0000000000007941 */ /* 0x000fea0003800000 */
.L_x_1472:
        /* <DEDUP_REMOVED lines=19> */
.L_x_1474:
        /* <DEDUP_REMOVED lines=9> */
.L_x_1459:
        /* <DEDUP_REMOVED lines=11> */
.L_x_1476:
        /* <DEDUP_REMOVED lines=11> */
.L_x_3238:


//--------------------- .text._Z32group_norm_nhwc_fwd_scale_kernelI11Fp16IOFp16WLi120EEv26Group_norm_nhwc_fwd_params --------------------------
	.section	.text._Z32group_norm_nhwc_fwd_scale_kernelI11Fp16IOFp16WLi120EEv26Group_norm_nhwc_fwd_params,"ax",@progbits
	.sectioninfo	@"SHI_REGISTERS=32"
	.align	128
        .global         _Z32group_norm_nhwc_fwd_scale_kernelI11Fp16IOFp16WLi120EEv26Group_norm_nhwc_fwd_params
        .type           _Z32group_norm_nhwc_fwd_scale_kernelI11Fp16IOFp16WLi120EEv26Group_norm_nhwc_fwd_params,@function
        .size           _Z32group_norm_nhwc_fwd_scale_kernelI11Fp16IOFp16WLi120EEv26Group_norm_nhwc_fwd_params,(.L_x_3239 - _Z32group_norm_nhwc_fwd_scale_kernelI11Fp16IOFp16WLi120EEv26Group_norm_nhwc_fwd_params)
        .other          _Z32group_norm_nhwc_fwd_scale_kernelI11Fp16IOFp16WLi120EEv26Group_norm_nhwc_fwd_params,@"STO_CUDA_ENTRY STV_DEFAULT"
_Z32group_norm_nhwc_fwd_scale_kernelI11Fp16IOFp16WLi120EEv26Group_norm_nhwc_fwd_params:
.text._Z32group_norm_nhwc_fwd_scale_kernelI11Fp16IOFp16WLi120EEv26Group_norm_nhwc_fwd_params:
        /* <DEDUP_REMOVED lines=88> */
.L_x_1480:
        /* <DEDUP_REMOVED lines=33> */
.L_x_1479:
        /* <DEDUP_REMOVED lines=8> */
.L_x_1478:
        /* <DEDUP_REMOVED lines=8> */
.L_x_1493:
        /* <DEDUP_REMOVED lines=14> */
.L_x_1482:
[----:B------:R-:W-:Y:S05]  /*0970*/  BSYNC B0 ;  /* 0x0000000000007941 */ /* 0x000fea0003800000 */
.L_x_1481:
        /* <DEDUP_REMOVED lines=23> */
.L_x_1483:
        /* <DEDUP_REMOVED lines=13> */
.L_x_1485:
[----:B------:R-:W-:Y:S05]  /*0bc0*/  BSYNC B0 ;  /* 0x0000000000007941 */ /* 0x000fea0003800000 */
.L_x_1484:
        /* <DEDUP_REMOVED lines=25> */
.L_x_1486:
        /* <DEDUP_REMOVED lines=11> */
.L_x_1488:
[----:B------:R-:W-:Y:S05]  /*0e10*/  BSYNC B0 ;  /* 0x0000000000007941 */ /* 0x000fea0003800000 */
.L_x_1487:
        /* <DEDUP_REMOVED lines=23> */
.L_x_1489:
        /* <DEDUP_REMOVED lines=12> */
.L_x_1491:
[----:B------:R-:W-:Y:S05]  /*1050*/  BSYNC B0 ;  /* 0x0000000000007941 */ /* 0x000fea0003800000 */
.L_x_1490:
        /* <DEDUP_REMOVED lines=19> */
.L_x_1492:
        /* <DEDUP_REMOVED lines=9> */
.L_x_1477:
        /* <DEDUP_REMOVED lines=11> */
.L_x_1494:
        /* <DEDUP_REMOVED lines=11> */
.L_x_3239:


//--------------------- .text._Z32group_norm_nhwc_fwd_scale_kernelI11Fp16IOFp16WLi140EEv26Group_norm_nhwc_fwd_params --------------------------
	.section	.text._Z32group_norm_nhwc_fwd_scale_kernelI11Fp16IOFp16WLi140EEv26Group_norm_nhwc_fwd_params,"ax",@progbits
	.sectioninfo	@"SHI_REGISTERS=32"
	.align	128
        .global         _Z32group_norm_nhwc_fwd_scale_kernelI11Fp16IOFp16WLi140EEv26Group_norm_nhwc_fwd_params
        .type           _Z32group_norm_nhwc_fwd_scale_kernelI11Fp16IOFp16WLi140EEv26Group_norm_nhwc_fwd_params,@function
        .size           _Z32group_norm_nhwc_fwd_scale_kernelI11Fp16IOFp16WLi140EEv26Group_norm_nhwc_fwd_params,(.L_x_3240 - _Z32group_norm_nhwc_fwd_scale_kernelI11Fp16IOFp16WLi140EEv26Group_norm_nhwc_fwd_params)
        .other          _Z32group_norm_nhwc_fwd_scale_kernelI11Fp16IOFp16WLi140EEv26Group_norm_nhwc_fwd_params,@"STO_CUDA_ENTRY STV_DEFAULT"
_Z32group_norm_nhwc_fwd_scale_kernelI11Fp16IOFp16WLi140EEv26Group_norm_nhwc_fwd_params:
.text._Z32group_norm_nhwc_fwd_scale_kernelI11Fp16IOFp16WLi140EEv26Group_norm_nhwc_fwd_params:
        /* <DEDUP_REMOVED lines=88> */
.L_x_1498:
        /* <DEDUP_REMOVED lines=33> */
.L_x_1497:
        /* <DEDUP_REMOVED lines=8> */
.L_x_1496:
        /* <DEDUP_REMOVED lines=8> */
.L_x_1511:
        /* <DEDUP_REMOVED lines=14> */
.L_x_1500:
[----:B------:R-:W-:Y:S05]  /*0970*/  BSYNC B0 ;  /* 0x0000000000007941 */ /* 0x000fea0003800000 */
.L_x_1499:
        /* <DEDUP_REMOVED lines=23> */
.L_x_1501:
        /* <DEDUP_REMOVED lines=13> */
.L_x_1503:
[----:B------:R-:W-:Y:S05]  /*0bc0*/  BSYNC B0 ;  /* 0x0000000000007941 */ /* 0x000fea0003800000 */
.L_x_1502:
        /* <DEDUP_REMOVED lines=25> */
.L_x_1504:
        /* <DEDUP_REMOVED lines=11> */
.L_x_1506:
[----:B------:R-:W-:Y:S05]  /*0e10*/  BSYNC B0 ;  /* 0x0000000000007941 */ /* 0x000fea0003800000 */
.L_x_1505:
        /* <DEDUP_REMOVED lines=23> */
.L_x_1507:
        /* <DEDUP_REMOVED lines=12> */
.L_x_1509:
[----:B------:R-:W-:Y:S05]  /*1050*/  BSYNC B0 ;  /* 0x0000000000007941 */ /* 0x000fea0003800000 */
.L_x_1508:
        /* <DEDUP_REMOVED lines=19> */
.L_x_1510:
        /* <DEDUP_REMOVED lines=9> */
.L_x_1495:
        /* <DEDUP_REMOVED lines=11> */
.L_x_1512:
        /* <DEDUP_REMOVED lines=11> */
.L_x_3240:


//--------------------- .text._Z32group_norm_nhwc_fwd_scale_kernelI11Fp16IOFp16WLi160EEv26Group_norm_nhwc_fwd_params --------------------------
	.section	.text._Z32group_norm_nhwc_fwd_scale_kernelI11Fp16IOFp16WLi160EEv26Group_norm_nhwc_fwd_params,"ax",@progbits
	.sectioninfo	@"SHI_REGISTERS=32"
	.align	128
        .global         _Z32group_norm_nhwc_fwd_scale_kernelI11Fp16IOFp16WLi160EEv26Group_norm_nhwc_fwd_params
        .type           _Z32group_norm_nhwc_fwd_scale_kernelI11Fp16IOFp16WLi160EEv26Group_norm_nhwc_fwd_params,@function
        .size           _Z32group_norm_nhwc_fwd_scale_kernelI11Fp16IOFp16WLi160EEv26Group_norm_nhwc_fwd_params,(.L_x_3241 - _Z32group_norm_nhwc_fwd_scale_kernelI11Fp16IOFp16WLi160EEv26Group_norm_nhwc_fwd_params)
        .other          _Z32group_norm_nhwc_fwd_scale_kernelI11Fp16IOFp16WLi160EEv26Group_norm_nhwc_fwd_params,@"STO_CUDA_ENTRY STV_DEFAULT"
_Z32group_norm_nhwc_fwd_scale_kernelI11Fp16IOFp16WLi160EEv26Group_norm_nhwc_fwd_params:
.text._Z32group_norm_nhwc_fwd_scale_kernelI11Fp16IOFp16WLi160EEv26Group_norm_nhwc_fwd_params:
        /* <DEDUP_REMOVED lines=88> */
.L_x_1516:
        /* <DEDUP_REMOVED lines=33> */
.L_x_1515:
        /* <DEDUP_REMOVED lines=8> */
.L_x_1514:
        /* <DEDUP_REMOVED lines=8> */
.L_x_1529:
        /* <DEDUP_REMOVED lines=14> */
.L_x_1518:
[----:B------:R-:W-:Y:S05]  /*0970*/  BSYNC B0 ;  /* 0x0000000000007941 */ /* 0x000fea0003800000 */
.L_x_1517:
        /* <DEDUP_REMOVED lines=23> */
.L_x_1519:
        /* <DEDUP_REMOVED lines=13> */
.L_x_1521:
[----:B------:R-:W-:Y:S05]  /*0bc0*/  BSYNC B0 ;  /* 0x0000000000007941 */ /* 0x000fea0003800000 */
.L_x_1520:
        /* <DEDUP_REMOVED lines=25> */
.L_x_1522:
        /* <DEDUP_REMOVED lines=11> */
.L_x_1524:
[----:B------:R-:W-:Y:S05]  /*0e10*/  BSYNC B0 ;  /* 0x0000000000007941 */ /* 0x000fea0003800000 */
.L_x_1523:
        /* <DEDUP_REMOVED lines=23> */
.L_x_1525:
        /* <DEDUP_REMOVED lines=12> */
.L_x_1527:
[----:B------:R-:W-:Y:S05]  /*1050*/  BSYNC B0 ;  /* 0x0000000000007941 */ /* 0x000fea0003800000 */
.L_x_1526:
        /* <DEDUP_REMOVED lines=19> */
.L_x_1528:
        /* <DEDUP_REMOVED lines=9> */
.L_x_1513:
        /* <DEDUP_REMOVED lines=11> */
.L_x_1530:
        /* <DEDUP_REMOVED lines=11> */
.L_x_3241:


//--------------------- .text._Z30group_norm_nhwc_fwd_sum_kernelI11Fp32IOFp32WLi196EEv26Group_norm_nhwc_fwd_params --------------------------
	.section	.text._Z30group_norm_nhwc_fwd_sum_kernelI11Fp32IOFp32WLi196EEv26Group_norm_nhwc_fwd_params,"ax",@progbits
	.sectioninfo	@"SHI_REGISTERS=32"
	.align	128
        .global         _Z30group_norm_nhwc_fwd_sum_kernelI11Fp32IOFp32WLi196EEv26Group_norm_nhwc_fwd_params
        .type           _Z30group_norm_nhwc_fwd_sum_kernelI11Fp32IOFp32WLi196EEv26Group_norm_nhwc_fwd_params,@function
        .size           _Z30group_norm_nhwc_fwd_sum_kernelI11Fp32IOFp32WLi196EEv26Group_norm_nhwc_fwd_params,(.L_x_3061 - _Z30group_norm_nhwc_fwd_sum_kernelI11Fp32IOFp32WLi196EEv26Group_norm_nhwc_fwd_params)
        .other          _Z30group_norm_nhwc_fwd_sum_kernelI11Fp32IOFp32WLi196EEv26Group_norm_nhwc_fwd_params,@"STO_CUDA_ENTRY STV_DEFAULT"
_Z30group_norm_nhwc_fwd_sum_kernelI11Fp32IOFp32WLi196EEv26Group_norm_nhwc_fwd_params:
.text._Z30group_norm_nhwc_fwd_sum_kernelI11Fp32IOFp32WLi196EEv26Group_norm_nhwc_fwd_params:
[----:B------:R-:W-:Y:S02]  /*0000*/  IMAD.MOV.U32 R1, RZ, RZ, c[0x0][0x28] ;  /* 0x00000a00ff017624 */ /* 0x000fe400078e00ff */
[----:B------:R-:W0:Y:S01]  /*0010*/  S2R R5, SR_CTAID.Y ;  /* 0x0000000000057919 */ /* 0x000e220000002600 */
[----:B------:R-:W-:Y:S01]  /*0020*/  IMAD.MOV.U32 R3, RZ, RZ, c[0x0][0x1e4] ;  /* 0x00007900ff037624 */ /* 0x000fe200078e00ff */
[----:B------:R-:W-:Y:S01]  /*0030*/  ULDC.64 UR6, c[0x0][0x118] ;  /* 0x0000460000067ab9 */ /* 0x000fe20000000a00 */
[----:B------:R-:W-:Y:S01]  /*0040*/  HFMA2.MMA R26, -RZ, RZ, 0, 0 ;  /* 0x00000000ff1a7435 */ /* 0x000fe200000001ff */
[----:B------:R-:W1:Y:S01]  /*0050*/  S2R R0, SR_TID.X ;  /* 0x0000000000007919 */ /* 0x000e620000002100 */
[----:B------:R-:W-:-:S03]  /*0060*/  IMAD.MOV.U32 R23, RZ, RZ, RZ ;  /* 0x000000ffff177224 */ /* 0x000fc600078e00ff */
[----:B------:R-:W2:Y:S01]  /*0070*/  S2R R2, SR_CTAID.Z ;  /* 0x0000000000027919 */ /* 0x000ea20000002700 */
[----:B0-----:R-:W-:-:S05]  /*0080*/  IMAD R5, R5, c[0x0][0x1e4], RZ ;  /* 0x0000790005057a24 */ /* 0x001fca00078e02ff */
[----:B------:R-:W-:Y:S02]  /*0090*/  IADD3 R4, P1, R5, c[0x0][0x1e4], RZ ;  /* 0x0000790005047a10 */ /* 0x000fe40007f3e0ff */
[----:B------:R-:W-:Y:S02]  /*00a0*/  SHF.R.S32.HI R16, RZ, 0x1f, R5 ;  /* 0x0000001fff107819 */ /* 0x000fe40000011405 */
[----:B------:R-:W-:Y:S02]  /*00b0*/  ISETP.LT.U32.AND P0, PT, R4, c[0x0][0x1c8], PT ;  /* 0x0000720004007a0c */ /* 0x000fe40003f01070 */
[----:B------:R-:W-:Y:S02]  /*00c0*/  LEA.HI.X.SX32 R6, R3, R16, 0x1, P1 ;  /* 0x0000001003067211 */ /* 0x000fe400008f0eff */
[----:B------:R-:W0:Y:S02]  /*00d0*/  S2R R3, SR_CTAID.X ;  /* 0x0000000000037919 */ /* 0x000e240000002500 */
[----:B------:R-:W-:Y:S01]  /*00e0*/  ISETP.LT.AND.EX P0, PT, R6, c[0x0][0x1cc], PT, P0 ;  /* 0x0000730006007a0c */ /* 0x000fe20003f01300 */
[----:B-1----:R-:W-:-:S03]  /*00f0*/  IMAD.SHL.U32 R6, R0, 0x2, RZ ;  /* 0x0000000200067824 */ /* 0x002fc600078e00ff */
[----:B------:R-:W-:-:S04]  /*0100*/  SEL R4, R4, c[0x0][0x1c8], P0 ;  /* 0x0000720004047a07 */ /* 0x000fc80000000000 */
[----:B------:R-:W-:-:S13]  /*0110*/  ISETP.GE.AND P0, PT, R5, R4, PT ;  /* 0x000000040500720c */ /* 0x000fda0003f06270 */
[----:B------:R-:W-:Y:S05]  /*0120*/  @P0 BRA `(.L_x_1531) ;  /* 0x0000074000000947 */ /* 0x000fea0003800000 */
[----:B--2---:R-:W-:Y:S01]  /*0130*/  IADD3 R7, -R5, R4, RZ ;  /* 0x0000000405077210 */ /* 0x004fe20007ffe1ff */
[----:B0-----:R-:W-:Y:S01]  /*0140*/  IMAD R10, R3, c[0x0][0x1f0], R6 ;  /* 0x00007c00030a7a24 */ /* 0x001fe200078e0206 */
[----:B------:R-:W-:Y:S01]  /*0150*/  SHF.R.S32.HI R8, RZ, 0x1f, R2 ;  /* 0x0000001fff087819 */ /* 0x000fe20000011402 */
[----:B------:R-:W-:Y:S01]  /*0160*/  IMAD.MOV.U32 R23, RZ, RZ, RZ ;  /* 0x000000ffff177224 */ /* 0x000fe200078e00ff */
[----:B------:R-:W-:Y:S01]  /*0170*/  LOP3.LUT P0, R17, R7, 0x3, RZ, 0xc0, !PT ;  /* 0x0000000307117812 */ /* 0x000fe2000780c0ff */
[----:B------:R-:W-:Y:S01]  /*0180*/  IMAD.MOV.U32 R22, RZ, RZ, R5 ;  /* 0x000000ffff167224 */ /* 0x000fe200078e0005 */
[----:B------:R-:W-:Y:S01]  /*0190*/  SHF.R.S32.HI R11, RZ, 0x1f, R10 ;  /* 0x0000001fff0b7819 */ /* 0x000fe2000001140a */
[----:B------:R-:W-:Y:S01]  /*01a0*/  IMAD R9, R8, c[0x0][0x1d0], RZ ;  /* 0x0000740008097a24 */ /* 0x000fe200078e02ff */
[----:B------:R-:W-:-:S03]  /*01b0*/  MOV R26, RZ ;  /* 0x000000ff001a7202 */ /* 0x000fc60000000f00 */
[C---:B------:R-:W-:Y:S02]  /*01c0*/  IMAD R7, R2.reuse, c[0x0][0x1d4], R9 ;  /* 0x0000750002077a24 */ /* 0x040fe400078e0209 */
[----:B------:R-:W-:-:S04]  /*01d0*/  IMAD.WIDE.U32 R8, R2, c[0x0][0x1d0], R10 ;  /* 0x0000740002087a25 */ /* 0x000fc800078e000a */
[----:B------:R-:W-:Y:S01]  /*01e0*/  IMAD.IADD R7, R9, 0x1, R7 ;  /* 0x0000000109077824 */ /* 0x000fe200078e0207 */
[----:B------:R-:W-:Y:S05]  /*01f0*/  @!P0 BRA `(.L_x_1532) ;  /* 0x000001a000008947 */ /* 0x000fea0003800000 */
[----:B------:R-:W-:Y:S01]  /*0200*/  ISETP.GE.U32.AND P0, PT, R10, c[0x0][0x1c0], PT ;  /* 0x000070000a007a0c */ /* 0x000fe20003f06070 */
[----:B------:R-:W-:Y:S01]  /*0210*/  HFMA2.MMA R23, -RZ, RZ, 0, 0 ;  /* 0x00000000ff177435 */ /* 0x000fe200000001ff */
[----:B------:R-:W-:Y:S02]  /*0220*/  IMAD.MOV.U32 R19, RZ, RZ, R5 ;  /* 0x000000ffff137224 */ /* 0x000fe400078e0005 */
[----:B------:R-:W-:Y:S01]  /*0230*/  ISETP.GE.AND.EX P0, PT, R11, c[0x0][0x1c4], PT, P0 ;  /* 0x000071000b007a0c */ /* 0x000fe20003f06300 */
[----:B------:R-:W-:-:S12]  /*0240*/  IMAD.MOV.U32 R26, RZ, RZ, RZ ;  /* 0x000000ffff1a7224 */ /* 0x000fd800078e00ff */
.L_x_1533:
[----:B------:R-:W-:Y:S01]  /*0250*/  @!P0 MOV R13, R7 ;  /* 0x00000007000d8202 */ /* 0x000fe20000000f00 */
[----:B------:R-:W-:Y:S02]  /*0260*/  @!P0 IMAD R14, R16, c[0x0][0x1c0], RZ ;  /* 0x00007000100e8a24 */ /* 0x000fe400078e02ff */
[----:B------:R-:W-:Y:S02]  /*0270*/  @!P0 IMAD.MOV.U32 R12, RZ, RZ, R8 ;  /* 0x000000ffff0c8224 */ /* 0x000fe400078e0008 */
[----:B------:R-:W-:-:S02]  /*0280*/  @!P0 IMAD R15, R19, c[0x0][0x1c4], R14 ;  /* 0x00007100130f8a24 */ /* 0x000fc400078e020e */
[----:B------:R-:W-:-:S04]  /*0290*/  @!P0 IMAD.WIDE.U32 R12, R19, c[0x0][0x1c0], R12 ;  /* 0x00007000130c8a25 */ /* 0x000fc800078e000c */
[----:B------:R-:W-:Y:S01]  /*02a0*/  @!P0 IMAD.IADD R15, R13, 0x1, R15 ;  /* 0x000000010d0f8824 */ /* 0x000fe200078e020f */
[----:B------:R-:W-:-:S04]  /*02b0*/  @!P0 LEA R14, P1, R12, c[0x0][0x170], 0x2 ;  /* 0x00005c000c0e8a11 */ /* 0x000fc800078210ff */
[----:B------:R-:W-:Y:S02]  /*02c0*/  @!P0 LEA.HI.X R15, R12, c[0x0][0x174], R15, 0x2, P1 ;  /* 0x00005d000c0f8a11 */ /* 0x000fe400008f140f */
[----:B------:R-:W-:-:S06]  /*02d0*/  CS2R R12, SRZ ;  /* 0x00000000000c7805 */ /* 0x000fcc000001ff00 */
[----:B------:R-:W2:Y:S01]  /*02e0*/  @!P0 LDG.E.64 R12, [R14.64] ;  /* 0x000000060e0c8981 */ /* 0x000ea2000c1e1b00 */
[----:B------:R-:W-:Y:S02]  /*02f0*/  IADD3 R17, R17, -0x1, RZ ;  /* 0xffffffff11117810 */ /* 0x000fe40007ffe0ff */
[----:B------:R-:W-:Y:S02]  /*0300*/  IADD3 R22, P2, R19, 0x1, RZ ;  /* 0x0000000113167810 */ /* 0x000fe40007f5e0ff */
[----:B------:R-:W-:Y:S02]  /*0310*/  ISETP.NE.AND P1, PT, R17, RZ, PT ;  /* 0x000000ff1100720c */ /* 0x000fe40003f25270 */
[----:B------:R-:W-:Y:S01]  /*0320*/  IADD3.X R16, RZ, R16, RZ, P2, !PT ;  /* 0x00000010ff107210 */ /* 0x000fe200017fe4ff */
[----:B------:R-:W-:Y:S02]  /*0330*/  IMAD.MOV.U32 R19, RZ, RZ, R22 ;  /* 0x000000ffff137224 */ /* 0x000fe400078e0016 */
[----:B--2---:R-:W-:-:S02]  /*0340*/  FMUL.FTZ R18, R12, R12 ;  /* 0x0000000c0c127220 */ /* 0x004fc40000410000 */
[----:B------:R-:W-:Y:S02]  /*0350*/  FADD.FTZ R21, R12, R13 ;  /* 0x0000000d0c157221 */ /* 0x000fe40000010000 */
[----:B------:R-:W-:Y:S02]  /*0360*/  FFMA.FTZ R18, R13, R13, R18 ;  /* 0x0000000d0d127223 */ /* 0x000fe40000010012 */
[----:B------:R-:W-:Y:S02]  /*0370*/  FADD.FTZ R26, R21, R26 ;  /* 0x0000001a151a7221 */ /* 0x000fe40000010000 */
[----:B------:R-:W-:Y:S01]  /*0380*/  FADD.FTZ R23, R18, R23 ;  /* 0x0000001712177221 */ /* 0x000fe20000010000 */
[----:B------:R-:W-:Y:S05]  /*0390*/  @P1 BRA `(.L_x_1533) ;  /* 0xfffffeb000001947 */ /* 0x000fea000383ffff */
.L_x_1532:
[----:B------:R-:W-:-:S04]  /*03a0*/  LOP3.LUT R12, RZ, R4, RZ, 0x33, !PT ;  /* 0x00000004ff0c7212 */ /* 0x000fc800078e33ff */
[----:B------:R-:W-:-:S04]  /*03b0*/  IADD3 R12, -R12, -0x2, -R5 ;  /* 0xfffffffe0c0c7810 */ /* 0x000fc80007ffe905 */
[----:B------:R-:W-:-:S13]  /*03c0*/  ISETP.GE.U32.AND P0, PT, R12, 0x3, PT ;  /* 0x000000030c00780c */ /* 0x000fda0003f06070 */
[----:B------:R-:W-:Y:S05]  /*03d0*/  @!P0 BRA `(.L_x_1531) ;  /* 0x0000049000008947 */ /* 0x000fea0003800000 */
[----:B------:R-:W-:Y:S02]  /*03e0*/  ISETP.GE.U32.AND P0, PT, R10, c[0x0][0x1c0], PT ;  /* 0x000070000a007a0c */ /* 0x000fe40003f06070 */
[----:B------:R-:W-:Y:S02]  /*03f0*/  IADD3 R22, R22, 0x1, RZ ;  /* 0x0000000116167810 */ /* 0x000fe40007ffe0ff */
[----:B------:R-:W-:Y:S02]  /*0400*/  ISETP.GE.AND.EX P0, PT, R11, c[0x0][0x1c4], PT, P0 ;  /* 0x000071000b007a0c */ /* 0x000fe40003f06300 */
[----:B------:R-:W-:-:S11]  /*0410*/  SHF.R.S32.HI R5, RZ, 0x1f, R22 ;  /* 0x0000001fff057819 */ /* 0x000fd60000011416 */
.L_x_1534:
[----:B------:R-:W-:Y:S01]  /*0420*/  @!P0 MOV R10, R8 ;  /* 0x00000008000a8202 */ /* 0x000fe20000000f00 */
[C---:B------:R-:W-:Y:S01]  /*0430*/  @!P0 IMAD R19, R5.reuse, c[0x0][0x1c0], RZ ;  /* 0x0000700005138a24 */ /* 0x040fe200078e02ff */
[C---:B------:R-:W-:Y:S01]  /*0440*/  @!P0 IADD3 R15, P1, R22.reuse, -0x1, RZ ;  /* 0xffffffff160f8810 */ /* 0x040fe20007f3e0ff */
[----:B------:R-:W-:Y:S01]  /*0450*/  @!P0 IMAD.MOV.U32 R11, RZ, RZ, R7 ;  /* 0x000000ffff0b8224 */ /* 0x000fe200078e0007 */
[C---:B------:R-:W-:Y:S01]  /*0460*/  @!P0 IADD3 R17, P2, R22.reuse, 0x1, RZ ;  /* 0x0000000116118810 */ /* 0x040fe20007f5e0ff */
[C---:B------:R-:W-:Y:S01]  /*0470*/  @!P0 IMAD R19, R22.reuse, c[0x0][0x1c4], R19 ;  /* 0x0000710016138a24 */ /* 0x040fe200078e0213 */
[----:B------:R-:W-:Y:S01]  /*0480*/  @!P0 IADD3.X R16, R5, -0x1, RZ, P1, !PT ;  /* 0xffffffff05108810 */ /* 0x000fe20000ffe4ff */
[----:B------:R-:W-:Y:S01]  /*0490*/  @!P0 IMAD.WIDE.U32 R12, R22, c[0x0][0x1c0], R10 ;  /* 0x00007000160c8a25 */ /* 0x000fe200078e000a */
[----:B------:R-:W-:-:S03]  /*04a0*/  @!P0 IADD3.X R14, RZ, R5, RZ, P2, !PT ;  /* 0x00000005ff0e8210 */ /* 0x000fc600017fe4ff */
[----:B------:R-:W-:Y:S01]  /*04b0*/  @!P0 IMAD.IADD R13, R13, 0x1, R19 ;  /* 0x000000010d0d8824 */ /* 0x000fe200078e0213 */
[----:B------:R-:W-:Y:S01]  /*04c0*/  @!P0 LEA R24, P1, R12, c[0x0][0x170], 0x2 ;  /* 0x00005c000c188a11 */ /* 0x000fe200078210ff */
[----:B------:R-:W-:Y:S01]  /*04d0*/  @!P0 IMAD R16, R16, c[0x0][0x1c0], RZ ;  /* 0x0000700010108a24 */ /* 0x000fe200078e02ff */
[----:B------:R-:W-:Y:S01]  /*04e0*/  @!P0 IADD3 R19, P2, R22, 0x2, RZ ;  /* 0x0000000216138810 */ /* 0x000fe20007f5e0ff */
[C---:B------:R-:W-:Y:S01]  /*04f0*/  @!P0 IMAD.WIDE.U32 R10, R15.reuse, c[0x0][0x1c0], R10 ;  /* 0x000070000f0a8a25 */ /* 0x040fe200078e000a */
[----:B------:R-:W-:Y:S02]  /*0500*/  @!P0 LEA.HI.X R25, R12, c[0x0][0x174], R13, 0x2, P1 ;  /* 0x00005d000c198a11 */ /* 0x000fe400008f140d */
[----:B------:R-:W-:Y:S01]  /*0510*/  @!P0 MOV R13, R7 ;  /* 0x00000007000d8202 */ /* 0x000fe20000000f00 */
[----:B------:R-:W-:Y:S01]  /*0520*/  @!P0 IMAD R15, R15, c[0x0][0x1c4], R16 ;  /* 0x000071000f0f8a24 */ /* 0x000fe200078e0210 */
[----:B------:R-:W-:Y:S01]  /*0530*/  @!P0 LEA R28, P1, R10, c[0x0][0x170], 0x2 ;  /* 0x00005c000a1c8a11 */ /* 0x000fe200078210ff */
[----:B------:R-:W-:-:S02]  /*0540*/  @!P0 IMAD.MOV.U32 R12, RZ, RZ, R8 ;  /* 0x000000ffff0c8224 */ /* 0x000fc400078e0008 */
[----:B------:R-:W-:Y:S01]  /*0550*/  @!P0 IMAD R16, R14, c[0x0][0x1c0], RZ ;  /* 0x000070000e108a24 */ /* 0x000fe200078e02ff */
[----:B------:R-:W-:Y:S01]  /*0560*/  @!P0 IADD3 R11, R11, R15, RZ ;  /* 0x0000000f0b0b8210 */ /* 0x000fe20007ffe0ff */
[C---:B------:R-:W-:Y:S02]  /*0570*/  @!P0 IMAD.WIDE.U32 R14, R17.reuse, c[0x0][0x1c0], R12 ;  /* 0x00007000110e8a25 */ /* 0x040fe400078e000c */
[----:B------:R-:W-:Y:S01]  /*0580*/  CS2R R12, SRZ ;  /* 0x00000000000c7805 */ /* 0x000fe2000001ff00 */
[----:B------:R-:W-:Y:S01]  /*0590*/  @!P0 LEA.HI.X R29, R10, c[0x0][0x174], R11, 0x2, P1 ;  /* 0x00005d000a1d8a11 */ /* 0x000fe200008f140b */
[----:B------:R-:W-:Y:S01]  /*05a0*/  @!P0 IMAD R17, R17, c[0x0][0x1c4], R16 ;  /* 0x0000710011118a24 */ /* 0x000fe200078e0210 */
[----:B------:R-:W-:Y:S02]  /*05b0*/  @!P0 IADD3.X R16, RZ, R5, RZ, P2, !PT ;  /* 0x00000005ff108210 */ /* 0x000fe400017fe4ff */
[----:B------:R-:W-:Y:S01]  /*05c0*/  @!P0 LEA R10, P1, R14, c[0x0][0x170], 0x2 ;  /* 0x00005c000e0a8a11 */ /* 0x000fe200078210ff */
[----:B------:R-:W-:Y:S01]  /*05d0*/  @!P0 IMAD.IADD R11, R15, 0x1, R17 ;  /* 0x000000010f0b8824 */ /* 0x000fe200078e0211 */
[----:B------:R-:W-:Y:S01]  /*05e0*/  @!P0 MOV R17, R7 ;  /* 0x0000000700118202 */ /* 0x000fe20000000f00 */
[----:B------:R-:W-:Y:S01]  /*05f0*/  @!P0 IMAD R18, R16, c[0x0][0x1c0], RZ ;  /* 0x0000700010128a24 */ /* 0x000fe200078e02ff */
[----:B------:R-:W2:Y:S01]  /*0600*/  @!P0 LDG.E.64 R12, [R28.64] ;  /* 0x000000061c0c8981 */ /* 0x000ea2000c1e1b00 */
[----:B------:R-:W-:Y:S01]  /*0610*/  @!P0 IMAD.MOV.U32 R16, RZ, RZ, R8 ;  /* 0x000000ffff108224 */ /* 0x000fe200078e0008 */
[----:B------:R-:W-:-:S03]  /*0620*/  @!P0 LEA.HI.X R11, R14, c[0x0][0x174], R11, 0x2, P1 ;  /* 0x00005d000e0b8a11 */ /* 0x000fc600008f140b */
[----:B------:R-:W-:Y:S01]  /*0630*/  @!P0 IMAD.WIDE.U32 R16, R19, c[0x0][0x1c0], R16 ;  /* 0x0000700013108a25 */ /* 0x000fe200078e0010 */
[----:B------:R-:W-:-:S03]  /*0640*/  CS2R R14, SRZ ;  /* 0x00000000000e7805 */ /* 0x000fc6000001ff00 */
[----:B------:R-:W-:Y:S01]  /*0650*/  @!P0 IMAD R19, R19, c[0x0][0x1c4], R18 ;  /* 0x0000710013138a24 */ /* 0x000fe200078e0212 */
[----:B------:R-:W-:Y:S01]  /*0660*/  @!P0 LEA R18, P1, R16, c[0x0][0x170], 0x2 ;  /* 0x00005c0010128a11 */ /* 0x000fe200078210ff */
[----:B------:R-:W-:Y:S01]  /*0670*/  CS2R R20, SRZ ;  /* 0x0000000000147805 */ /* 0x000fe2000001ff00 */
[----:B------:R-:W3:Y:S01]  /*0680*/  @!P0 LDG.E.64 R14, [R24.64] ;  /* 0x00000006180e8981 */ /* 0x000ee2000c1e1b00 */
[----:B------:R-:W-:-:S04]  /*0690*/  @!P0 IMAD.IADD R17, R17, 0x1, R19 ;  /* 0x0000000111118824 */ /* 0x000fc800078e0213 */
[----:B------:R0:W4:Y:S01]  /*06a0*/  @!P0 LDG.E.64 R20, [R10.64] ;  /* 0x000000060a148981 */ /* 0x000122000c1e1b00 */
[----:B------:R-:W-:Y:S02]  /*06b0*/  @!P0 LEA.HI.X R19, R16, c[0x0][0x174], R17, 0x2, P1 ;  /* 0x00005d0010138a11 */ /* 0x000fe400008f1411 */
[----:B------:R-:W-:-:S06]  /*06c0*/  CS2R R16, SRZ ;  /* 0x0000000000107805 */ /* 0x000fcc000001ff00 */
[----:B------:R-:W5:Y:S01]  /*06d0*/  @!P0 LDG.E.64 R16, [R18.64] ;  /* 0x0000000612108981 */ /* 0x000f62000c1e1b00 */
[----:B0-----:R-:W-:-:S04]  /*06e0*/  IADD3 R11, R22, 0x3, RZ ;  /* 0x00000003160b7810 */ /* 0x001fc80007ffe0ff */
[----:B------:R-:W-:Y:S02]  /*06f0*/  ISETP.GE.AND P1, PT, R11, R4, PT ;  /* 0x000000040b00720c */ /* 0x000fe40003f26270 */
[----:B------:R-:W-:-:S04]  /*0700*/  IADD3 R22, P2, R22, 0x4, RZ ;  /* 0x0000000416167810 */ /* 0x000fc80007f5e0ff */
[----:B------:R-:W-:Y:S01]  /*0710*/  IADD3.X R5, RZ, R5, RZ, P2, !PT ;  /* 0x00000005ff057210 */ /* 0x000fe200017fe4ff */
[C---:B--2---:R-:W-:Y:S02]  /*0720*/  FADD.FTZ R27, R12.reuse, R13 ;  /* 0x0000000d0c1b7221 */ /* 0x044fe40000010000 */
[----:B------:R-:W-:-:S04]  /*0730*/  FMUL.FTZ R12, R12, R12 ;  /* 0x0000000c0c0c7220 */ /* 0x000fc80000410000 */
[----:B------:R-:W-:Y:S02]  /*0740*/  FFMA.FTZ R12, R13, R13, R12 ;  /* 0x0000000d0d0c7223 */ /* 0x000fe4000001000c */
[----:B------:R-:W-:Y:S02]  /*0750*/  FADD.FTZ R27, R27, R26 ;  /* 0x0000001a1b1b7221 */ /* 0x000fe40000010000 */
[C---:B---3--:R-:W-:Y:S02]  /*0760*/  FMUL.FTZ R24, R14.reuse, R14 ;  /* 0x0000000e0e187220 */ /* 0x048fe40000410000 */
[----:B------:R-:W-:Y:S02]  /*0770*/  FADD.FTZ R14, R14, R15 ;  /* 0x0000000f0e0e7221 */ /* 0x000fe40000010000 */
[----:B------:R-:W-:Y:S02]  /*0780*/  FADD.FTZ R23, R12, R23 ;  /* 0x000000170c177221 */ /* 0x000fe40000010000 */
[----:B------:R-:W-:-:S02]  /*0790*/  FFMA.FTZ R24, R15, R15, R24 ;  /* 0x0000000f0f187223 */ /* 0x000fc40000010018 */
[C---:B----4-:R-:W-:Y:S02]  /*07a0*/  FMUL.FTZ R10, R20.reuse, R20 ;  /* 0x00000014140a7220 */ /* 0x050fe40000410000 */
[----:B------:R-:W-:Y:S02]  /*07b0*/  FADD.FTZ R27, R27, R14 ;  /* 0x0000000e1b1b7221 */ /* 0x000fe40000010000 */
[----:B------:R-:W-:Y:S02]  /*07c0*/  FADD.FTZ R20, R20, R21 ;  /* 0x0000001514147221 */ /* 0x000fe40000010000 */
[----:B------:R-:W-:Y:S02]  /*07d0*/  FADD.FTZ R23, R23, R24 ;  /* 0x0000001817177221 */ /* 0x000fe40000010000 */
[----:B------:R-:W-:Y:S02]  /*07e0*/  FFMA.FTZ R10, R21, R21, R10 ;  /* 0x00000015150a7223 */ /* 0x000fe4000001000a */
[----:B-----5:R-:W-:-:S02]  /*07f0*/  FMUL.FTZ R12, R16, R16 ;  /* 0x00000010100c7220 */ /* 0x020fc40000410000 */
[----:B------:R-:W-:Y:S02]  /*0800*/  FADD.FTZ R27, R27, R20 ;  /* 0x000000141b1b7221 */ /* 0x000fe40000010000 */
[----:B------:R-:W-:Y:S02]  /*0810*/  FADD.FTZ R23, R23, R10 ;  /* 0x0000000a17177221 */ /* 0x000fe40000010000 */
[----:B------:R-:W-:Y:S02]  /*0820*/  FADD.FTZ R16, R16, R17 ;  /* 0x0000001110107221 */ /* 0x000fe40000010000 */
[----:B------:R-:W-:Y:S02]  /*0830*/  FFMA.FTZ R12, R17, R17, R12 ;  /* 0x00000011110c7223 */ /* 0x000fe4000001000c */
[----:B------:R-:W-:Y:S02]  /*0840*/  FADD.FTZ R26, R27, R16 ;  /* 0x000000101b1a7221 */ /* 0x000fe40000010000 */
[----:B------:R-:W-:Y:S01]  /*0850*/  FADD.FTZ R23, R23, R12 ;  /* 0x0000000c17177221 */ /* 0x000fe20000010000 */
[----:B------:R-:W-:Y:S05]  /*0860*/  @!P1 BRA `(.L_x_1534) ;  /* 0xfffffbb000009947 */ /* 0x000fea000383ffff */
.L_x_1531:
[----:B--2---:R-:W1:Y:S01]  /*0870*/  I2F.U32.RP R8, c[0x0][0x1ec] ;  /* 0x00007b0000087b06 */ /* 0x004e620000209000 */
[----:B------:R-:W-:Y:S01]  /*0880*/  ISETP.NE.U32.AND P2, PT, RZ, c[0x0][0x1ec], PT ;  /* 0x00007b00ff007a0c */ /* 0x000fe20003f45070 */
[----:B------:R-:W-:Y:S06]  /*0890*/  BSSY B0, `(.L_x_1535) ;  /* 0x000012c000007945 */ /* 0x000fec0003800000 */
[----:B-1----:R-:W1:Y:S02]  /*08a0*/  MUFU.RCP R8, R8 ;  /* 0x0000000800087308 */ /* 0x002e640000001000 */
[----:B-1----:R-:W-:Y:S01]  /*08b0*/  IADD3 R4, R8, 0xffffffe, RZ ;  /* 0x0ffffffe08047810 */ /* 0x002fe20007ffe0ff */
[----:B------:R-:W-:-:S05]  /*08c0*/  IMAD R8, R0, 0xc, RZ ;  /* 0x0000000c00087824 */ /* 0x000fca00078e02ff */
[----:B------:R1:W2:Y:S01]  /*08d0*/  F2I.FTZ.U32.TRUNC.NTZ R5, R4 ;  /* 0x0000000400057305 */ /* 0x0002a2000021f000 */
[----:B------:R3:W-:Y:S04]  /*08e0*/  STS [R8+0x214], R26 ;  /* 0x0002141a08007388 */ /* 0x0007e80000000800 */
[----:B------:R3:W-:Y:S01]  /*08f0*/  STS [R8+0x218], R23 ;  /* 0x0002181708007388 */ /* 0x0007e20000000800 */
[----:B-1----:R-:W-:Y:S01]  /*0900*/  MOV R4, RZ ;  /* 0x000000ff00047202 */ /* 0x002fe20000000f00 */
[----:B--2---:R-:W-:-:S04]  /*0910*/  IMAD.MOV R7, RZ, RZ, -R5 ;  /* 0x000000ffff077224 */ /* 0x004fc800078e0a05 */
[----:B------:R-:W-:-:S04]  /*0920*/  IMAD R7, R7, c[0x0][0x1ec], RZ ;  /* 0x00007b0007077a24 */ /* 0x000fc800078e02ff */
[----:B------:R-:W-:-:S06]  /*0930*/  IMAD.HI.U32 R5, R5, R7, R4 ;  /* 0x0000000705057227 */ /* 0x000fcc00078e0004 */
[----:B------:R-:W-:-:S04]  /*0940*/  IMAD.HI.U32 R7, R5, R6, RZ ;  /* 0x0000000605077227 */ /* 0x000fc800078e00ff */
[----:B------:R-:W-:-:S04]  /*0950*/  IMAD.MOV R5, RZ, RZ, -R7 ;  /* 0x000000ffff057224 */ /* 0x000fc800078e0a07 */
[----:B------:R-:W-:-:S05]  /*0960*/  IMAD R5, R5, c[0x0][0x1ec], R6 ;  /* 0x00007b0005057a24 */ /* 0x000fca00078e0206 */
[----:B------:R-:W-:-:S13]  /*0970*/  ISETP.GE.U32.AND P0, PT, R5, c[0x0][0x1ec], PT ;  /* 0x00007b0005007a0c */ /* 0x000fda0003f06070 */
[----:B------:R-:W-:Y:S02]  /*0980*/  @P0 IADD3 R5, R5, -c[0x0][0x1ec], RZ ;  /* 0x80007b0005050a10 */ /* 0x000fe40007ffe0ff */
[----:B------:R-:W-:Y:S02]  /*0990*/  @P0 IADD3 R7, R7, 0x1, RZ ;  /* 0x0000000107070810 */ /* 0x000fe40007ffe0ff */
[----:B------:R-:W-:-:S13]  /*09a0*/  ISETP.GE.U32.AND P1, PT, R5, c[0x0][0x1ec], PT ;  /* 0x00007b0005007a0c */ /* 0x000fda0003f26070 */
[----:B------:R-:W-:Y:S02]  /*09b0*/  @P1 IADD3 R7, R7, 0x1, RZ ;  /* 0x0000000107071810 */ /* 0x000fe40007ffe0ff */
[----:B------:R-:W-:-:S04]  /*09c0*/  @!P2 LOP3.LUT R7, RZ, c[0x0][0x1ec], RZ, 0x33, !PT ;  /* 0x00007b00ff07aa12 */ /* 0x000fc800078e33ff */
[----:B------:R-:W-:-:S05]  /*09d0*/  IADD3 R5, -R7, RZ, RZ ;  /* 0x000000ff07057210 */ /* 0x000fca0007ffe1ff */
[----:B------:R-:W-:-:S05]  /*09e0*/  IMAD R6, R5, c[0x0][0x1ec], R6 ;  /* 0x00007b0005067a24 */ /* 0x000fca00078e0206 */
[----:B------:R-:W-:-:S04]  /*09f0*/  ISETP.NE.AND P0, PT, R6, RZ, PT ;  /* 0x000000ff0600720c */ /* 0x000fc80003f05270 */
[----:B------:R-:W-:Y:S02]  /*0a00*/  SEL R5, RZ, 0x1, P0 ;  /* 0x00000001ff057807 */ /* 0x000fe40000000000 */
[----:B------:R-:W-:-:S03]  /*0a10*/  ISETP.GT.U32.AND P0, PT, R0, 0x1b, PT ;  /* 0x0000001b0000780c */ /* 0x000fc60003f04070 */
[----:B------:R3:W-:Y:S04]  /*0a20*/  STS [R8+0x210], R5 ;  /* 0x0002100508007388 */ /* 0x0007e80000000800 */
[----:B------:R-:W-:Y:S06]  /*0a30*/  BAR.SYNC.DEFER_BLOCKING 0x0 ;  /* 0x0000000000007b1d */ /* 0x000fec0000010000 */
[----:B------:R-:W-:Y:S05]  /*0a40*/  @P0 BRA `(.L_x_1536) ;  /* 0x0000110000000947 */ /* 0x000fea0003800000 */
[----:B---3--:R-:W-:Y:S01]  /*0a50*/  IMAD R11, R0, 0x54, RZ ;  /* 0x00000054000b7824 */ /* 0x008fe200078e02ff */
[----:B------:R-:W-:-:S04]  /*0a60*/  UMOV UR4, 0xfffffff ;  /* 0x0fffffff00047882 */ /* 0x000fc80000000000 */
[----:B------:R-:W1:Y:S04]  /*0a70*/  LDS R5, [R11+0x21c] ;  /* 0x00021c000b057984 */ /* 0x000e680000000800 */
[----:B------:R-:W2:Y:S04]  /*0a80*/  LDS R4, [R11+0x228] ;  /* 0x000228000b047984 */ /* 0x000ea80000000800 */
[----:B------:R-:W-:Y:S04]  /*0a90*/  LDS R9, [R11+0x220] ;  /* 0x000220000b097984 */ /* 0x000fe80000000800 */
[----:B------:R-:W3:Y:S04]  /*0aa0*/  LDS R10, [R11+0x214] ;  /* 0x000214000b0a7984 */ /* 0x000ee80000000800 */
[----:B------:R-:W4:Y:S04]  /*0ab0*/  LDS R26, [R11+0x22c] ;  /* 0x00022c000b1a7984 */ /* 0x000f280000000800 */
[----:B------:R-:W-:Y:S04]  /*0ac0*/  LDS R24, [R11+0x224] ;  /* 0x000224000b187984 */ /* 0x000fe80000000800 */
[----:B------:R-:W5:Y:S04]  /*0ad0*/  LDS R23, [R11+0x218] ;  /* 0x000218000b177984 */ /* 0x000f680000000800 */
[----:B------:R-:W0:Y:S04]  /*0ae0*/  LDS R18, [R11+0x234] ;  /* 0x000234000b127984 */ /* 0x000e280000000800 */
[----:B------:R-:W0:Y:S04]  /*0af0*/  LDS R19, [R11+0x240] ;  /* 0x000240000b137984 */ /* 0x000e280000000800 */
[----:B------:R-:W0:Y:S01]  /*0b00*/  LDS R25, [R11+0x230] ;  /* 0x000230000b197984 */ /* 0x000e220000000800 */
[----:B-1----:R-:W-:-:S03]  /*0b10*/  ISETP.NE.AND P0, PT, R5, RZ, PT ;  /* 0x000000ff0500720c */ /* 0x002fc60003f05270 */
[----:B------:R-:W1:Y:S01]  /*0b20*/  LDS R14, [R11+0x24c] ;  /* 0x00024c000b0e7984 */ /* 0x000e620000000800 */
[----:B--2---:R-:W-:-:S03]  /*0b30*/  ISETP.NE.AND P1, PT, R4, RZ, PT ;  /* 0x000000ff0400720c */ /* 0x004fc60003f25270 */
[----:B------:R-:W2:Y:S04]  /*0b40*/  LDS R15, [R11+0x258] ;  /* 0x000258000b0f7984 */ /* 0x000ea80000000800 */
[----:B------:R-:W2:Y:S04]  /*0b50*/  LDS R21, [R11+0x238] ;  /* 0x000238000b157984 */ /* 0x000ea80000000800 */
[----:B------:R-:W2:Y:S01]  /*0b60*/  LDS R20, [R11+0x23c] ;  /* 0x00023c000b147984 */ /* 0x000ea20000000800 */
[----:B---3--:R-:W-:-:S03]  /*0b70*/  @!P0 FADD.FTZ R9, R9, R10 ;  /* 0x0000000a09098221 */ /* 0x008fc60000010000 */
[----:B------:R-:W3:Y:S01]  /*0b80*/  LDS R22, [R11+0x210] ;  /* 0x000210000b167984 */ /* 0x000ee20000000800 */
[----:B----4-:R-:W-:-:S03]  /*0b90*/  @!P1 FADD.FTZ R26, R9, R26 ;  /* 0x0000001a091a9221 */ /* 0x010fc60000010000 */
[----:B------:R-:W4:Y:S01]  /*0ba0*/  LDS R16, [R11+0x244] ;  /* 0x000244000b107984 */ /* 0x000f220000000800 */
[----:B-----5:R-:W-:-:S03]  /*0bb0*/  @!P0 FADD.FTZ R24, R24, R23 ;  /* 0x0000001718188221 */ /* 0x020fc60000010000 */
[----:B------:R-:W5:Y:S01]  /*0bc0*/  LDS R17, [R11+0x248] ;  /* 0x000248000b117984 */ /* 0x000f620000000800 */
[----:B0-----:R-:W-:-:S03]  /*0bd0*/  ISETP.NE.AND P0, PT, R18, RZ, PT ;  /* 0x000000ff1200720c */ /* 0x001fc60003f05270 */
[----:B------:R-:W0:Y:S01]  /*0be0*/  LDS R13, [R11+0x250] ;  /* 0x000250000b0d7984 */ /* 0x000e220000000800 */
[----:B------:R-:W-:-:S03]  /*0bf0*/  ISETP.NE.AND P2, PT, R19, RZ, PT ;  /* 0x000000ff1300720c */ /* 0x000fc60003f45270 */
[----:B------:R-:W0:Y:S01]  /*0c00*/  LDS R12, [R11+0x254] ;  /* 0x000254000b0c7984 */ /* 0x000e220000000800 */
[----:B------:R-:W-:-:S03]  /*0c10*/  @!P1 FADD.FTZ R25, R24, R25 ;  /* 0x0000001918199221 */ /* 0x000fc60000010000 */
[----:B------:R-:W0:Y:S04]  /*0c20*/  LDS R10, [R11+0x25c] ;  /* 0x00025c000b0a7984 */ /* 0x000e280000000800 */
[----:B------:R-:W0:Y:S01]  /*0c30*/  LDS R9, [R11+0x260] ;  /* 0x000260000b097984 */ /* 0x000e220000000800 */
[----:B-1----:R-:W-:-:S03]  /*0c40*/  ISETP.NE.AND P1, PT, R14, RZ, PT ;  /* 0x000000ff0e00720c */ /* 0x002fc60003f25270 */
[----:B------:R-:W1:Y:S01]  /*0c50*/  S2R R23, SR_LANEID ;  /* 0x0000000000177919 */ /* 0x000e620000000000 */
[----:B--2---:R-:W-:Y:S01]  /*0c60*/  ISETP.NE.AND P3, PT, R15, RZ, PT ;  /* 0x000000ff0f00720c */ /* 0x004fe20003f65270 */
[----:B------:R-:W-:Y:S02]  /*0c70*/  @!P0 FADD.FTZ R21, R26, R21 ;  /* 0x000000151a158221 */ /* 0x000fe40000010000 */
[----:B------:R-:W-:Y:S01]  /*0c80*/  @!P0 FADD.FTZ R20, R25, R20 ;  /* 0x0000001419148221 */ /* 0x000fe20000010000 */
[----:B---3--:R-:W-:Y:S01]  /*0c90*/  IADD3 R22, R4, R5, R22 ;  /* 0x0000000504167210 */ /* 0x008fe20007ffe016 */
[----:B----4-:R-:W-:-:S03]  /*0ca0*/  @!P2 FADD.FTZ R16, R21, R16 ;  /* 0x000000101510a221 */ /* 0x010fc60000010000 */
[----:B------:R-:W-:Y:S01]  /*0cb0*/  IADD3 R22, R19, R22, R18 ;  /* 0x0000001613167210 */ /* 0x000fe20007ffe012 */
[----:B-----5:R-:W-:-:S03]  /*0cc0*/  @!P2 FADD.FTZ R17, R20, R17 ;  /* 0x000000111411a221 */ /* 0x020fc60000010000 */
[----:B------:R-:W-:Y:S02]  /*0cd0*/  IADD3 R15, R15, R22, R14 ;  /* 0x000000160f0f7210 */ /* 0x000fe40007ffe00e */
[----:B-1----:R-:W-:Y:S01]  /*0ce0*/  SHF.R.U32.HI R24, RZ, 0x2, R23 ;  /* 0x00000002ff187819 */ /* 0x002fe20000011617 */
[----:B0-----:R-:W-:Y:S02]  /*0cf0*/  @!P1 FADD.FTZ R13, R16, R13 ;  /* 0x0000000d100d9221 */ /* 0x001fe40000010000 */
[----:B------:R-:W-:Y:S02]  /*0d00*/  @!P1 FADD.FTZ R12, R17, R12 ;  /* 0x0000000c110c9221 */ /* 0x000fe40000010000 */
[----:B------:R-:W-:-:S04]  /*0d10*/  IMAD.WIDE.U32 R4, R24, 0x24924925, RZ ;  /* 0x2492492518047825 */ /* 0x000fc800078e00ff */
[----:B------:R-:W-:Y:S02]  /*0d20*/  IMAD R23, R5, -0x1c, R23 ;  /* 0xffffffe405177824 */ /* 0x000fe400078e0217 */
[----:B------:R-:W-:Y:S02]  /*0d30*/  @!P3 FADD.FTZ R10, R13, R10 ;  /* 0x0000000a0d0ab221 */ /* 0x000fe40000010000 */
[----:B------:R-:W-:Y:S02]  /*0d40*/  IMAD R14, R23, 0xc, RZ ;  /* 0x0000000c170e7824 */ /* 0x000fe400078e02ff */
[----:B------:R-:W-:-:S03]  /*0d50*/  @!P3 FADD.FTZ R9, R12, R9 ;  /* 0x000000090c09b221 */ /* 0x000fc60000010000 */
[----:B------:R0:W-:Y:S04]  /*0d60*/  STS [R14+0xc0], R15 ;  /* 0x0000c00f0e007388 */ /* 0x0001e80000000800 */
[----:B------:R0:W-:Y:S04]  /*0d70*/  STS [R14+0xc4], R10 ;  /* 0x0000c40a0e007388 */ /* 0x0001e80000000800 */
[----:B------:R0:W-:Y:S01]  /*0d80*/  STS [R14+0xc8], R9 ;  /* 0x0000c8090e007388 */ /* 0x0001e20000000800 */
[----:B------:R-:W-:Y:S05]  /*0d90*/  BRA.CONV UR4, `(.L_x_1537) ;  /* 0x0000003304007947 */ /* 0x000fea000b800000 */
[----:B------:R-:W-:Y:S01]  /*0da0*/  IMAD.MOV.U32 R5, RZ, RZ, 0xfffffff ;  /* 0x0fffffffff057424 */ /* 0x000fe200078e00ff */
[----:B------:R-:W-:-:S02]  /*0db0*/  MOV R4, 0xdd0 ;  /* 0x00000dd000047802 */ /* 0x000fc40000000f00 */
[----:B0-----:R-:W-:Y:S05]  /*0dc0*/  CALL.REL.NOINC `($__internal_0_$__cuda_sm70_warpsync) ;  /* 0x00000f1000007944 */ /* 0x001fea0003c00000 */
.L_x_1537:
[----:B------:R-:W-:Y:S01]  /*0dd0*/  ISETP.NE.AND P0, PT, R23, RZ, PT ;  /* 0x000000ff1700720c */ /* 0x000fe20003f05270 */
[----:B------:R-:W-:-:S06]  /*0de0*/  NOP ;  /* 0x0000000000007918 */ /* 0x000fcc0000000000 */
[----:B------:R-:W-:Y:S06]  /*0df0*/  BSSY B1, `(.L_x_1538) ;  /* 0x000000b000017945 */ /* 0x000fec0003800000 */
[----:B------:R-:W-:Y:S05]  /*0e00*/  @!P0 BRA `(.L_x_1539) ;  /* 0x0000009000008947 */ /* 0x000fea0003800000 */
[----:B------:R-:W1:Y:S01]  /*0e10*/  LDS R4, [R14+0xbc] ;  /* 0x0000bc000e047984 */ /* 0x000e620000000800 */
[----:B------:R-:W-:-:S03]  /*0e20*/  ISETP.NE.AND P0, PT, R15, RZ, PT ;  /* 0x000000ff0f00720c */ /* 0x000fc60003f05270 */
[----:B------:R-:W2:Y:S04]  /*0e30*/  LDS R5, [R14+0xb8] ;  /* 0x0000b8000e057984 */ /* 0x000ea80000000800 */
[----:B------:R-:W3:Y:S01]  /*0e40*/  LDS R12, [R14+0xb4] ;  /* 0x0000b4000e0c7984 */ /* 0x000ee20000000800 */
[----:B-1----:R-:W-:Y:S02]  /*0e50*/  FADD.FTZ R4, R9, R4 ;  /* 0x0000000409047221 */ /* 0x002fe40000010000 */
[----:B--2---:R-:W-:-:S03]  /*0e60*/  FADD.FTZ R5, R10, R5 ;  /* 0x000000050a057221 */ /* 0x004fc60000010000 */
[----:B0-----:R-:W-:Y:S02]  /*0e70*/  FSEL R9, R4, R9, !P0 ;  /* 0x0000000904097208 */ /* 0x001fe40004000000 */
[----:B---3--:R-:W-:Y:S02]  /*0e80*/  IADD3 R15, R15, R12, RZ ;  /* 0x0000000c0f0f7210 */ /* 0x008fe40007ffe0ff */
[----:B------:R-:W-:Y:S02]  /*0e90*/  FSEL R10, R5, R10, !P0 ;  /* 0x0000000a050a7208 */ /* 0x000fe40004000000 */
.L_x_1539:
[----:B------:R-:W-:Y:S05]  /*0ea0*/  BSYNC B1 ;  /* 0x0000000000017941 */ /* 0x000fea0003800000 */
.L_x_1538:
[----:B------:R-:W-:-:S03]  /*0eb0*/  UMOV UR4, 0xfffffff ;  /* 0x0fffffff00047882 */ /* 0x000fc60000000000 */
[----:B------:R-:W-:Y:S05]  /*0ec0*/  BRA.CONV UR4, `(.L_x_1540) ;  /* 0x0000003304007947 */ /* 0x000fea000b800000 */
[----:B------:R-:W-:Y:S01]  /*0ed0*/  IMAD.MOV.U32 R5, RZ, RZ, 0xfffffff ;  /* 0x0fffffffff057424 */ /* 0x000fe200078e00ff */
[----:B------:R-:W-:Y:S02]  /*0ee0*/  MOV R4, 0xf00 ;  /* 0x00000f0000047802 */ /* 0x000fe40000000f00 */
[----:B0-----:R-:W-:Y:S05]  /*0ef0*/  CALL.REL.NOINC `($__internal_0_$__cuda_sm70_warpsync) ;  /* 0x00000de000007944 */ /* 0x001fea0003c00000 */
.L_x_1540:
[----:B------:R-:W-:-:S06]  /*0f00*/  NOP ;  /* 0x0000000000007918 */ /* 0x000fcc0000000000 */
[----:B------:R1:W-:Y:S01]  /*0f10*/  STS [R14+0xc0], R15 ;  /* 0x0000c00f0e007388 */ /* 0x0003e20000000800 */
[----:B------:R-:W-:-:S03]  /*0f20*/  UMOV UR4, 0xfffffff ;  /* 0x0fffffff00047882 */ /* 0x000fc60000000000 */
[----:B------:R1:W-:Y:S04]  /*0f30*/  STS [R14+0xc4], R10 ;  /* 0x0000c40a0e007388 */ /* 0x0003e80000000800 */
[----:B------:R1:W-:Y:S01]  /*0f40*/  STS [R14+0xc8], R9 ;  /* 0x0000c8090e007388 */ /* 0x0003e20000000800 */
[----:B------:R-:W-:Y:S05]  /*0f50*/  BRA.CONV UR4, `(.L_x_1541) ;  /* 0x0000003304007947 */ /* 0x000fea000b800000 */
[----:B------:R-:W-:Y:S02]  /*0f60*/  MOV R5, 0xfffffff ;  /* 0x0fffffff00057802 */ /* 0x000fe40000000f00 */
[----:B------:R-:W-:Y:S02]  /*0f70*/  MOV R4, 0xf90 ;  /* 0x00000f9000047802 */ /* 0x000fe40000000f00 */
[----:B01----:R-:W-:Y:S05]  /*0f80*/  CALL.REL.NOINC `($__internal_0_$__cuda_sm70_warpsync) ;  /* 0x00000d5000007944 */ /* 0x003fea0003c00000 */
.L_x_1541:
[----:B------:R-:W-:Y:S01]  /*0f90*/  ISETP.GE.U32.AND P0, PT, R23, 0x2, PT ;  /* 0x000000021700780c */ /* 0x000fe20003f06070 */
[----:B------:R-:W-:-:S06]  /*0fa0*/  NOP ;  /* 0x0000000000007918 */ /* 0x000fcc0000000000 */
[----:B------:R-:W-:Y:S06]  /*0fb0*/  BSSY B1, `(.L_x_1542) ;  /* 0x000000b000017945 */ /* 0x000fec0003800000 */
[----:B------:R-:W-:Y:S05]  /*0fc0*/  @!P0 BRA `(.L_x_1543) ;  /* 0x0000009000008947 */ /* 0x000fea0003800000 */
[----:B------:R-:W2:Y:S01]  /*0fd0*/  LDS R4, [R14+0xb0] ;  /* 0x0000b0000e047984 */ /* 0x000ea20000000800 */
[----:B------:R-:W-:-:S03]  /*0fe0*/  ISETP.NE.AND P0, PT, R15, RZ, PT ;  /* 0x000000ff0f00720c */ /* 0x000fc60003f05270 */
[----:B------:R-:W3:Y:S04]  /*0ff0*/  LDS R5, [R14+0xac] ;  /* 0x0000ac000e057984 */ /* 0x000ee80000000800 */
[----:B------:R-:W4:Y:S01]  /*1000*/  LDS R12, [R14+0xa8] ;  /* 0x0000a8000e0c7984 */ /* 0x000f220000000800 */
[----:B--2---:R-:W-:Y:S02]  /*1010*/  FADD.FTZ R4, R9, R4 ;  /* 0x0000000409047221 */ /* 0x004fe40000010000 */
[----:B---3--:R-:W-:-:S03]  /*1020*/  FADD.FTZ R5, R10, R5 ;  /* 0x000000050a057221 */ /* 0x008fc60000010000 */
[----:B01----:R-:W-:Y:S01]  /*1030*/  FSEL R9, R4, R9, !P0 ;  /* 0x0000000904097208 */ /* 0x003fe20004000000 */
[----:B----4-:R-:W-:Y:S01]  /*1040*/  IMAD.IADD R15, R15, 0x1, R12 ;  /* 0x000000010f0f7824 */ /* 0x010fe200078e020c */
[----:B------:R-:W-:Y:S02]  /*1050*/  FSEL R10, R5, R10, !P0 ;  /* 0x0000000a050a7208 */ /* 0x000fe40004000000 */
.L_x_1543:
[----:B------:R-:W-:Y:S05]  /*1060*/  BSYNC B1 ;  /* 0x0000000000017941 */ /* 0x000fea0003800000 */
.L_x_1542:
[----:B------:R-:W-:-:S03]  /*1070*/  UMOV UR4, 0xfffffff ;  /* 0x0fffffff00047882 */ /* 0x000fc60000000000 */
[----:B------:R-:W-:Y:S05]  /*1080*/  BRA.CONV UR4, `(.L_x_1544) ;  /* 0x0000003304007947 */ /* 0x000fea000b800000 */
[----:B------:R-:W-:Y:S02]  /*1090*/  MOV R5, 0xfffffff ;  /* 0x0fffffff00057802 */ /* 0x000fe40000000f00 */
[----:B------:R-:W-:Y:S02]  /*10a0*/  MOV R4, 0x10c0 ;  /* 0x000010c000047802 */ /* 0x000fe40000000f00 */
[----:B01----:R-:W-:Y:S05]  /*10b0*/  CALL.REL.NOINC `($__internal_0_$__cuda_sm70_warpsync) ;  /* 0x00000c2000007944 */ /* 0x003fea0003c00000 */
.L_x_1544:
[----:B------:R-:W-:-:S06]  /*10c0*/  NOP ;  /* 0x0000000000007918 */ /* 0x000fcc0000000000 */
[----:B------:R2:W-:Y:S01]  /*10d0*/  STS [R14+0xc0], R15 ;  /* 0x0000c00f0e007388 */ /* 0x0005e20000000800 */
[----:B------:R-:W-:-:S03]  /*10e0*/  UMOV UR4, 0xfffffff ;  /* 0x0fffffff00047882 */ /* 0x000fc60000000000 */
[----:B------:R2:W-:Y:S04]  /*10f0*/  STS [R14+0xc4], R10 ;  /* 0x0000c40a0e007388 */ /* 0x0005e80000000800 */
[----:B------:R2:W-:Y:S01]  /*1100*/  STS [R14+0xc8], R9 ;  /* 0x0000c8090e007388 */ /* 0x0005e20000000800 */
[----:B------:R-:W-:Y:S05]  /*1110*/  BRA.CONV UR4, `(.L_x_1545) ;  /* 0x0000003304007947 */ /* 0x000fea000b800000 */
[----:B------:R-:W-:Y:S01]  /*1120*/  IMAD.MOV.U32 R5, RZ, RZ, 0xfffffff ;  /* 0x0fffffffff057424 */ /* 0x000fe200078e00ff */
[----:B------:R-:W-:Y:S02]  /*1130*/  MOV R4, 0x1150 ;  /* 0x0000115000047802 */ /* 0x000fe40000000f00 */
[----:B012---:R-:W-:Y:S05]  /*1140*/  CALL.REL.NOINC `($__internal_0_$__cuda_sm70_warpsync) ;  /* 0x00000b9000007944 */ /* 0x007fea0003c00000 */
.L_x_1545:
[----:B------:R-:W-:Y:S01]  /*1150*/  ISETP.GE.U32.AND P0, PT, R23, 0x4, PT ;  /* 0x000000041700780c */ /* 0x000fe20003f06070 */
[----:B------:R-:W-:-:S06]  /*1160*/  NOP ;  /* 0x0000000000007918 */ /* 0x000fcc0000000000 */
[----:B------:R-:W-:Y:S06]  /*1170*/  BSSY B1, `(.L_x_1546) ;  /* 0x000000b000017945 */ /* 0x000fec0003800000 */
[----:B------:R-:W-:Y:S05]  /*1180*/  @!P0 BRA `(.L_x_1547) ;  /* 0x0000009000008947 */ /* 0x000fea0003800000 */
[----:B------:R-:W3:Y:S01]  /*1190*/  LDS R4, [R14+0x98] ;  /* 0x000098000e047984 */ /* 0x000ee20000000800 */
[----:B------:R-:W-:-:S03]  /*11a0*/  ISETP.NE.AND P0, PT, R15, RZ, PT ;  /* 0x000000ff0f00720c */ /* 0x000fc60003f05270 */
[----:B------:R-:W4:Y:S04]  /*11b0*/  LDS R5, [R14+0x94] ;  /* 0x000094000e057984 */ /* 0x000f280000000800 */
[----:B------:R-:W5:Y:S01]  /*11c0*/  LDS R12, [R14+0x90] ;  /* 0x000090000e0c7984 */ /* 0x000f620000000800 */
[----:B---3--:R-:W-:Y:S02]  /*11d0*/  FADD.FTZ R4, R9, R4 ;  /* 0x0000000409047221 */ /* 0x008fe40000010000 */
[----:B----4-:R-:W-:-:S03]  /*11e0*/  FADD.FTZ R5, R10, R5 ;  /* 0x000000050a057221 */ /* 0x010fc60000010000 */
[----:B012---:R-:W-:Y:S02]  /*11f0*/  FSEL R9, R4, R9, !P0 ;  /* 0x0000000904097208 */ /* 0x007fe40004000000 */
[----:B-----5:R-:W-:Y:S02]  /*1200*/  IADD3 R15, R15, R12, RZ ;  /* 0x0000000c0f0f7210 */ /* 0x020fe40007ffe0ff */
[----:B------:R-:W-:Y:S02]  /*1210*/  FSEL R10, R5, R10, !P0 ;  /* 0x0000000a050a7208 */ /* 0x000fe40004000000 */
.L_x_1547:
[----:B------:R-:W-:Y:S05]  /*1220*/  BSYNC B1 ;  /* 0x0000000000017941 */ /* 0x000fea0003800000 */
.L_x_1546:
[----:B------:R-:W-:-:S03]  /*1230*/  UMOV UR4, 0xfffffff ;  /* 0x0fffffff00047882 */ /* 0x000fc60000000000 */
[----:B------:R-:W-:Y:S05]  /*1240*/  BRA.CONV UR4, `(.L_x_1548) ;  /* 0x0000003304007947 */ /* 0x000fea000b800000 */
[----:B------:R-:W-:Y:S01]  /*1250*/  IMAD.MOV.U32 R5, RZ, RZ, 0xfffffff ;  /* 0x0fffffffff057424 */ /* 0x000fe200078e00ff */
[----:B------:R-:W-:Y:S02]  /*1260*/  MOV R4, 0x1280 ;  /* 0x0000128000047802 */ /* 0x000fe40000000f00 */
[----:B012---:R-:W-:Y:S05]  /*1270*/  CALL.REL.NOINC `($__internal_0_$__cuda_sm70_warpsync) ;  /* 0x00000a6000007944 */ /* 0x007fea0003c00000 */
.L_x_1548:
        /* <DEDUP_REMOVED lines=8> */
[----:B0123--:R-:W-:Y:S05]  /*1300*/  CALL.REL.NOINC `($__internal_0_$__cuda_sm70_warpsync) ;  /* 0x000009d000007944 */ /* 0x00ffea0003c00000 */
.L_x_1549:
[----:B------:R-:W-:Y:S01]  /*1310*/  ISETP.GE.U32.AND P0, PT, R23, 0x8, PT ;  /* 0x000000081700780c */ /* 0x000fe20003f06070 */
[----:B------:R-:W-:-:S06]  /*1320*/  NOP ;  /* 0x0000000000007918 */ /* 0x000fcc0000000000 */
[----:B------:R-:W-:Y:S06]  /*1330*/  BSSY B1, `(.L_x_1550) ;  /* 0x000000b000017945 */ /* 0x000fec0003800000 */
[----:B------:R-:W-:Y:S05]  /*1340*/  @!P0 BRA `(.L_x_1551) ;  /* 0x0000009000008947 */ /* 0x000fea0003800000 */
[----:B------:R-:W4:Y:S01]  /*1350*/  LDS R4, [R14+0x68] ;  /* 0x000068000e047984 */ /* 0x000f220000000800 */
[----:B------:R-:W-:-:S03]  /*1360*/  ISETP.NE.AND P0, PT, R15, RZ, PT ;  /* 0x000000ff0f00720c */ /* 0x000fc60003f05270 */
[----:B------:R-:W5:Y:S04]  /*1370*/  LDS R5, [R14+0x64] ;  /* 0x000064000e057984 */ /* 0x000f680000000800 */
[----:B------:R-:W0:Y:S01]  /*1380*/  LDS R12, [R14+0x60] ;  /* 0x000060000e0c7984 */ /* 0x000e220000000800 */
[----:B----4-:R-:W-:Y:S02]  /*1390*/  FADD.FTZ R4, R9, R4 ;  /* 0x0000000409047221 */ /* 0x010fe40000010000 */
[----:B-----5:R-:W-:-:S03]  /*13a0*/  FADD.FTZ R5, R10, R5 ;  /* 0x000000050a057221 */ /* 0x020fc60000010000 */
[----:B0123--:R-:W-:Y:S01]  /*13b0*/  FSEL R9, R4, R9, !P0 ;  /* 0x0000000904097208 */ /* 0x00ffe20004000000 */
[----:B------:R-:W-:Y:S01]  /*13c0*/  IMAD.IADD R15, R15, 0x1, R12 ;  /* 0x000000010f0f7824 */ /* 0x000fe200078e020c */
[----:B------:R-:W-:Y:S02]  /*13d0*/  FSEL R10, R5, R10, !P0 ;  /* 0x0000000a050a7208 */ /* 0x000fe40004000000 */
.L_x_1551:
[----:B------:R-:W-:Y:S05]  /*13e0*/  BSYNC B1 ;  /* 0x0000000000017941 */ /* 0x000fea0003800000 */
.L_x_1550:
[----:B------:R-:W-:Y:S01]  /*13f0*/  UMOV UR4, 0xfffffff ;  /* 0x0fffffff00047882 */ /* 0x000fe20000000000 */
[----:B------:R-:W-:Y:S01]  /*1400*/  MOV R13, R10 ;  /* 0x0000000a000d7202 */ /* 0x000fe20000000f00 */
[----:B------:R-:W-:Y:S01]  /*1410*/  IMAD.MOV.U32 R16, RZ, RZ, R9 ;  /* 0x000000ffff107224 */ /* 0x000fe200078e0009 */
[----:B------:R-:W-:Y:S05]  /*1420*/  BRA.CONV UR4, `(.L_x_1552) ;  /* 0x0000003304007947 */ /* 0x000fea000b800000 */
[----:B------:R-:W-:Y:S02]  /*1430*/  MOV R5, 0xfffffff ;  /* 0x0fffffff00057802 */ /* 0x000fe40000000f00 */
[----:B------:R-:W-:Y:S02]  /*1440*/  MOV R4, 0x1460 ;  /* 0x0000146000047802 */ /* 0x000fe40000000f00 */
[----:B0123--:R-:W-:Y:S05]  /*1450*/  CALL.REL.NOINC `($__internal_0_$__cuda_sm70_warpsync) ;  /* 0x0000088000007944 */ /* 0x00ffea0003c00000 */
.L_x_1552:
        /* <DEDUP_REMOVED lines=8> */
[----:B01234-:R-:W-:Y:S05]  /*14e0*/  CALL.REL.NOINC `($__internal_0_$__cuda_sm70_warpsync) ;  /* 0x000007f000007944 */ /* 0x01ffea0003c00000 */
.L_x_1553:
[----:B------:R-:W-:Y:S01]  /*14f0*/  ISETP.GE.U32.AND P0, PT, R23, 0x10, PT ;  /* 0x000000101700780c */ /* 0x000fe20003f06070 */
[----:B------:R-:W-:-:S06]  /*1500*/  NOP ;  /* 0x0000000000007918 */ /* 0x000fcc0000000000 */
[----:B------:R-:W-:Y:S01]  /*1510*/  ISETP.NE.OR P1, PT, R15, RZ, !P0 ;  /* 0x000000ff0f00720c */ /* 0x000fe20004725670 */
[----:B------:R-:W-:-:S05]  /*1520*/  UMOV UR4, 0xfffffff ;  /* 0x0fffffff00047882 */ /* 0x000fca0000000000 */
[----:B------:R-:W5:Y:S04]  /*1530*/  @P0 LDS R4, [R14] ;  /* 0x000000000e040984 */ /* 0x000f680000000800 */
[----:B------:R-:W0:Y:S04]  /*1540*/  @P0 LDS R5, [R14+0x8] ;  /* 0x000008000e050984 */ /* 0x000e280000000800 */
[----:B------:R-:W1:Y:S02]  /*1550*/  @P0 LDS R12, [R14+0x4] ;  /* 0x000004000e0c0984 */ /* 0x000e640000000800 */
[----:B012345:R-:W-:Y:S01]  /*1560*/  @P0 IADD3 R15, R15, R4, RZ ;  /* 0x000000040f0f0210 */ /* 0x03ffe20007ffe0ff */
[----:B------:R-:W-:-:S02]  /*1570*/  @!P1 FADD.FTZ R16, R5, R16 ;  /* 0x0000001005109221 */ /* 0x000fc40000010000 */
[----:B------:R-:W-:Y:S02]  /*1580*/  @!P1 FADD.FTZ R13, R12, R13 ;  /* 0x0000000d0c0d9221 */ /* 0x000fe40000010000 */
[----:B------:R-:W-:-:S03]  /*1590*/  @P0 IMAD.MOV.U32 R9, RZ, RZ, R16 ;  /* 0x000000ffff090224 */ /* 0x000fc600078e0010 */
[----:B------:R-:W-:Y:S01]  /*15a0*/  @P0 MOV R10, R13 ;  /* 0x0000000d000a0202 */ /* 0x000fe20000000f00 */
[----:B------:R-:W-:Y:S05]  /*15b0*/  BRA.CONV UR4, `(.L_x_1554) ;  /* 0x0000003304007947 */ /* 0x000fea000b800000 */
[----:B------:R-:W-:Y:S01]  /*15c0*/  IMAD.MOV.U32 R5, RZ, RZ, 0xfffffff ;  /* 0x0fffffffff057424 */ /* 0x000fe200078e00ff */
[----:B------:R-:W-:Y:S02]  /*15d0*/  MOV R4, 0x15f0 ;  /* 0x000015f000047802 */ /* 0x000fe40000000f00 */
[----:B------:R-:W-:Y:S05]  /*15e0*/  CALL.REL.NOINC `($__internal_0_$__cuda_sm70_warpsync) ;  /* 0x000006f000007944 */ /* 0x000fea0003c00000 */
.L_x_1554:
        /* <DEDUP_REMOVED lines=8> */
[----:B0-----:R-:W-:Y:S05]  /*1670*/  CALL.REL.NOINC `($__internal_0_$__cuda_sm70_warpsync) ;  /* 0x0000066000007944 */ /* 0x001fea0003c00000 */
.L_x_1555:
[----:B------:R-:W-:-:S06]  /*1680*/  NOP ;  /* 0x0000000000007918 */ /* 0x000fcc0000000000 */
[----:B------:R-:W1:Y:S01]  /*1690*/  LDS R28, [R11+0x210] ;  /* 0x000210000b1c7984 */ /* 0x000e620000000800 */
[----:B------:R-:W-:Y:S02]  /*16a0*/  ISETP.NE.AND P1, PT, R0, RZ, PT ;  /* 0x000000ff0000720c */ /* 0x000fe40003f25270 */
[----:B------:R-:W-:Y:S01]  /*16b0*/  PLOP3.LUT P0, PT, PT, PT, PT, 0x80, 0x0 ;  /* 0x000000000000781c */ /* 0x000fe20003f0f070 */
[----:B------:R-:W2:Y:S04]  /*16c0*/  LDS R16, [R14+0xb4] ;  /* 0x0000b4000e107984 */ /* 0x000ea80000000800 */
[----:B------:R-:W-:Y:S04]  /*16d0*/  LDS R4, [R11+0x214] ;  /* 0x000214000b047984 */ /* 0x000fe80000000800 */
[----:B------:R-:W3:Y:S04]  /*16e0*/  LDS R19, [R14+0xb8] ;  /* 0x0000b8000e137984 */ /* 0x000ee80000000800 */
[----:B0-----:R-:W-:Y:S04]  /*16f0*/  LDS R10, [R11+0x218] ;  /* 0x000218000b0a7984 */ /* 0x001fe80000000800 */
[----:B------:R-:W0:Y:S04]  /*1700*/  LDS R21, [R14+0xbc] ;  /* 0x0000bc000e157984 */ /* 0x000e280000000800 */
[----:B------:R-:W4:Y:S04]  /*1710*/  LDS R23, [R11+0x21c] ;  /* 0x00021c000b177984 */ /* 0x000f280000000800 */
[----:B------:R-:W5:Y:S04]  /*1720*/  LDS R18, [R11+0x228] ;  /* 0x000228000b127984 */ /* 0x000f680000000800 */
[----:B------:R-:W5:Y:S04]  /*1730*/  LDS R5, [R11+0x234] ;  /* 0x000234000b057984 */ /* 0x000f680000000800 */
[----:B------:R-:W5:Y:S01]  /*1740*/  LDS R9, [R11+0x240] ;  /* 0x000240000b097984 */ /* 0x000f620000000800 */
[----:B-1----:R-:W-:-:S03]  /*1750*/  @P1 ISETP.NE.AND P2, PT, R28, RZ, PT ;  /* 0x000000ff1c00120c */ /* 0x002fc60003f45270 */
[----:B------:R-:W1:Y:S01]  /*1760*/  LDS R13, [R11+0x220] ;  /* 0x000220000b0d7984 */ /* 0x000e620000000800 */
[----:B------:R-:W-:-:S03]  /*1770*/  @P1 PLOP3.LUT P0, PT, P2, PT, PT, 0x80, 0x0 ;  /* 0x000000000000181c */ /* 0x000fc6000170f070 */
[----:B------:R-:W1:Y:S01]  /*1780*/  LDS R14, [R11+0x224] ;  /* 0x000224000b0e7984 */ /* 0x000e620000000800 */
[----:B--2---:R-:W-:-:S03]  /*1790*/  @P1 IMAD.IADD R28, R16, 0x1, R28 ;  /* 0x00000001101c1824 */ /* 0x004fc600078e021c */
[----:B------:R-:W2:Y:S04]  /*17a0*/  LDS R12, [R11+0x24c] ;  /* 0x00024c000b0c7984 */ /* 0x000ea80000000800 */
[----:B------:R-:W2:Y:S04]  /*17b0*/  LDS R16, [R11+0x22c] ;  /* 0x00022c000b107984 */ /* 0x000ea80000000800 */
[----:B------:R-:W2:Y:S01]  /*17c0*/  LDS R17, [R11+0x230] ;  /* 0x000230000b117984 */ /* 0x000ea20000000800 */
[----:B---3--:R-:W-:Y:S02]  /*17d0*/  @!P0 FADD.FTZ R4, R19, R4 ;  /* 0x0000000413048221 */ /* 0x008fe40000010000 */
[----:B0-----:R-:W-:Y:S01]  /*17e0*/  @!P0 FADD.FTZ R10, R21, R10 ;  /* 0x0000000a150a8221 */ /* 0x001fe20000010000 */
[----:B------:R-:W0:Y:S01]  /*17f0*/  LDS R15, [R11+0x258] ;  /* 0x000258000b0f7984 */ /* 0x000e220000000800 */
[----:B----4-:R-:W-:-:S03]  /*1800*/  IADD3 R25, R23, R28, RZ ;  /* 0x0000001c17197210 */ /* 0x010fc60007ffe0ff */
[----:B------:R-:W3:Y:S01]  /*1810*/  LDS R19, [R11+0x238] ;  /* 0x000238000b137984 */ /* 0x000ee20000000800 */
[----:B------:R-:W-:Y:S02]  /*1820*/  ISETP.NE.AND P5, PT, R23, RZ, PT ;  /* 0x000000ff1700720c */ /* 0x000fe40003fa5270 */
[C---:B-----5:R-:W-:Y:S01]  /*1830*/  ISETP.NE.AND P4, PT, R18.reuse, RZ, PT ;  /* 0x000000ff1200720c */ /* 0x060fe20003f85270 */
[----:B------:R-:W4:Y:S01]  /*1840*/  LDS R20, [R11+0x23c] ;  /* 0x00023c000b147984 */ /* 0x000f220000000800 */
[----:B------:R-:W-:Y:S01]  /*1850*/  IMAD.IADD R27, R18, 0x1, R25 ;  /* 0x00000001121b7824 */ /* 0x000fe200078e0219 */
[----:B------:R-:W-:Y:S02]  /*1860*/  ISETP.NE.AND P3, PT, R5, RZ, PT ;  /* 0x000000ff0500720c */ /* 0x000fe40003f65270 */
[----:B------:R-:W5:Y:S01]  /*1870*/  LDS R22, [R11+0x244] ;  /* 0x000244000b167984 */ /* 0x000f620000000800 */
[----:B------:R-:W-:-:S03]  /*1880*/  ISETP.NE.AND P2, PT, R9, RZ, PT ;  /* 0x000000ff0900720c */ /* 0x000fc60003f45270 */
[----:B------:R-:W5:Y:S04]  /*1890*/  LDS R21, [R11+0x248] ;  /* 0x000248000b157984 */ /* 0x000f680000000800 */
[----:B------:R-:W5:Y:S01]  /*18a0*/  LDS R23, [R11+0x250] ;  /* 0x000250000b177984 */ /* 0x000f620000000800 */
[----:B-1----:R-:W-:-:S03]  /*18b0*/  @!P5 FADD.FTZ R13, R13, R4 ;  /* 0x000000040d0dd221 */ /* 0x002fc60000010000 */
[----:B------:R-:W1:Y:S01]  /*18c0*/  LDS R24, [R11+0x254] ;  /* 0x000254000b187984 */ /* 0x000e620000000800 */
[----:B------:R-:W-:-:S03]  /*18d0*/  @!P5 FADD.FTZ R14, R14, R10 ;  /* 0x0000000a0e0ed221 */ /* 0x000fc60000010000 */
[----:B------:R-:W1:Y:S01]  /*18e0*/  LDS R26, [R11+0x25c] ;  /* 0x00025c000b1a7984 */ /* 0x000e620000000800 */
[----:B--2---:R-:W-:-:S03]  /*18f0*/  ISETP.NE.AND P0, PT, R12, RZ, PT ;  /* 0x000000ff0c00720c */ /* 0x004fc60003f05270 */
[----:B------:R-:W2:Y:S01]  /*1900*/  LDS R18, [R11+0x260] ;  /* 0x000260000b127984 */ /* 0x000ea20000000800 */
[----:B------:R-:W-:-:S03]  /*1910*/  @!P4 FADD.FTZ R16, R16, R13 ;  /* 0x0000000d1010c221 */ /* 0x000fc60000010000 */
[----:B------:R3:W-:Y:S01]  /*1920*/  STS [R11+0x210], R28 ;  /* 0x0002101c0b007388 */ /* 0x0007e20000000800 */
[----:B------:R-:W-:Y:S01]  /*1930*/  @!P4 FADD.FTZ R17, R17, R14 ;  /* 0x0000000e1111c221 */ /* 0x000fe20000010000 */
[----:B0-----:R-:W-:Y:S02]  /*1940*/  ISETP.NE.AND P1, PT, R15, RZ, PT ;  /* 0x000000ff0f00720c */ /* 0x001fe40003f25270 */
[----:B------:R-:W-:Y:S01]  /*1950*/  STS [R11+0x21c], R25 ;  /* 0x00021c190b007388 */ /* 0x000fe20000000800 */
[----:B---3--:R-:W-:-:S03]  /*1960*/  @!P3 FADD.FTZ R19, R19, R16 ;  /* 0x000000101313b221 */ /* 0x008fc60000010000 */
[----:B------:R-:W-:Y:S01]  /*1970*/  STS [R11+0x228], R27 ;  /* 0x0002281b0b007388 */ /* 0x000fe20000000800 */
[----:B------:R-:W-:Y:S01]  /*1980*/  IADD3 R28, R5, R27, RZ ;  /* 0x0000001b051c7210 */ /* 0x000fe20007ffe0ff */
[----:B----4-:R-:W-:Y:S02]  /*1990*/  @!P3 FADD.FTZ R20, R20, R17 ;  /* 0x000000111414b221 */ /* 0x010fe40000010000 */
[----:B------:R-:W-:Y:S02]  /*19a0*/  STS [R11+0x214], R4 ;  /* 0x000214040b007388 */ /* 0x000fe40000000800 */
[----:B------:R-:W-:Y:S02]  /*19b0*/  IMAD.IADD R5, R9, 0x1, R28 ;  /* 0x0000000109057824 */ /* 0x000fe400078e021c */
[----:B-----5:R-:W-:Y:S01]  /*19c0*/  @!P2 FADD.FTZ R22, R22, R19 ;  /* 0x000000131616a221 */ /* 0x020fe20000010000 */
[----:B------:R0:W-:Y:S01]  /*19d0*/  STS [R11+0x234], R28 ;  /* 0x0002341c0b007388 */ /* 0x0001e20000000800 */
[----:B------:R-:W-:Y:S01]  /*19e0*/  @!P2 FADD.FTZ R21, R21, R20 ;  /* 0x000000141515a221 */ /* 0x000fe20000010000 */
[----:B------:R-:W-:-:S02]  /*19f0*/  IADD3 R12, R12, R5, RZ ;  /* 0x000000050c0c7210 */ /* 0x000fc40007ffe0ff */
[----:B------:R3:W-:Y:S01]  /*1a00*/  STS [R11+0x240], R5 ;  /* 0x000240050b007388 */ /* 0x0007e20000000800 */
[----:B------:R-:W-:-:S03]  /*1a10*/  @!P0 FADD.FTZ R23, R23, R22 ;  /* 0x0000001617178221 */ /* 0x000fc60000010000 */
[----:B------:R3:W-:Y:S01]  /*1a20*/  STS [R11+0x218], R10 ;  /* 0x0002180a0b007388 */ /* 0x0007e20000000800 */
[----:B-1----:R-:W-:Y:S02]  /*1a30*/  @!P0 FADD.FTZ R24, R24, R21 ;  /* 0x0000001518188221 */ /* 0x002fe40000010000 */
[----:B0-----:R-:W-:Y:S01]  /*1a40*/  IMAD.IADD R28, R15, 0x1, R12 ;  /* 0x000000010f1c7824 */ /* 0x001fe200078e020c */
[----:B------:R3:W-:Y:S01]  /*1a50*/  STS [R11+0x24c], R12 ;  /* 0x00024c0c0b007388 */ /* 0x0007e20000000800 */
[----:B------:R-:W-:-:S03]  /*1a60*/  @!P1 FADD.FTZ R26, R26, R23 ;  /* 0x000000171a1a9221 */ /* 0x000fc60000010000 */
[----:B------:R3:W-:Y:S01]  /*1a70*/  STS [R11+0x258], R28 ;  /* 0x0002581c0b007388 */ /* 0x0007e20000000800 */
[----:B--2---:R-:W-:-:S03]  /*1a80*/  @!P1 FADD.FTZ R18, R18, R24 ;  /* 0x0000001812129221 */ /* 0x004fc60000010000 */
[----:B------:R3:W-:Y:S04]  /*1a90*/  STS [R11+0x220], R13 ;  /* 0x0002200d0b007388 */ /* 0x0007e80000000800 */
        /* <DEDUP_REMOVED lines=10> */
[----:B------:R3:W-:Y:S02]  /*1b40*/  STS [R11+0x260], R18 ;  /* 0x000260120b007388 */ /* 0x0007e40000000800 */
.L_x_1536:
[----:B---3--:R-:W-:Y:S05]  /*1b50*/  BSYNC B0 ;  /* 0x0000000000007941 */ /* 0x008fea0003800000 */
.L_x_1535:
[----:B------:R-:W-:Y:S01]  /*1b60*/  WARPSYNC 0xffffffff ;  /* 0xffffffff00007948 */ /* 0x000fe20003800000 */
[----:B------:R-:W-:Y:S01]  /*1b70*/  BAR.SYNC.DEFER_BLOCKING 0x0 ;  /* 0x0000000000007b1d */ /* 0x000fe20000010000 */
[----:B0-----:R-:W-:-:S05]  /*1b80*/  IMAD R3, R3, c[0x0][0x1e8], R0 ;  /* 0x00007a0003037a24 */ /* 0x001fca00078e0200 */
[----:B------:R-:W-:Y:S01]  /*1b90*/  ULDC UR4, c[0x0][0x1ec] ;  /* 0x00007b0000047ab9 */ /* 0x000fe20000000800 */
[----:B------:R-:W-:Y:S01]  /*1ba0*/  ISETP.GE.AND P0, PT, R3, c[0x0][0x1d8], PT ;  /* 0x0000760003007a0c */ /* 0x000fe20003f06270 */
[----:B------:R-:W-:-:S03]  /*1bb0*/  UIADD3 UR4, UR4, -0x2, URZ ;  /* 0xfffffffe04047890 */ /* 0x000fc6000fffe03f */
[----:B------:R-:W-:-:S03]  /*1bc0*/  ISETP.GE.U32.OR P0, PT, R0, c[0x0][0x1e8], P0 ;  /* 0x00007a0000007a0c */ /* 0x000fc60000706470 */
[----:B------:R-:W-:-:S13]  /*1bd0*/  ISETP.NE.AND P1, PT, R6, UR4, PT ;  /* 0x0000000406007c0c */ /* 0x000fda000bf25270 */
[----:B------:R-:W-:Y:S04]  /*1be0*/  @!P1 LDS R5, [R8+0x218] ;  /* 0x0002180008059984 */ /* 0x000fe80000000800 */
[----:B------:R-:W0:Y:S04]  /*1bf0*/  @!P1 LDS R4, [R8+0x214] ;  /* 0x0002140008049984 */ /* 0x000e280000000800 */
[----:B0-----:R0:W-:Y:S04]  /*1c00*/  @!P1 STS.64 [R7.X8+0xb50], R4 ;  /* 0x000b500407009388 */ /* 0x0011e80000008a00 */
[----:B------:R-:W-:Y:S06]  /*1c10*/  BAR.SYNC.DEFER_BLOCKING 0x0 ;  /* 0x0000000000007b1d */ /* 0x000fec0000010000 */
[----:B------:R-:W-:Y:S05]  /*1c20*/  @P0 EXIT ;  /* 0x000000000000094d */ /* 0x000fea0003800000 */
[----:B0-----:R-:W0:Y:S01]  /*1c30*/  LDS.64 R6, [R0.X8+0xb50] ;  /* 0x000b500000067984 */ /* 0x001e220000008a00 */
[----:B------:R-:W-:Y:S01]  /*1c40*/  SHF.L.U32 R2, R2, 0x1, RZ ;  /* 0x0000000102027819 */ /* 0x000fe200000006ff */
[----:B------:R-:W-:-:S03]  /*1c50*/  IMAD.MOV.U32 R5, RZ, RZ, 0x4 ;  /* 0x00000004ff057424 */ /* 0x000fc600078e00ff */
[C---:B------:R-:W-:Y:S01]  /*1c60*/  IADD3 R4, R2.reuse, 0x1, RZ ;  /* 0x0000000102047810 */ /* 0x040fe20007ffe0ff */
[----:B------:R-:W-:-:S04]  /*1c70*/  IMAD R2, R2, c[0x0][0x1d8], R3 ;  /* 0x0000760002027a24 */ /* 0x000fc800078e0203 */
[----:B------:R-:W-:Y:S02]  /*1c80*/  IMAD R4, R4, c[0x0][0x1d8], R3 ;  /* 0x0000760004047a24 */ /* 0x000fe400078e0203 */
[----:B------:R-:W-:-:S04]  /*1c90*/  IMAD.WIDE R2, R2, R5, c[0x0][0x1a0] ;  /* 0x0000680002027625 */ /* 0x000fc800078e0205 */
[----:B------:R-:W-:Y:S01]  /*1ca0*/  IMAD.WIDE R4, R4, R5, c[0x0][0x1a0] ;  /* 0x0000680004047625 */ /* 0x000fe200078e0205 */
[----:B0-----:R-:W-:Y:S04]  /*1cb0*/  RED.E.ADD.F32.FTZ.RN.STRONG.GPU [R2.64], R6 ;  /* 0x000000060200798e */ /* 0x001fe8000c10e786 */
[----:B------:R-:W-:Y:S01]  /*1cc0*/  RED.E.ADD.F32.FTZ.RN.STRONG.GPU [R4.64], R7 ;  /* 0x000000070400798e */ /* 0x000fe2000c10e786 */
[----:B------:R-:W-:Y:S05]  /*1cd0*/  EXIT ;  /* 0x000000000000794d */ /* 0x000fea0003800000 */
        .weak           $__internal_0_$__cuda_sm70_warpsync
        .type           $__internal_0_$__cuda_sm70_warpsync,@function
        .size           $__internal_0_$__cuda_sm70_warpsync,(.L_x_3061 - $__internal_0_$__cuda_sm70_warpsync)
$__internal_0_$__cuda_sm70_warpsync:
[----:B------:R-:W-:Y:S04]  /*1ce0*/  WARPSYNC R5 ;  /* 0x0000000500007348 */ /* 0x000fe80003800000 */
[----:B------:R-:W-:-:S06]  /*1cf0*/  HFMA2.MMA R5, -RZ, RZ, 0, 0 ;  /* 0x00000000ff057435 */ /* 0x000fcc00000001ff */
[----:B------:R-:W-:Y:S05]  /*1d00*/  RET.REL.NODEC R4 `(_Z30group_norm_nhwc_fwd_sum_kernelI11Fp32IOFp32WLi196EEv26Group_norm_nhwc_fwd_params) ;  /* 0xffffe2f004007950 */ /* 0x000fea0003c3ffff */
.L_x_1556:
        /* <DEDUP_REMOVED lines=15> */
.L_x_3061:


//--------------------- .text._Z30group_norm_nhwc_fwd_sum_kernelI11Fp32IOFp32WLi168EEv26Group_norm_nhwc_fwd_params --------------------------
	.section	.text._Z30group_norm_nhwc_fwd_sum_kernelI11Fp32IOFp32WLi168EEv26Group_norm_nhwc_fwd_params,"ax",@progbits
	.sectioninfo	@"SHI_REGISTERS=32"
	.align	128
        .global         _Z30group_norm_nhwc_fwd_sum_kernelI11Fp32IOFp32WLi168EEv26Group_norm_nhwc_fwd_params
        .type           _Z30group_norm_nhwc_fwd_sum_kernelI11Fp32IOFp32WLi168EEv26Group_norm_nhwc_fwd_params,@function
        .size           _Z30group_norm_nhwc_fwd_sum_kernelI11Fp32IOFp32WLi168EEv26Group_norm_nhwc_fwd_params,(.L_x_3062 - _Z30group_norm_nhwc_fwd_sum_kernelI11Fp32IOFp32WLi168EEv26Group_norm_nhwc_fwd_params)
        .other          _Z30group_norm_nhwc_fwd_sum_kernelI11Fp32IOFp32WLi168EEv26Group_norm_nhwc_fwd_params,@"STO_CUDA_ENTRY STV_DEFAULT"
_Z30group_norm_nhwc_fwd_sum_kernelI11Fp32IOFp32WLi168EEv26Group_norm_nhwc_fwd_params:
.text._Z30group_norm_nhwc_fwd_sum_kernelI11Fp32IOFp32WLi168EEv26Group_norm_nhwc_fwd_params:
        /* <DEDUP_REMOVED lines=37> */
.L_x_1559:
        /* <DEDUP_REMOVED lines=21> */
.L_x_1558:
        /* <DEDUP_REMOVED lines=8> */
.L_x_1560:
        /* <DEDUP_REMOVED lines=69> */
.L_x_1557:
[----:B--2---:R-:W1:Y:S01]  /*0870*/  I2F.U32.RP R8, c[0x0][0x1ec] ;  /* 0x00007b0000087b06 */ /* 0x004e620000209000 */
[----:B------:R-:W-:Y:S01]  /*0880*/  ISETP.NE.U32.AND P2, PT, RZ, c[0x0][0x1ec], PT ;  /* 0x00007b00ff007a0c */ /* 0x000fe20003f45070 */
[----:B------:R-:W-:Y:S06]  /*0890*/  BSSY B0, `(.L_x_1561) ;  /* 0x000011e000007945 */ /* 0x000fec0003800000 */
[----:B-1----:R-:W1:Y:S02]  /*08a0*/  MUFU.RCP R8, R8 ;  /* 0x0000000800087308 */ /* 0x002e640000001000 */
[----:B-1----:R-:W-:-:S06]  /*08b0*/  IADD3 R4, R8, 0xffffffe, RZ ;  /* 0x0ffffffe08047810 */ /* 0x002fcc0007ffe0ff */
[----:B------:R1:W2:Y:S02]  /*08c0*/  F2I.FTZ.U32.TRUNC.NTZ R5, R4 ;  /* 0x0000000400057305 */ /* 0x0002a4000021f000 */
        /* <DEDUP_REMOVED lines=10> */
[----:B------:R-:W-:Y:S01]  /*0970*/  ISETP.GE.U32.AND P1, PT, R5, c[0x0][0x1ec], PT ;  /* 0x00007b0005007a0c */ /* 0x000fe20003f26070 */
[----:B------:R-:W-:-:S05]  /*0980*/  IMAD.WIDE.U32 R4, R0, -0x55555555, RZ ;  /* 0xaaaaaaab00047825 */ /* 0x000fca00078e00ff */
[----:B------:R-:W-:-:S07]  /*0990*/  LEA.HI R4, R5, R0, RZ, 0x1e ;  /* 0x0000000005047211 */ /* 0x000fce00078ff0ff */
[----:B------:R-:W-:Y:S02]  /*09a0*/  @P1 IADD3 R7, R7, 0x1, RZ ;  /* 0x0000000107071810 */ /* 0x000fe40007ffe0ff */
[----:B------:R-:W-:-:S04]  /*09b0*/  @!P2 LOP3.LUT R7, RZ, c[0x0][0x1ec], RZ, 0x33, !PT ;  /* 0x00007b00ff07aa12 */ /* 0x000fc800078e33ff */
[----:B------:R-:W-:-:S05]  /*09c0*/  IADD3 R9, -R7, RZ, RZ ;  /* 0x000000ff07097210 */ /* 0x000fca0007ffe1ff */
[----:B------:R-:W-:Y:S02]  /*09d0*/  IMAD R8, R9, c[0x0][0x1ec], R6 ;  /* 0x00007b0009087a24 */ /* 0x000fe400078e0206 */
[----:B------:R-:W-:-:S03]  /*09e0*/  IMAD R6, R4, 0xc, RZ ;  /* 0x0000000c04067824 */ /* 0x000fc600078e02ff */
[----:B------:R-:W-:Y:S02]  /*09f0*/  ISETP.NE.AND P0, PT, R8, RZ, PT ;  /* 0x000000ff0800720c */ /* 0x000fe40003f05270 */
[----:B------:R1:W-:Y:S02]  /*0a00*/  STS [R6+0x214], R26 ;  /* 0x0002141a06007388 */ /* 0x0003e40000000800 */
[----:B------:R-:W-:Y:S02]  /*0a10*/  SEL R5, RZ, 0x1, P0 ;  /* 0x00000001ff057807 */ /* 0x000fe40000000000 */
[----:B------:R-:W-:Y:S01]  /*0a20*/  ISETP.GT.U32.AND P0, PT, R0, 0x1b, PT ;  /* 0x0000001b0000780c */ /* 0x000fe20003f04070 */
[----:B------:R1:W-:Y:S04]  /*0a30*/  STS [R6+0x218], R23 ;  /* 0x0002181706007388 */ /* 0x0003e80000000800 */
[----:B------:R1:W-:Y:S04]  /*0a40*/  STS [R6+0x210], R5 ;  /* 0x0002100506007388 */ /* 0x0003e80000000800 */
[----:B------:R-:W-:Y:S06]  /*0a50*/  BAR.SYNC.DEFER_BLOCKING 0x0 ;  /* 0x0000000000007b1d */ /* 0x000fec0000010000 */
[----:B------:R-:W-:Y:S05]  /*0a60*/  @P0 BRA `(.L_x_1562) ;  /* 0x0000100000000947 */ /* 0x000fea0003800000 */
[----:B-1----:R-:W-:Y:S01]  /*0a70*/  IMAD R9, R0, 0x54, RZ ;  /* 0x0000005400097824 */ /* 0x002fe200078e02ff */
[----:B------:R-:W1:Y:S01]  /*0a80*/  S2R R17, SR_LANEID ;  /* 0x0000000000117919 */ /* 0x000e620000000000 */
[----:B------:R-:W-:-:S03]  /*0a90*/  UMOV UR4, 0xfffffff ;  /* 0x0fffffff00047882 */ /* 0x000fc60000000000 */
[----:B------:R-:W2:Y:S04]  /*0aa0*/  LDS R4, [R9+0x21c] ;  /* 0x00021c0009047984 */ /* 0x000ea80000000800 */
[----:B------:R-:W3:Y:S04]  /*0ab0*/  LDS R26, [R9+0x228] ;  /* 0x00022800091a7984 */ /* 0x000ee80000000800 */
[----:B------:R-:W4:Y:S04]  /*0ac0*/  LDS R21, [R9+0x234] ;  /* 0x0002340009157984 */ /* 0x000f280000000800 */
[----:B------:R-:W-:Y:S04]  /*0ad0*/  LDS R5, [R9+0x220] ;  /* 0x0002200009057984 */ /* 0x000fe80000000800 */
[----:B------:R-:W5:Y:S04]  /*0ae0*/  LDS R22, [R9+0x214] ;  /* 0x0002140009167984 */ /* 0x000f680000000800 */
[----:B------:R-:W0:Y:S04]  /*0af0*/  LDS R20, [R9+0x240] ;  /* 0x0002400009147984 */ /* 0x000e280000000800 */
[----:B------:R-:W-:Y:S04]  /*0b00*/  LDS R24, [R9+0x224] ;  /* 0x0002240009187984 */ /* 0x000fe80000000800 */
[----:B------:R-:W1:Y:S04]  /*0b10*/  LDS R23, [R9+0x218] ;  /* 0x0002180009177984 */ /* 0x000e680000000800 */
[----:B------:R-:W1:Y:S04]  /*0b20*/  LDS R18, [R9+0x22c] ;  /* 0x00022c0009127984 */ /* 0x000e680000000800 */
[----:B------:R-:W1:Y:S04]  /*0b30*/  LDS R16, [R9+0x24c] ;  /* 0x00024c0009107984 */ /* 0x000e680000000800 */
[----:B------:R-:W1:Y:S01]  /*0b40*/  LDS R19, [R9+0x230] ;  /* 0x0002300009137984 */ /* 0x000e620000000800 */
[----:B--2---:R-:W-:-:S03]  /*0b50*/  ISETP.NE.AND P0, PT, R4, RZ, PT ;  /* 0x000000ff0400720c */ /* 0x004fc60003f05270 */
[----:B------:R-:W2:Y:S01]  /*0b60*/  LDS R25, [R9+0x210] ;  /* 0x0002100009197984 */ /* 0x000ea20000000800 */
[----:B---3--:R-:W-:-:S03]  /*0b70*/  ISETP.NE.AND P1, PT, R26, RZ, PT ;  /* 0x000000ff1a00720c */ /* 0x008fc60003f25270 */
[----:B------:R-:W3:Y:S01]  /*0b80*/  LDS R15, [R9+0x238] ;  /* 0x00023800090f7984 */ /* 0x000ee20000000800 */
[----:B----4-:R-:W-:-:S03]  /*0b90*/  ISETP.NE.AND P2, PT, R21, RZ, PT ;  /* 0x000000ff1500720c */ /* 0x010fc60003f45270 */
[----:B------:R-:W4:Y:S04]  /*0ba0*/  LDS R14, [R9+0x23c] ;  /* 0x00023c00090e7984 */ /* 0x000f280000000800 */
[----:B------:R-:W4:Y:S01]  /*0bb0*/  LDS R12, [R9+0x244] ;  /* 0x00024400090c7984 */ /* 0x000f220000000800 */
[----:B-----5:R-:W-:-:S03]  /*0bc0*/  @!P0 FADD.FTZ R5, R5, R22 ;  /* 0x0000001605058221 */ /* 0x020fc60000010000 */
[----:B------:R-:W5:Y:S01]  /*0bd0*/  LDS R13, [R9+0x248] ;  /* 0x00024800090d7984 */ /* 0x000f620000000800 */
[----:B0-----:R-:W-:-:S03]  /*0be0*/  ISETP.NE.AND P3, PT, R20, RZ, PT ;  /* 0x000000ff1400720c */ /* 0x001fc60003f65270 */
[----:B------:R-:W0:Y:S04]  /*0bf0*/  LDS R11, [R9+0x250] ;  /* 0x00025000090b7984 */ /* 0x000e280000000800 */
[----:B------:R-:W0:Y:S01]  /*0c00*/  LDS R10, [R9+0x254] ;  /* 0x00025400090a7984 */ /* 0x000e220000000800 */
[----:B-1----:R-:W-:Y:S02]  /*0c10*/  @!P0 FADD.FTZ R24, R24, R23 ;  /* 0x0000001718188221 */ /* 0x002fe40000010000 */
[----:B------:R-:W-:Y:S01]  /*0c20*/  @!P1 FADD.FTZ R18, R5, R18 ;  /* 0x0000001205129221 */ /* 0x000fe20000010000 */
[----:B------:R-:W-:Y:S02]  /*0c30*/  SHF.R.U32.HI R5, RZ, 0x2, R17 ;  /* 0x00000002ff057819 */ /* 0x000fe40000011611 */
[----:B------:R-:W-:Y:S01]  /*0c40*/  ISETP.NE.AND P0, PT, R16, RZ, PT ;  /* 0x000000ff1000720c */ /* 0x000fe20003f05270 */
[----:B------:R-:W-:Y:S01]  /*0c50*/  @!P1 FADD.FTZ R19, R24, R19 ;  /* 0x0000001318139221 */ /* 0x000fe20000010000 */
[----:B--2---:R-:W-:Y:S01]  /*0c60*/  IADD3 R25, R26, R4, R25 ;  /* 0x000000041a197210 */ /* 0x004fe20007ffe019 */
[----:B------:R-:W-:-:S03]  /*0c70*/  IMAD.WIDE.U32 R4, R5, 0x24924925, RZ ;  /* 0x2492492505047825 */ /* 0x000fc600078e00ff */
[----:B------:R-:W-:Y:S01]  /*0c80*/  IADD3 R25, R20, R25, R21 ;  /* 0x0000001914197210 */ /* 0x000fe20007ffe015 */
[----:B---3--:R-:W-:Y:S02]  /*0c90*/  @!P2 FADD.FTZ R15, R18, R15 ;  /* 0x0000000f120fa221 */ /* 0x008fe40000010000 */
[----:B------:R-:W-:Y:S02]  /*0ca0*/  IMAD R17, R5, -0x1c, R17 ;  /* 0xffffffe405117824 */ /* 0x000fe400078e0211 */
[----:B----4-:R-:W-:Y:S02]  /*0cb0*/  @!P2 FADD.FTZ R14, R19, R14 ;  /* 0x0000000e130ea221 */ /* 0x010fe40000010000 */
[----:B------:R-:W-:Y:S02]  /*0cc0*/  @!P3 FADD.FTZ R12, R15, R12 ;  /* 0x0000000c0f0cb221 */ /* 0x000fe40000010000 */
[----:B------:R-:W-:Y:S02]  /*0cd0*/  IMAD.IADD R15, R25, 0x1, R16 ;  /* 0x00000001190f7824 */ /* 0x000fe400078e0210 */
[----:B-----5:R-:W-:-:S02]  /*0ce0*/  @!P3 FADD.FTZ R13, R14, R13 ;  /* 0x0000000d0e0db221 */ /* 0x020fc40000010000 */
[----:B------:R-:W-:Y:S02]  /*0cf0*/  IMAD R14, R17, 0xc, RZ ;  /* 0x0000000c110e7824 */ /* 0x000fe400078e02ff */
[----:B0-----:R-:W-:-:S03]  /*0d00*/  @!P0 FADD.FTZ R11, R12, R11 ;  /* 0x0000000b0c0b8221 */ /* 0x001fc60000010000 */
[----:B------:R0:W-:Y:S01]  /*0d10*/  STS [R14+0xc0], R15 ;  /* 0x0000c00f0e007388 */ /* 0x0001e20000000800 */
[----:B------:R-:W-:-:S03]  /*0d20*/  @!P0 FADD.FTZ R10, R13, R10 ;  /* 0x0000000a0d0a8221 */ /* 0x000fc60000010000 */
[----:B------:R0:W-:Y:S04]  /*0d30*/  STS [R14+0xc4], R11 ;  /* 0x0000c40b0e007388 */ /* 0x0001e80000000800 */
[----:B------:R0:W-:Y:S01]  /*0d40*/  STS [R14+0xc8], R10 ;  /* 0x0000c80a0e007388 */ /* 0x0001e20000000800 */
[----:B------:R-:W-:Y:S05]  /*0d50*/  BRA.CONV UR4, `(.L_x_1563) ;  /* 0x0000003304007947 */ /* 0x000fea000b800000 */
[----:B------:R-:W-:Y:S02]  /*0d60*/  MOV R5, 0xfffffff ;  /* 0x0fffffff00057802 */ /* 0x000fe40000000f00 */
[----:B------:R-:W-:Y:S02]  /*0d70*/  MOV R4, 0xd90 ;  /* 0x00000d9000047802 */ /* 0x000fe40000000f00 */
[----:B0-----:R-:W-:Y:S05]  /*0d80*/  CALL.REL.NOINC `($__internal_1_$__cuda_sm70_warpsync) ;  /* 0x00000e7000007944 */ /* 0x001fea0003c00000 */
.L_x_1563:
        /* <DEDUP_REMOVED lines=10> */
[----:B0-----:R-:W-:Y:S01]  /*0e30*/  FSEL R10, R5, R10, !P0 ;  /* 0x0000000a050a7208 */ /* 0x001fe20004000000 */
[----:B---3--:R-:W-:Y:S01]  /*0e40*/  IMAD.IADD R15, R15, 0x1, R12 ;  /* 0x000000010f0f7824 */ /* 0x008fe200078e020c */
[----:B------:R-:W-:Y:S02]  /*0e50*/  FSEL R11, R4, R11, !P0 ;  /* 0x0000000b040b7208 */ /* 0x000fe40004000000 */
.L_x_1565:
[----:B------:R-:W-:Y:S05]  /*0e60*/  BSYNC B1 ;  /* 0x0000000000017941 */ /* 0x000fea0003800000 */
.L_x_1564:
[----:B------:R-:W-:-:S03]  /*0e70*/  UMOV UR4, 0xfffffff ;  /* 0x0fffffff00047882 */ /* 0x000fc60000000000 */
[----:B------:R-:W-:Y:S05]  /*0e80*/  BRA.CONV UR4, `(.L_x_1566) ;  /* 0x0000003304007947 */ /* 0x000fea000b800000 */
[----:B------:R-:W-:Y:S02]  /*0e90*/  MOV R5, 0xfffffff ;  /* 0x0fffffff00057802 */ /* 0x000fe40000000f00 */
[----:B------:R-:W-:Y:S02]  /*0ea0*/  MOV R4, 0xec0 ;  /* 0x00000ec000047802 */ /* 0x000fe40000000f00 */
[----:B0-----:R-:W-:Y:S05]  /*0eb0*/  CALL.REL.NOINC `($__internal_1_$__cuda_sm70_warpsync) ;  /* 0x00000d4000007944 */ /* 0x001fea0003c00000 */
.L_x_1566:
        /* <DEDUP_REMOVED lines=8> */
[----:B01----:R-:W-:Y:S05]  /*0f40*/  CALL.REL.NOINC `($__internal_1_$__cuda_sm70_warpsync) ;  /* 0x00000cb000007944 */ /* 0x003fea0003c00000 */
.L_x_1567:
        /* <DEDUP_REMOVED lines=10> */
[----:B01----:R-:W-:Y:S02]  /*0ff0*/  FSEL R10, R5, R10, !P0 ;  /* 0x0000000a050a7208 */ /* 0x003fe40004000000 */
[----:B----4-:R-:W-:Y:S02]  /*1000*/  IADD3 R15, R15, R12, RZ ;  /* 0x0000000c0f0f7210 */ /* 0x010fe40007ffe0ff */
[----:B------:R-:W-:Y:S02]  /*1010*/  FSEL R11, R4, R11, !P0 ;  /* 0x0000000b040b7208 */ /* 0x000fe40004000000 */
.L_x_1569:
[----:B------:R-:W-:Y:S05]  /*1020*/  BSYNC B1 ;  /* 0x0000000000017941 */ /* 0x000fea0003800000 */
.L_x_1568:
[----:B------:R-:W-:-:S03]  /*1030*/  UMOV UR4, 0xfffffff ;  /* 0x0fffffff00047882 */ /* 0x000fc60000000000 */
[----:B------:R-:W-:Y:S05]  /*1040*/  BRA.CONV UR4, `(.L_x_1570) ;  /* 0x0000003304007947 */ /* 0x000fea000b800000 */
[----:B------:R-:W-:Y:S01]  /*1050*/  IMAD.MOV.U32 R5, RZ, RZ, 0xfffffff ;  /* 0x0fffffffff057424 */ /* 0x000fe200078e00ff */
[----:B------:R-:W-:Y:S02]  /*1060*/  MOV R4, 0x1080 ;  /* 0x0000108000047802 */ /* 0x000fe40000000f00 */
[----:B01----:R-:W-:Y:S05]  /*1070*/  CALL.REL.NOINC `($__internal_1_$__cuda_sm70_warpsync) ;  /* 0x00000b8000007944 */ /* 0x003fea0003c00000 */
.L_x_1570:
        /* <DEDUP_REMOVED lines=8> */
[----:B012---:R-:W-:Y:S05]  /*1100*/  CALL.REL.NOINC `($__internal_1_$__cuda_sm70_warpsync) ;  /* 0x00000af000007944 */ /* 0x007fea0003c00000 */
.L_x_1571:
        /* <DEDUP_REMOVED lines=10> */
[----:B012---:R-:W-:Y:S01]  /*11b0*/  FSEL R10, R5, R10, !P0 ;  /* 0x0000000a050a7208 */ /* 0x007fe20004000000 */
[----:B-----5:R-:W-:Y:S01]  /*11c0*/  IMAD.IADD R15, R15, 0x1, R12 ;  /* 0x000000010f0f7824 */ /* 0x020fe200078e020c */
[----:B------:R-:W-:Y:S02]  /*11d0*/  FSEL R11, R4, R11, !P0 ;  /* 0x0000000b040b7208 */ /* 0x000fe40004000000 */
.L_x_1573:
[----:B------:R-:W-:Y:S05]  /*11e0*/  BSYNC B1 ;  /* 0x0000000000017941 */ /* 0x000fea0003800000 */
.L_x_1572:
[----:B------:R-:W-:-:S03]  /*11f0*/  UMOV UR4, 0xfffffff ;  /* 0x0fffffff00047882 */ /* 0x000fc60000000000 */
[----:B------:R-:W-:Y:S05]  /*1200*/  BRA.CONV UR4, `(.L_x_1574) ;  /* 0x0000003304007947 */ /* 0x000fea000b800000 */
[----:B------:R-:W-:Y:S02]  /*1210*/  MOV R5, 0xfffffff ;  /* 0x0fffffff00057802 */ /* 0x000fe40000000f00 */
[----:B------:R-:W-:Y:S02]  /*1220*/  MOV R4, 0x1240 ;  /* 0x0000124000047802 */ /* 0x000fe40000000f00 */
[----:B012---:R-:W-:Y:S05]  /*1230*/  CALL.REL.NOINC `($__internal_1_$__cuda_sm70_warpsync) ;  /* 0x000009c000007944 */ /* 0x007fea0003c00000 */
.L_x_1574:
        /* <DEDUP_REMOVED lines=8> */
[----:B0123--:R-:W-:Y:S05]  /*12c0*/  CALL.REL.NOINC `($__internal_1_$__cuda_sm70_warpsync) ;  /* 0x0000093000007944 */ /* 0x00ffea0003c00000 */
.L_x_1575:
        /* <DEDUP_REMOVED lines=10> */
[----:B0123--:R-:W-:Y:S02]  /*1370*/  FSEL R10, R5, R10, !P0 ;  /* 0x0000000a050a7208 */ /* 0x00ffe40004000000 */
[----:B------:R-:W-:Y:S02]  /*1380*/  IADD3 R15, R15, R12, RZ ;  /* 0x0000000c0f0f7210 */ /* 0x000fe40007ffe0ff */
[----:B------:R-:W-:Y:S02]  /*1390*/  FSEL R11, R4, R11, !P0 ;  /* 0x0000000b040b7208 */ /* 0x000fe40004000000 */
.L_x_1577:
[----:B------:R-:W-:Y:S05]  /*13a0*/  BSYNC B1 ;  /* 0x0000000000017941 */ /* 0x000fea0003800000 */
.L_x_1576:
[----:B------:R-:W-:Y:S01]  /*13b0*/  UMOV UR4, 0xfffffff ;  /* 0x0fffffff00047882 */ /* 0x000fe20000000000 */
[----:B------:R-:W-:Y:S01]  /*13c0*/  IMAD.MOV.U32 R13, RZ, RZ, R11 ;  /* 0x000000ffff0d7224 */ /* 0x000fe200078e000b */
[----:B------:R-:W-:Y:S01]  /*13d0*/  MOV R16, R10 ;  /* 0x0000000a00107202 */ /* 0x000fe20000000f00 */
[----:B------:R-:W-:Y:S05]  /*13e0*/  BRA.CONV UR4, `(.L_x_1578) ;  /* 0x0000003304007947 */ /* 0x000fea000b800000 */
[----:B------:R-:W-:Y:S01]  /*13f0*/  IMAD.MOV.U32 R5, RZ, RZ, 0xfffffff ;  /* 0x0fffffffff057424 */ /* 0x000fe200078e00ff */
[----:B------:R-:W-:Y:S02]  /*1400*/  MOV R4, 0x1420 ;  /* 0x0000142000047802 */ /* 0x000fe40000000f00 */
[----:B0123--:R-:W-:Y:S05]  /*1410*/  CALL.REL.NOINC `($__internal_1_$__cuda_sm70_warpsync) ;  /* 0x000007e000007944 */ /* 0x00ffea0003c00000 */
.L_x_1578:
        /* <DEDUP_REMOVED lines=8> */
[----:B01234-:R-:W-:Y:S05]  /*14a0*/  CALL.REL.NOINC `($__internal_1_$__cuda_sm70_warpsync) ;  /* 0x0000075000007944 */ /* 0x01ffea0003c00000 */
.L_x_1579:
[----:B------:R-:W-:Y:S01]  /*14b0*/  ISETP.GE.U32.AND P0, PT, R17, 0x10, PT ;  /* 0x000000101100780c */ /* 0x000fe20003f06070 */
[----:B------:R-:W-:-:S06]  /*14c0*/  NOP ;  /* 0x0000000000007918 */ /* 0x000fcc0000000000 */
[----:B------:R-:W-:Y:S01]  /*14d0*/  ISETP.NE.OR P1, PT, R15, RZ, !P0 ;  /* 0x000000ff0f00720c */ /* 0x000fe20004725670 */
[----:B------:R-:W-:-:S05]  /*14e0*/  UMOV UR4, 0xfffffff ;  /* 0x0fffffff00047882 */ /* 0x000fca0000000000 */
[----:B------:R-:W5:Y:S04]  /*14f0*/  @P0 LDS R4, [R14] ;  /* 0x000000000e040984 */ /* 0x000f680000000800 */
[----:B------:R-:W0:Y:S04]  /*1500*/  @P0 LDS R5, [R14+0x8] ;  /* 0x000008000e050984 */ /* 0x000e280000000800 */
[----:B------:R-:W1:Y:S02]  /*1510*/  @P0 LDS R12, [R14+0x4] ;  /* 0x000004000e0c0984 */ /* 0x000e640000000800 */
[----:B012345:R-:W-:-:S02]  /*1520*/  @P0 IMAD.IADD R15, R15, 0x1, R4 ;  /* 0x000000010f0f0824 */ /* 0x03ffc400078e0204 */
[----:B------:R-:W-:Y:S02]  /*1530*/  @!P1 FADD.FTZ R16, R5, R16 ;  /* 0x0000001005109221 */ /* 0x000fe40000010000 */
[----:B------:R-:W-:-:S03]  /*1540*/  @!P1 FADD.FTZ R13, R12, R13 ;  /* 0x0000000d0c0d9221 */ /* 0x000fc60000010000 */
[----:B------:R-:W-:Y:S01]  /*1550*/  @P0 MOV R10, R16 ;  /* 0x00000010000a0202 */ /* 0x000fe20000000f00 */
[----:B------:R-:W-:Y:S01]  /*1560*/  @P0 IMAD.MOV.U32 R11, RZ, RZ, R13 ;  /* 0x000000ffff0b0224 */ /* 0x000fe200078e000d */
[----:B------:R-:W-:Y:S05]  /*1570*/  BRA.CONV UR4, `(.L_x_1580) ;  /* 0x0000003304007947 */ /* 0x000fea000b800000 */
[----:B------:R-:W-:Y:S02]  /*1580*/  MOV R5, 0xfffffff ;  /* 0x0fffffff00057802 */ /* 0x000fe40000000f00 */
[----:B------:R-:W-:Y:S02]  /*1590*/  MOV R4, 0x15b0 ;  /* 0x000015b000047802 */ /* 0x000fe40000000f00 */
[----:B------:R-:W-:Y:S05]  /*15a0*/  CALL.REL.NOINC `($__internal_1_$__cuda_sm70_warpsync) ;  /* 0x0000065000007944 */ /* 0x000fea0003c00000 */
.L_x_1580:
        /* <DEDUP_REMOVED lines=8> */
[----:B0-----:R-:W-:Y:S05]  /*1630*/  CALL.REL.NOINC `($__internal_1_$__cuda_sm70_warpsync) ;  /* 0x000005c000007944 */ /* 0x001fea0003c00000 */
.L_x_1581:
[----:B------:R-:W-:-:S06]  /*1640*/  NOP ;  /* 0x0000000000007918 */ /* 0x000fcc0000000000 */
[----:B------:R-:W1:Y:S01]  /*1650*/  LDS R26, [R9+0x210] ;  /* 0x00021000091a7984 */ /* 0x000e620000000800 */
[----:B------:R-:W-:Y:S02]  /*1660*/  ISETP.NE.AND P1, PT, R0, RZ, PT ;  /* 0x000000ff0000720c */ /* 0x000fe40003f25270 */
[----:B------:R-:W-:Y:S01]  /*1670*/  PLOP3.LUT P0, PT, PT, PT, PT, 0x80, 0x0 ;  /* 0x000000000000781c */ /* 0x000fe20003f0f070 */
[----:B------:R-:W2:Y:S04]  /*1680*/  LDS R20, [R14+0xb4] ;  /* 0x0000b4000e147984 */ /* 0x000ea80000000800 */
[----:B------:R-:W-:Y:S04]  /*1690*/  LDS R4, [R9+0x214] ;  /* 0x0002140009047984 */ /* 0x000fe80000000800 */
[----:B------:R-:W-:Y:S04]  /*16a0*/  LDS R21, [R14+0xb8] ;  /* 0x0000b8000e157984 */ /* 0x000fe80000000800 */
[----:B------:R-:W3:Y:S04]  /*16b0*/  LDS R25, [R9+0x21c] ;  /* 0x00021c0009197984 */ /* 0x000ee80000000800 */
[----:B------:R-:W4:Y:S04]  /*16c0*/  LDS R19, [R9+0x228] ;  /* 0x0002280009137984 */ /* 0x000f280000000800 */
[----:B------:R-:W5:Y:S04]  /*16d0*/  LDS R17, [R9+0x234] ;  /* 0x0002340009117984 */ /* 0x000f680000000800 */
[----:B0-----:R-:W-:Y:S04]  /*16e0*/  LDS R10, [R9+0x218] ;  /* 0x00021800090a7984 */ /* 0x001fe80000000800 */
[----:B------:R-:W0:Y:S04]  /*16f0*/  LDS R23, [R14+0xbc] ;  /* 0x0000bc000e177984 */ /* 0x000e280000000800 */
[----:B------:R-:W0:Y:S01]  /*1700*/  LDS R15, [R9+0x240] ;  /* 0x00024000090f7984 */ /* 0x000e220000000800 */
[----:B-1----:R-:W-:-:S03]  /*1710*/  @P1 ISETP.NE.AND P2, PT, R26, RZ, PT ;  /* 0x000000ff1a00120c */ /* 0x002fc60003f45270 */
[----:B------:R-:W1:Y:S01]  /*1720*/  LDS R18, [R9+0x220] ;  /* 0x0002200009127984 */ /* 0x000e620000000800 */
[----:B------:R-:W-:-:S03]  /*1730*/  @P1 PLOP3.LUT P0, PT, P2, PT, PT, 0x80, 0x0 ;  /* 0x000000000000181c */ /* 0x000fc6000170f070 */
[----:B------:R-:W1:Y:S01]  /*1740*/  LDS R16, [R9+0x224] ;  /* 0x0002240009107984 */ /* 0x000e620000000800 */
[----:B--2---:R-:W-:-:S03]  /*1750*/  @P1 IADD3 R26, R20, R26, RZ ;  /* 0x0000001a141a1210 */ /* 0x004fc60007ffe0ff */
[----:B------:R-:W2:Y:S04]  /*1760*/  LDS R13, [R9+0x24c] ;  /* 0x00024c00090d7984 */ /* 0x000ea80000000800 */
[----:B------:R-:W2:Y:S01]  /*1770*/  LDS R11, [R9+0x22c] ;  /* 0x00022c00090b7984 */ /* 0x000ea20000000800 */
[----:B---3--:R-:W-:-:S03]  /*1780*/  ISETP.NE.AND P4, PT, R25, RZ, PT ;  /* 0x000000ff1900720c */ /* 0x008fc60003f85270 */
[----:B------:R-:W3:Y:S01]  /*1790*/  LDS R5, [R9+0x230] ;  /* 0x0002300009057984 */ /* 0x000ee20000000800 */
[----:B------:R-:W-:Y:S01]  /*17a0*/  @!P0 FADD.FTZ R4, R21, R4 ;  /* 0x0000000415048221 */ /* 0x000fe20000010000 */
[----:B----4-:R-:W-:Y:S02]  /*17b0*/  ISETP.NE.AND P3, PT, R19, RZ, PT ;  /* 0x000000ff1300720c */ /* 0x010fe40003f65270 */
[----:B------:R-:W4:Y:S01]  /*17c0*/  LDS R14, [R9+0x238] ;  /* 0x00023800090e7984 */ /* 0x000f220000000800 */
[----:B------:R-:W-:Y:S01]  /*17d0*/  IMAD.IADD R28, R25, 0x1, R26 ;  /* 0x00000001191c7824 */ /* 0x000fe200078e021a */
[----:B-----5:R-:W-:Y:S02]  /*17e0*/  ISETP.NE.AND P2, PT, R17, RZ, PT ;  /* 0x000000ff1100720c */ /* 0x020fe40003f45270 */
[----:B------:R-:W5:Y:S04]  /*17f0*/  LDS R12, [R9+0x23c] ;  /* 0x00023c00090c7984 */ /* 0x000f680000000800 */
[----:B------:R-:W5:Y:S01]  /*1800*/  LDS R21, [R9+0x244] ;  /* 0x0002440009157984 */ /* 0x000f620000000800 */
[----:B0-----:R-:W-:-:S03]  /*1810*/  @!P0 FADD.FTZ R10, R23, R10 ;  /* 0x0000000a170a8221 */ /* 0x001fc60000010000 */
[----:B------:R-:W0:Y:S01]  /*1820*/  LDS R20, [R9+0x248] ;  /* 0x0002480009147984 */ /* 0x000e220000000800 */
[----:B------:R-:W-:Y:S02]  /*1830*/  IADD3 R23, R19, R28, RZ ;  /* 0x0000001c13177210 */ /* 0x000fe40007ffe0ff */
[----:B------:R-:W-:Y:S01]  /*1840*/  ISETP.NE.AND P0, PT, R15, RZ, PT ;  /* 0x000000ff0f00720c */ /* 0x000fe20003f05270 */
[----:B------:R-:W0:Y:S02]  /*1850*/  LDS R24, [R9+0x250] ;  /* 0x0002500009187984 */ /* 0x000e240000000800 */
[----:B------:R-:W-:Y:S02]  /*1860*/  IMAD.IADD R19, R17, 0x1, R23 ;  /* 0x0000000111137824 */ /* 0x000fe400078e0217 */
[----:B------:R-:W0:Y:S01]  /*1870*/  LDS R22, [R9+0x254] ;  /* 0x0002540009167984 */ /* 0x000e220000000800 */
[----:B-1----:R-:W-:Y:S02]  /*1880*/  @!P4 FADD.FTZ R18, R18, R4 ;  /* 0x000000041212c221 */ /* 0x002fe40000010000 */
[----:B------:R-:W-:Y:S01]  /*1890*/  @!P4 FADD.FTZ R16, R16, R10 ;  /* 0x0000000a1010c221 */ /* 0x000fe20000010000 */
[----:B------:R1:W-:Y:S01]  /*18a0*/  STS [R9+0x210], R26 ;  /* 0x0002101a09007388 */ /* 0x0003e20000000800 */
[----:B--2---:R-:W-:-:S03]  /*18b0*/  ISETP.NE.AND P1, PT, R13, RZ, PT ;  /* 0x000000ff0d00720c */ /* 0x004fc60003f25270 */
[----:B------:R2:W-:Y:S01]  /*18c0*/  STS [R9+0x21c], R28 ;  /* 0x00021c1c09007388 */ /* 0x0005e20000000800 */
[----:B------:R-:W-:-:S03]  /*18d0*/  @!P3 FADD.FTZ R11, R11, R18 ;  /* 0x000000120b0bb221 */ /* 0x000fc60000010000 */
[----:B------:R0:W-:Y:S01]  /*18e0*/  STS [R9+0x228], R23 ;  /* 0x0002281709007388 */ /* 0x0001e20000000800 */
[----:B-1----:R-:W-:Y:S01]  /*18f0*/  IADD3 R26, R15, R19, RZ ;  /* 0x000000130f1a7210 */ /* 0x002fe20007ffe0ff */
[----:B---3--:R-:W-:Y:S02]  /*1900*/  @!P3 FADD.FTZ R5, R5, R16 ;  /* 0x000000100505b221 */ /* 0x008fe40000010000 */
[----:B------:R1:W-:Y:S01]  /*1910*/  STS [R9+0x234], R19 ;  /* 0x0002341309007388 */ /* 0x0003e20000000800 */
[----:B----4-:R-:W-:-:S03]  /*1920*/  @!P2 FADD.FTZ R14, R14, R11 ;  /* 0x0000000b0e0ea221 */ /* 0x010fc60000010000 */
[----:B------:R1:W-:Y:S01]  /*1930*/  STS [R9+0x214], R4 ;  /* 0x0002140409007388 */ /* 0x0003e20000000800 */
[----:B--2---:R-:W-:Y:S02]  /*1940*/  IMAD.IADD R28, R13, 0x1, R26 ;  /* 0x000000010d1c7824 */ /* 0x004fe400078e021a */
[----:B-----5:R-:W-:Y:S01]  /*1950*/  @!P2 FADD.FTZ R12, R12, R5 ;  /* 0x000000050c0ca221 */ /* 0x020fe20000010000 */
[----:B------:R1:W-:Y:S01]  /*1960*/  STS [R9+0x218], R10 ;  /* 0x0002180a09007388 */ /* 0x0003e20000000800 */
[----:B------:R-:W-:-:S03]  /*1970*/  @!P0 FADD.FTZ R21, R21, R14 ;  /* 0x0000000e15158221 */ /* 0x000fc60000010000 */
[----:B------:R1:W-:Y:S01]  /*1980*/  STS [R9+0x240], R26 ;  /* 0x0002401a09007388 */ /* 0x0003e20000000800 */
[----:B0-----:R-:W-:-:S03]  /*1990*/  @!P0 FADD.FTZ R20, R20, R12 ;  /* 0x0000000c14148221 */ /* 0x001fc60000010000 */
[----:B------:R1:W-:Y:S01]  /*19a0*/  STS [R9+0x24c], R28 ;  /* 0x00024c1c09007388 */ /* 0x0003e20000000800 */
[----:B------:R-:W-:-:S03]  /*19b0*/  @!P1 FADD.FTZ R24, R24, R21 ;  /* 0x0000001518189221 */ /* 0x000fc60000010000 */
[----:B------:R1:W-:Y:S01]  /*19c0*/  STS [R9+0x220], R18 ;  /* 0x0002201209007388 */ /* 0x0003e20000000800 */
[----:B------:R-:W-:-:S03]  /*19d0*/  @!P1 FADD.FTZ R22, R22, R20 ;  /* 0x0000001416169221 */ /* 0x000fc60000010000 */
        /* <DEDUP_REMOVED lines=9> */
.L_x_1562:
[----:B-1----:R-:W-:Y:S05]  /*1a70*/  BSYNC B0 ;  /* 0x0000000000007941 */ /* 0x002fea0003800000 */
.L_x_1561:
        /* <DEDUP_REMOVED lines=24> */
        .weak           $__internal_1_$__cuda_sm70_warpsync
        .type           $__internal_1_$__cuda_sm70_warpsync,@function
        .size           $__internal_1_$__cuda_sm70_warpsync,(.L_x_3062 - $__internal_1_$__cuda_sm70_warpsync)
$__internal_1_$__cuda_sm70_warpsync:
[----:B------:R-:W-:Y:S04]  /*1c00*/  WARPSYNC R5 ;  /* 0x0000000500007348 */ /* 0x000fe80003800000 */
[----:B------:R-:W-:-:S06]  /*1c10*/  HFMA2.MMA R5, -RZ, RZ, 0, 0 ;  /* 0x00000000ff057435 */ /* 0x000fcc00000001ff */
[----:B------:R-:W-:Y:S05]  /*1c20*/  RET.REL.NODEC R4 `(_Z30group_norm_nhwc_fwd_sum_kernelI11Fp32IOFp32WLi168EEv26Group_norm_nhwc_fwd_params) ;  /* 0xffffe3d004007950 */ /* 0x000fea0003c3ffff */
.L_x_1582:
        /* <DEDUP_REMOVED lines=13> */
.L_x_3062:


//--------------------- .text._Z30group_norm_nhwc_fwd_sum_kernelI11Fp32IOFp32WLi64EEv26Group_norm_nhwc_fwd_params --------------------------
	.section	.text._Z30group_norm_nhwc_fwd_sum_kernelI11Fp32IOFp32WLi64EEv26Group_norm_nhwc_fwd_params,"ax",@progbits
	.sectioninfo	@"SHI_REGISTERS=32"
	.align	128
        .global         _Z30group_norm_nhwc_fwd_sum_kernelI11Fp32IOFp32WLi64EEv26Group_norm_nhwc_fwd_params
        .type           _Z30group_norm_nhwc_fwd_sum_kernelI11Fp32IOFp32WLi64EEv26Group_norm_nhwc_fwd_params,@function
        .size           _Z30group_norm_nhwc_fwd_sum_kernelI11Fp32IOFp32WLi64EEv26Group_norm_nhwc_fwd_params,(.L_x_3063 - _Z30group_norm_nhwc_fwd_sum_kernelI11Fp32IOFp32WLi64EEv26Group_norm_nhwc_fwd_params)
        .other          _Z30group_norm_nhwc_fwd_sum_kernelI11Fp32IOFp32WLi64EEv26Group_norm_nhwc_fwd_params,@"STO_CUDA_ENTRY STV_DEFAULT"
_Z30group_norm_nhwc_fwd_sum_kernelI11Fp32IOFp32WLi64EEv26Group_norm_nhwc_fwd_params:
.text._Z30group_norm_nhwc_fwd_sum_kernelI11Fp32IOFp32WLi64EEv26Group_norm_nhwc_fwd_params:
[----:B------:R-:W-:Y:S02]  /*0000*/  IMAD.MOV.U32 R1, RZ, RZ, c[0x0][0x28] ;  /* 0x00000a00ff017624 */ /* 0x000fe400078e00ff */
[----:B------:R-:W0:Y:S01]  /*0010*/  S2R R3, SR_CTAID.Y ;  /* 0x0000000000037919 */ /* 0x000e220000002600 */
[----:B------:R-:W-:Y:S01]  /*0020*/  IMAD.MOV.U32 R4, RZ, RZ, c[0x0][0x1e4] ;  /* 0x00007900ff047624 */ /* 0x000fe200078e00ff */
[----:B------:R-:W-:Y:S01]  /*0030*/  ULDC.64 UR6, c[0x0][0x118] ;  /* 0x0000460000067ab9 */ /* 0x000fe20000000a00 */
[----:B------:R-:W-:Y:S01]  /*0040*/  HFMA2.MMA R24, -RZ, RZ, 0, 0 ;  /* 0x00000000ff187435 */ /* 0x000fe200000001ff */
[----:B------:R-:W1:Y:S01]  /*0050*/  S2R R0, SR_TID.X ;  /* 0x0000000000007919 */ /* 0x000e620000002100 */
[----:B------:R-:W-:Y:S02]  /*0060*/  IMAD.MOV.U32 R20, RZ, RZ, RZ ;  /* 0x000000ffff147224 */ /* 0x000fe400078e00ff */
[----:B0-----:R-:W-:Y:S02]  /*0070*/  IMAD R3, R3, c[0x0][0x1e4], RZ ;  /* 0x0000790003037a24 */ /* 0x001fe400078e02ff */
[----:B-1----:R-:W-:-:S03]  /*0080*/  IMAD.SHL.U32 R5, R0, 0x2, RZ ;  /* 0x0000000200057824 */ /* 0x002fc600078e00ff */
[----:B------:R-:W-:Y:S02]  /*0090*/  IADD3 R2, P1, R3, c[0x0][0x1e4], RZ ;  /* 0x0000790003027a10 */ /* 0x000fe40007f3e0ff */
[----:B------:R-:W-:Y:S02]  /*00a0*/  SHF.R.S32.HI R13, RZ, 0x1f, R3 ;  /* 0x0000001fff0d7819 */ /* 0x000fe40000011403 */
[----:B------:R-:W-:Y:S02]  /*00b0*/  ISETP.LT.U32.AND P0, PT, R2, c[0x0][0x1c8], PT ;  /* 0x0000720002007a0c */ /* 0x000fe40003f01070 */
[----:B------:R-:W-:-:S04]  /*00c0*/  LEA.HI.X.SX32 R4, R4, R13, 0x1, P1 ;  /* 0x0000000d04047211 */ /* 0x000fc800008f0eff */
[----:B------:R-:W-:-:S04]  /*00d0*/  ISETP.LT.AND.EX P0, PT, R4, c[0x0][0x1cc], PT, P0 ;  /* 0x0000730004007a0c */ /* 0x000fc80003f01300 */
[----:B------:R-:W-:-:S04]  /*00e0*/  SEL R2, R2, c[0x0][0x1c8], P0 ;  /* 0x0000720002027a07 */ /* 0x000fc80000000000 */
[----:B------:R-:W-:-:S13]  /*00f0*/  ISETP.GE.AND P0, PT, R3, R2, PT ;  /* 0x000000020300720c */ /* 0x000fda0003f06270 */
[----:B------:R-:W-:Y:S05]  /*0100*/  @P0 BRA `(.L_x_1583) ;  /* 0x000007c000000947 */ /* 0x000fea0003800000 */
[----:B------:R-:W0:Y:S01]  /*0110*/  S2R R11, SR_CTAID.Z ;  /* 0x00000000000b7919 */ /* 0x000e220000002700 */
[----:B------:R-:W-:Y:S01]  /*0120*/  IADD3 R4, -R3, R2, RZ ;  /* 0x0000000203047210 */ /* 0x000fe20007ffe1ff */
[----:B------:R-:W-:Y:S01]  /*0130*/  IMAD.MOV.U32 R20, RZ, RZ, RZ ;  /* 0x000000ffff147224 */ /* 0x000fe200078e00ff */
[----:B------:R-:W-:Y:S01]  /*0140*/  MOV R24, RZ ;  /* 0x000000ff00187202 */ /* 0x000fe20000000f00 */
[----:B------:R-:W1:Y:S01]  /*0150*/  S2R R8, SR_CTAID.X ;  /* 0x0000000000087919 */ /* 0x000e620000002500 */
[----:B------:R-:W-:Y:S01]  /*0160*/  IMAD.MOV.U32 R12, RZ, RZ, R3 ;  /* 0x000000ffff0c7224 */ /* 0x000fe200078e0003 */
[----:B0-----:R-:W-:Y:S01]  /*0170*/  SHF.R.S32.HI R6, RZ, 0x1f, R11 ;  /* 0x0000001fff067819 */ /* 0x001fe2000001140b */
[----:B-1----:R-:W-:-:S04]  /*0180*/  IMAD R8, R8, c[0x0][0x1f0], R5 ;  /* 0x00007c0008087a24 */ /* 0x002fc800078e0205 */
[----:B------:R-:W-:Y:S01]  /*0190*/  IMAD R10, R6, c[0x0][0x1d0], RZ ;  /* 0x00007400060a7a24 */ /* 0x000fe200078e02ff */
[----:B------:R-:W-:Y:S02]  /*01a0*/  LOP3.LUT P0, R6, R4, 0x3, RZ, 0xc0, !PT ;  /* 0x0000000304067812 */ /* 0x000fe4000780c0ff */
[----:B------:R-:W-:Y:S01]  /*01b0*/  SHF.R.S32.HI R9, RZ, 0x1f, R8 ;  /* 0x0000001fff097819 */ /* 0x000fe20000011408 */
[----:B------:R-:W-:-:S04]  /*01c0*/  IMAD R7, R11, c[0x0][0x1d4], R10 ;  /* 0x000075000b077a24 */ /* 0x000fc800078e020a */
[----:B------:R-:W-:-:S04]  /*01d0*/  IMAD.WIDE.U32 R10, R11, c[0x0][0x1d0], R8 ;  /* 0x000074000b0a7a25 */ /* 0x000fc800078e0008 */
[----:B------:R-:W-:Y:S02]  /*01e0*/  IMAD.IADD R7, R11, 0x1, R7 ;  /* 0x000000010b077824 */ /* 0x000fe400078e0207 */
[----:B------:R-:W-:Y:S05]  /*01f0*/  @!P0 BRA `(.L_x_1584) ;  /* 0x000001b000008947 */ /* 0x000fea0003800000 */
[----:B------:R-:W-:Y:S01]  /*0200*/  ISETP.GE.U32.AND P0, PT, R8, c[0x0][0x1c0], PT ;  /* 0x0000700008007a0c */ /* 0x000fe20003f06070 */
[----:B------:R-:W-:Y:S01]  /*0210*/  HFMA2.MMA R24, -RZ, RZ, 0, 0 ;  /* 0x00000000ff187435 */ /* 0x000fe200000001ff */
[----:B------:R-:W-:Y:S01]  /*0220*/  IMAD.MOV.U32 R4, RZ, RZ, R13 ;  /* 0x000000ffff047224 */ /* 0x000fe200078e000d */
[----:B------:R-:W-:Y:S01]  /*0230*/  MOV R16, R6 ;  /* 0x0000000600107202 */ /* 0x000fe20000000f00 */
[----:B------:R-:W-:Y:S01]  /*0240*/  IMAD.MOV.U32 R19, RZ, RZ, R3 ;  /* 0x000000ffff137224 */ /* 0x000fe200078e0003 */
[----:B------:R-:W-:Y:S01]  /*0250*/  ISETP.GE.AND.EX P0, PT, R9, c[0x0][0x1c4], PT, P0 ;  /* 0x0000710009007a0c */ /* 0x000fe20003f06300 */
[----:B------:R-:W-:-:S12]  /*0260*/  IMAD.MOV.U32 R20, RZ, RZ, RZ ;  /* 0x000000ffff147224 */ /* 0x000fd800078e00ff */
.L_x_1585:
[----:B------:R-:W-:Y:S02]  /*0270*/  @!P0 IMAD R14, R4, c[0x0][0x1c0], RZ ;  /* 0x00007000040e8a24 */ /* 0x000fe400078e02ff */
[----:B------:R-:W-:-:S02]  /*0280*/  @!P0 IMAD.MOV.U32 R6, RZ, RZ, R10 ;  /* 0x000000ffff068224 */ /* 0x000fc400078e000a */
[C---:B------:R-:W-:Y:S02]  /*0290*/  @!P0 IMAD R15, R19.reuse, c[0x0][0x1c4], R14 ;  /* 0x00007100130f8a24 */ /* 0x040fe400078e020e */
[----:B------:R-:W-:-:S04]  /*02a0*/  @!P0 IMAD.WIDE.U32 R12, R19, c[0x0][0x1c0], R6 ;  /* 0x00007000130c8a25 */ /* 0x000fc800078e0006 */
[----:B------:R-:W-:Y:S01]  /*02b0*/  @!P0 IMAD.IADD R15, R13, 0x1, R15 ;  /* 0x000000010d0f8824 */ /* 0x000fe200078e020f */
[----:B------:R-:W-:-:S04]  /*02c0*/  @!P0 LEA R14, P1, R12, c[0x0][0x170], 0x2 ;  /* 0x00005c000c0e8a11 */ /* 0x000fc800078210ff */
[----:B------:R-:W-:Y:S02]  /*02d0*/  @!P0 LEA.HI.X R15, R12, c[0x0][0x174], R15, 0x2, P1 ;  /* 0x00005d000c0f8a11 */ /* 0x000fe400008f140f */
[----:B------:R-:W-:-:S06]  /*02e0*/  CS2R R12, SRZ ;  /* 0x00000000000c7805 */ /* 0x000fcc000001ff00 */
[----:B------:R-:W2:Y:S01]  /*02f0*/  @!P0 LDG.E.64 R12, [R14.64] ;  /* 0x000000060e0c8981 */ /* 0x000ea2000c1e1b00 */
[----:B------:R-:W-:-:S04]  /*0300*/  IADD3 R16, R16, -0x1, RZ ;  /* 0xffffffff10107810 */ /* 0x000fc80007ffe0ff */
[----:B------:R-:W-:Y:S01]  /*0310*/  ISETP.NE.AND P1, PT, R16, RZ, PT ;  /* 0x000000ff1000720c */ /* 0x000fe20003f25270 */
[C---:B--2---:R-:W-:Y:S02]  /*0320*/  FMUL.FTZ R6, R12.reuse, R12 ;  /* 0x0000000c0c067220 */ /* 0x044fe40000410000 */
[----:B------:R-:W-:Y:S01]  /*0330*/  FADD.FTZ R17, R12, R13 ;  /* 0x0000000d0c117221 */ /* 0x000fe20000010000 */
[----:B------:R-:W-:Y:S01]  /*0340*/  IADD3 R12, P2, R19, 0x1, RZ ;  /* 0x00000001130c7810 */ /* 0x000fe20007f5e0ff */
[----:B------:R-:W-:Y:S02]  /*0350*/  FFMA.FTZ R13, R13, R13, R6 ;  /* 0x0000000d0d0d7223 */ /* 0x000fe40000010006 */
[----:B------:R-:W-:Y:S01]  /*0360*/  FADD.FTZ R24, R17, R24 ;  /* 0x0000001811187221 */ /* 0x000fe20000010000 */
[----:B------:R-:W-:Y:S01]  /*0370*/  IADD3.X R4, RZ, R4, RZ, P2, !PT ;  /* 0x00000004ff047210 */ /* 0x000fe200017fe4ff */
[----:B------:R-:W-:Y:S02]  /*0380*/  FADD.FTZ R20, R13, R20 ;  /* 0x000000140d147221 */ /* 0x000fe40000010000 */
[----:B------:R-:W-:-:S02]  /*0390*/  IMAD.MOV.U32 R19, RZ, RZ, R12 ;  /* 0x000000ffff137224 */ /* 0x000fc400078e000c */
[----:B------:R-:W-:Y:S05]  /*03a0*/  @P1 BRA `(.L_x_1585) ;  /* 0xfffffec000001947 */ /* 0x000fea000383ffff */
.L_x_1584:
[----:B------:R-:W-:-:S04]  /*03b0*/  LOP3.LUT R4, RZ, R2, RZ, 0x33, !PT ;  /* 0x00000002ff047212 */ /* 0x000fc800078e33ff */
[----:B------:R-:W-:-:S04]  /*03c0*/  IADD3 R4, -R4, -0x2, -R3 ;  /* 0xfffffffe04047810 */ /* 0x000fc80007ffe903 */
[----:B------:R-:W-:-:S13]  /*03d0*/  ISETP.GE.U32.AND P0, PT, R4, 0x3, PT ;  /* 0x000000030400780c */ /* 0x000fda0003f06070 */
[----:B------:R-:W-:Y:S05]  /*03e0*/  @!P0 BRA `(.L_x_1583) ;  /* 0x000004e000008947 */ /* 0x000fea0003800000 */
[----:B------:R-:W-:Y:S01]  /*03f0*/  ISETP.GE.U32.AND P0, PT, R8, c[0x0][0x1c0], PT ;  /* 0x0000700008007a0c */ /* 0x000fe20003f06070 */
[--C-:B------:R-:W-:Y:S01]  /*0400*/  IMAD.MOV.U32 R3, RZ, RZ, R12.reuse ;  /* 0x000000ffff037224 */ /* 0x100fe200078e000c */
[C---:B------:R-:W-:Y:S02]  /*0410*/  IADD3 R21, R12.reuse, 0x3, RZ ;  /* 0x000000030c157810 */ /* 0x040fe40007ffe0ff */
[C---:B------:R-:W-:Y:S02]  /*0420*/  IADD3 R6, R12.reuse, 0x2, RZ ;  /* 0x000000020c067810 */ /* 0x040fe40007ffe0ff */
[----:B------:R-:W-:Y:S02]  /*0430*/  IADD3 R8, R12, 0x1, RZ ;  /* 0x000000010c087810 */ /* 0x000fe40007ffe0ff */
[----:B------:R-:W-:Y:S02]  /*0440*/  ISETP.GE.AND.EX P0, PT, R9, c[0x0][0x1c4], PT, P0 ;  /* 0x0000710009007a0c */ /* 0x000fe40003f06300 */
[----:B------:R-:W-:-:S02]  /*0450*/  SHF.R.S32.HI R4, RZ, 0x1f, R12 ;  /* 0x0000001fff047819 */ /* 0x000fc4000001140c */
[----:B------:R-:W-:Y:S02]  /*0460*/  SHF.R.S32.HI R9, RZ, 0x1f, R21 ;  /* 0x0000001fff097819 */ /* 0x000fe40000011415 */
[----:B------:R-:W-:Y:S02]  /*0470*/  SHF.R.S32.HI R22, RZ, 0x1f, R6 ;  /* 0x0000001fff167819 */ /* 0x000fe40000011406 */
[----:B------:R-:W-:-:S05]  /*0480*/  SHF.R.S32.HI R23, RZ, 0x1f, R8 ;  /* 0x0000001fff177819 */ /* 0x000fca0000011408 */
.L_x_1586:
[----:B------:R-:W-:Y:S01]  /*0490*/  @!P0 MOV R12, R10 ;  /* 0x0000000a000c8202 */ /* 0x000fe20000000f00 */
[----:B------:R-:W-:Y:S01]  /*04a0*/  @!P0 IMAD R14, R4, c[0x0][0x1c0], RZ ;  /* 0x00007000040e8a24 */ /* 0x000fe200078e02ff */
[----:B------:R-:W-:Y:S01]  /*04b0*/  CS2R R18, SRZ ;  /* 0x0000000000127805 */ /* 0x000fe2000001ff00 */
[----:B------:R-:W-:Y:S02]  /*04c0*/  @!P0 IMAD.MOV.U32 R13, RZ, RZ, R7 ;  /* 0x000000ffff0d8224 */ /* 0x000fe400078e0007 */
[C---:B------:R-:W-:Y:S02]  /*04d0*/  @!P0 IMAD R15, R3.reuse, c[0x0][0x1c4], R14 ;  /* 0x00007100030f8a24 */ /* 0x040fe400078e020e */
[----:B------:R-:W-:-:S04]  /*04e0*/  @!P0 IMAD.WIDE.U32 R12, R3, c[0x0][0x1c0], R12 ;  /* 0x00007000030c8a25 */ /* 0x000fc800078e000c */
[----:B------:R-:W-:Y:S01]  /*04f0*/  @!P0 IMAD.IADD R13, R13, 0x1, R15 ;  /* 0x000000010d0d8824 */ /* 0x000fe200078e020f */
[----:B------:R-:W-:-:S04]  /*0500*/  @!P0 LEA R16, P1, R12, c[0x0][0x170], 0x2 ;  /* 0x00005c000c108a11 */ /* 0x000fc800078210ff */
[----:B------:R-:W-:-:S05]  /*0510*/  @!P0 LEA.HI.X R17, R12, c[0x0][0x174], R13, 0x2, P1 ;  /* 0x00005d000c118a11 */ /* 0x000fca00008f140d */
[----:B------:R0:W2:Y:S01]  /*0520*/  @!P0 LDG.E.64 R18, [R16.64] ;  /* 0x0000000610128981 */ /* 0x0000a2000c1e1b00 */
[----:B------:R-:W-:Y:S01]  /*0530*/  @!P0 MOV R12, R10 ;  /* 0x0000000a000c8202 */ /* 0x000fe20000000f00 */
[----:B------:R-:W-:Y:S02]  /*0540*/  @!P0 IMAD R25, R23, c[0x0][0x1c0], RZ ;  /* 0x0000700017198a24 */ /* 0x000fe400078e02ff */
[----:B------:R-:W-:Y:S02]  /*0550*/  @!P0 IMAD.MOV.U32 R13, RZ, RZ, R7 ;  /* 0x000000ffff0d8224 */ /* 0x000fe400078e0007 */
[C---:B------:R-:W-:Y:S02]  /*0560*/  @!P0 IMAD R25, R8.reuse, c[0x0][0x1c4], R25 ;  /* 0x0000710008198a24 */ /* 0x040fe400078e0219 */
[----:B------:R-:W-:-:S04]  /*0570*/  @!P0 IMAD.WIDE.U32 R14, R8, c[0x0][0x1c0], R12 ;  /* 0x00007000080e8a25 */ /* 0x000fc800078e000c */
[----:B------:R-:W-:Y:S01]  /*0580*/  @!P0 IMAD R27, R22, c[0x0][0x1c0], RZ ;  /* 0x00007000161b8a24 */ /* 0x000fe200078e02ff */
[----:B------:R-:W-:Y:S01]  /*0590*/  @!P0 LEA R28, P1, R14, c[0x0][0x170], 0x2 ;  /* 0x00005c000e1c8a11 */ /* 0x000fe200078210ff */
[----:B------:R-:W-:Y:S02]  /*05a0*/  @!P0 IMAD.IADD R15, R15, 0x1, R25 ;  /* 0x000000010f0f8824 */ /* 0x000fe400078e0219 */
[----:B------:R-:W-:-:S03]  /*05b0*/  @!P0 IMAD.WIDE.U32 R12, R6, c[0x0][0x1c0], R12 ;  /* 0x00007000060c8a25 */ /* 0x000fc600078e000c */
[----:B------:R-:W-:Y:S01]  /*05c0*/  @!P0 LEA.HI.X R29, R14, c[0x0][0x174], R15, 0x2, P1 ;  /* 0x00005d000e1d8a11 */ /* 0x000fe200008f140f */
[----:B------:R-:W-:Y:S01]  /*05d0*/  @!P0 IMAD R27, R6, c[0x0][0x1c4], R27 ;  /* 0x00007100061b8a24 */ /* 0x000fe200078e021b */
[----:B------:R-:W-:-:S04]  /*05e0*/  @!P0 LEA R26, P1, R12, c[0x0][0x170], 0x2 ;  /* 0x00005c000c1a8a11 */ /* 0x000fc800078210ff */
[----:B------:R-:W-:-:S04]  /*05f0*/  @!P0 IADD3 R13, R13, R27, RZ ;  /* 0x0000001b0d0d8210 */ /* 0x000fc80007ffe0ff */
[----:B------:R-:W-:Y:S02]  /*0600*/  @!P0 LEA.HI.X R27, R12, c[0x0][0x174], R13, 0x2, P1 ;  /* 0x00005d000c1b8a11 */ /* 0x000fe400008f140d */
[----:B------:R-:W-:Y:S01]  /*0610*/  CS2R R12, SRZ ;  /* 0x00000000000c7805 */ /* 0x000fe2000001ff00 */
[----:B------:R-:W-:Y:S01]  /*0620*/  @!P0 IMAD R25, R9, c[0x0][0x1c0], RZ ;  /* 0x0000700009198a24 */ /* 0x000fe200078e02ff */
[----:B------:R-:W-:Y:S01]  /*0630*/  CS2R R14, SRZ ;  /* 0x00000000000e7805 */ /* 0x000fe2000001ff00 */
[----:B0-----:R-:W-:Y:S02]  /*0640*/  @!P0 IMAD.MOV.U32 R16, RZ, RZ, R10 ;  /* 0x000000ffff108224 */ /* 0x001fe400078e000a */
[----:B------:R-:W-:Y:S01]  /*0650*/  @!P0 IMAD.MOV.U32 R17, RZ, RZ, R7 ;  /* 0x000000ffff118224 */ /* 0x000fe200078e0007 */
[----:B------:R0:W3:Y:S03]  /*0660*/  @!P0 LDG.E.64 R12, [R28.64] ;  /* 0x000000061c0c8981 */ /* 0x0000e6000c1e1b00 */
[C---:B------:R-:W-:Y:S01]  /*0670*/  @!P0 IMAD.WIDE.U32 R16, R21.reuse, c[0x0][0x1c0], R16 ;  /* 0x0000700015108a25 */ /* 0x040fe200078e0010 */
[----:B------:R2:W4:Y:S03]  /*0680*/  @!P0 LDG.E.64 R14, [R26.64] ;  /* 0x000000061a0e8981 */ /* 0x000526000c1e1b00 */
[----:B0-----:R-:W-:-:S05]  /*0690*/  @!P0 IMAD R29, R21, c[0x0][0x1c4], R25 ;  /* 0x00007100151d8a24 */ /* 0x001fca00078e0219 */
[----:B------:R-:W-:Y:S01]  /*06a0*/  @!P0 IADD3 R17, R17, R29, RZ ;  /* 0x0000001d11118210 */ /* 0x000fe20007ffe0ff */
[C---:B--2---:R-:W-:Y:S02]  /*06b0*/  FMUL.FTZ R26, R18.reuse, R18 ;  /* 0x00000012121a7220 */ /* 0x044fe40000410000 */
[----:B------:R-:W-:Y:S01]  /*06c0*/  FADD.FTZ R25, R18, R19 ;  /* 0x0000001312197221 */ /* 0x000fe20000010000 */
[----:B------:R-:W-:Y:S01]  /*06d0*/  @!P0 LEA R18, P1, R16, c[0x0][0x170], 0x2 ;  /* 0x00005c0010128a11 */ /* 0x000fe200078210ff */
[----:B------:R-:W-:-:S03]  /*06e0*/  FFMA.FTZ R27, R19, R19, R26 ;  /* 0x00000013131b7223 */ /* 0x000fc6000001001a */
[----:B------:R-:W-:Y:S02]  /*06f0*/  @!P0 LEA.HI.X R19, R16, c[0x0][0x174], R17, 0x2, P1 ;  /* 0x00005d0010138a11 */ /* 0x000fe400008f1411 */
[----:B------:R-:W-:-:S06]  /*0700*/  CS2R R16, SRZ ;  /* 0x0000000000107805 */ /* 0x000fcc000001ff00 */
[----:B------:R-:W2:Y:S01]  /*0710*/  @!P0 LDG.E.64 R16, [R18.64] ;  /* 0x0000000612108981 */ /* 0x000ea2000c1e1b00 */
[----:B------:R-:W-:Y:S01]  /*0720*/  IADD3 R3, P2, R3, 0x4, RZ ;  /* 0x0000000403037810 */ /* 0x000fe20007f5e0ff */
[----:B------:R-:W-:Y:S01]  /*0730*/  FADD.FTZ R25, R25, R24 ;  /* 0x0000001819197221 */ /* 0x000fe20000010000 */
[----:B------:R-:W-:Y:S01]  /*0740*/  IADD3 R21, P3, R21, 0x4, RZ ;  /* 0x0000000415157810 */ /* 0x000fe20007f7e0ff */
[----:B------:R-:W-:Y:S01]  /*0750*/  FADD.FTZ R27, R27, R20 ;  /* 0x000000141b1b7221 */ /* 0x000fe20000010000 */
[----:B------:R-:W-:Y:S01]  /*0760*/  ISETP.GE.AND P1, PT, R3, R2, PT ;  /* 0x000000020300720c */ /* 0x000fe20003f26270 */
[----:B------:R-:W-:Y:S01]  /*0770*/  IMAD.X R4, RZ, RZ, R4, P2 ;  /* 0x000000ffff047224 */ /* 0x000fe200010e0604 */
[----:B------:R-:W-:Y:S01]  /*0780*/  IADD3 R8, P5, R8, 0x4, RZ ;  /* 0x0000000408087810 */ /* 0x000fe20007fbe0ff */
[----:B------:R-:W-:Y:S01]  /*0790*/  IMAD.X R9, RZ, RZ, R9, P3 ;  /* 0x000000ffff097224 */ /* 0x000fe200018e0609 */
[----:B------:R-:W-:-:S03]  /*07a0*/  IADD3 R6, P4, R6, 0x4, RZ ;  /* 0x0000000406067810 */ /* 0x000fc60007f9e0ff */
[----:B------:R-:W-:Y:S01]  /*07b0*/  IMAD.X R23, RZ, RZ, R23, P5 ;  /* 0x000000ffff177224 */ /* 0x000fe200028e0617 */
[----:B------:R-:W-:Y:S01]  /*07c0*/  IADD3.X R22, RZ, R22, RZ, P4, !PT ;  /* 0x00000016ff167210 */ /* 0x000fe200027fe4ff */
[C---:B---3--:R-:W-:Y:S02]  /*07d0*/  FMUL.FTZ R24, R12.reuse, R12 ;  /* 0x0000000c0c187220 */ /* 0x048fe40000410000 */
[----:B------:R-:W-:Y:S02]  /*07e0*/  FADD.FTZ R12, R12, R13 ;  /* 0x0000000d0c0c7221 */ /* 0x000fe40000010000 */
[----:B------:R-:W-:Y:S02]  /*07f0*/  FFMA.FTZ R24, R13, R13, R24 ;  /* 0x0000000d0d187223 */ /* 0x000fe40000010018 */
[----:B----4-:R-:W-:Y:S02]  /*0800*/  FMUL.FTZ R20, R14, R14 ;  /* 0x0000000e0e147220 */ /* 0x010fe40000410000 */
[----:B------:R-:W-:-:S02]  /*0810*/  FADD.FTZ R25, R25, R12 ;  /* 0x0000000c19197221 */ /* 0x000fc40000010000 */
[----:B------:R-:W-:Y:S02]  /*0820*/  FADD.FTZ R27, R27, R24 ;  /* 0x000000181b1b7221 */ /* 0x000fe40000010000 */
[----:B------:R-:W-:Y:S02]  /*0830*/  FADD.FTZ R14, R14, R15 ;  /* 0x0000000f0e0e7221 */ /* 0x000fe40000010000 */
[----:B------:R-:W-:Y:S02]  /*0840*/  FFMA.FTZ R20, R15, R15, R20 ;  /* 0x0000000f0f147223 */ /* 0x000fe40000010014 */
[----:B------:R-:W-:Y:S02]  /*0850*/  FADD.FTZ R25, R25, R14 ;  /* 0x0000000e19197221 */ /* 0x000fe40000010000 */
[----:B------:R-:W-:Y:S02]  /*0860*/  FADD.FTZ R27, R27, R20 ;  /* 0x000000141b1b7221 */ /* 0x000fe40000010000 */
[----:B--2---:R-:W-:-:S02]  /*0870*/  FMUL.FTZ R12, R16, R16 ;  /* 0x00000010100c7220 */ /* 0x004fc40000410000 */
[----:B------:R-:W-:Y:S02]  /*0880*/  FADD.FTZ R16, R16, R17 ;  /* 0x0000001110107221 */ /* 0x000fe40000010000 */
[----:B------:R-:W-:Y:S02]  /*0890*/  FFMA.FTZ R12, R17, R17, R12 ;  /* 0x00000011110c7223 */ /* 0x000fe4000001000c */
[----:B------:R-:W-:Y:S02]  /*08a0*/  FADD.FTZ R24, R25, R16 ;  /* 0x0000001019187221 */ /* 0x000fe40000010000 */
[----:B------:R-:W-:Y:S01]  /*08b0*/  FADD.FTZ R20, R27, R12 ;  /* 0x0000000c1b147221 */ /* 0x000fe20000010000 */
[----:B------:R-:W-:Y:S05]  /*08c0*/  @!P1 BRA `(.L_x_1586) ;  /* 0xfffffbc000009947 */ /* 0x000fea000383ffff */
.L_x_1583:
[----:B------:R-:W0:Y:S01]  /*08d0*/  I2F.U32.RP R6, c[0x0][0x1ec] ;  /* 0x00007b0000067b06 */ /* 0x000e220000209000 */
[----:B------:R-:W-:Y:S01]  /*08e0*/  ISETP.NE.U32.AND P2, PT, RZ, c[0x0][0x1ec], PT ;  /* 0x00007b00ff007a0c */ /* 0x000fe20003f45070 */
[----:B------:R-:W-:Y:S06]  /*08f0*/  BSSY B0, `(.L_x_1587) ;  /* 0x000006f000007945 */ /* 0x000fec0003800000 */
[----:B0-----:R-:W0:Y:S02]  /*0900*/  MUFU.RCP R6, R6 ;  /* 0x0000000600067308 */ /* 0x001e240000001000 */
[----:B0-----:R-:W-:-:S06]  /*0910*/  IADD3 R2, R6, 0xffffffe, RZ ;  /* 0x0ffffffe06027810 */ /* 0x001fcc0007ffe0ff */
[----:B------:R0:W1:Y:S02]  /*0920*/  F2I.FTZ.U32.TRUNC.NTZ R3, R2 ;  /* 0x0000000200037305 */ /* 0x000064000021f000 */
[----:B0-----:R-:W-:Y:S01]  /*0930*/  MOV R2, RZ ;  /* 0x000000ff00027202 */ /* 0x001fe20000000f00 */
[----:B-1----:R-:W-:-:S04]  /*0940*/  IMAD.MOV R7, RZ, RZ, -R3 ;  /* 0x000000ffff077224 */ /* 0x002fc800078e0a03 */
[----:B------:R-:W-:-:S04]  /*0950*/  IMAD R7, R7, c[0x0][0x1ec], RZ ;  /* 0x00007b0007077a24 */ /* 0x000fc800078e02ff */
[----:B------:R-:W-:-:S04]  /*0960*/  IMAD.HI.U32 R4, R3, R7, R2 ;  /* 0x0000000703047227 */ /* 0x000fc800078e0002 */
[----:B------:R-:W-:Y:S02]  /*0970*/  IMAD R7, R0, 0xc, RZ ;  /* 0x0000000c00077824 */ /* 0x000fe400078e02ff */
[----:B------:R-:W-:-:S03]  /*0980*/  IMAD.HI.U32 R4, R4, R5, RZ ;  /* 0x0000000504047227 */ /* 0x000fc600078e00ff */
[----:B------:R0:W-:Y:S01]  /*0990*/  STS [R7+0x14], R24 ;  /* 0x0000141807007388 */ /* 0x0001e20000000800 */
[----:B------:R-:W-:-:S03]  /*09a0*/  IMAD.MOV R8, RZ, RZ, -R4 ;  /* 0x000000ffff087224 */ /* 0x000fc600078e0a04 */
[----:B------:R0:W-:Y:S01]  /*09b0*/  STS [R7+0x18], R20 ;  /* 0x0000181407007388 */ /* 0x0001e20000000800 */
[----:B------:R-:W-:-:S05]  /*09c0*/  IMAD R3, R8, c[0x0][0x1ec], R5 ;  /* 0x00007b0008037a24 */ /* 0x000fca00078e0205 */
[----:B------:R-:W-:-:S13]  /*09d0*/  ISETP.GE.U32.AND P0, PT, R3, c[0x0][0x1ec], PT ;  /* 0x00007b0003007a0c */ /* 0x000fda0003f06070 */
[----:B------:R-:W-:Y:S02]  /*09e0*/  @P0 IADD3 R3, R3, -c[0x0][0x1ec], RZ ;  /* 0x80007b0003030a10 */ /* 0x000fe40007ffe0ff */
[----:B------:R-:W-:Y:S02]  /*09f0*/  @P0 IADD3 R4, R4, 0x1, RZ ;  /* 0x0000000104040810 */ /* 0x000fe40007ffe0ff */
[----:B------:R-:W-:-:S13]  /*0a00*/  ISETP.GE.U32.AND P1, PT, R3, c[0x0][0x1ec], PT ;  /* 0x00007b0003007a0c */ /* 0x000fda0003f26070 */
[----:B------:R-:W-:Y:S02]  /*0a10*/  @P1 IADD3 R4, R4, 0x1, RZ ;  /* 0x0000000104041810 */ /* 0x000fe40007ffe0ff */
[----:B------:R-:W-:-:S05]  /*0a20*/  @!P2 LOP3.LUT R4, RZ, c[0x0][0x1ec], RZ, 0x33, !PT ;  /* 0x00007b00ff04aa12 */ /* 0x000fca00078e33ff */
[----:B------:R-:W-:-:S04]  /*0a30*/  IMAD.MOV R6, RZ, RZ, -R4 ;  /* 0x000000ffff067224 */ /* 0x000fc800078e0a04 */
[----:B------:R-:W-:-:S05]  /*0a40*/  IMAD R6, R6, c[0x0][0x1ec], R5 ;  /* 0x00007b0006067a24 */ /* 0x000fca00078e0205 */
[----:B------:R-:W-:-:S04]  /*0a50*/  ISETP.NE.AND P0, PT, R6, RZ, PT ;  /* 0x000000ff0600720c */ /* 0x000fc80003f05270 */
[----:B------:R-:W-:Y:S02]  /*0a60*/  SEL R2, RZ, 0x1, P0 ;  /* 0x00000001ff027807 */ /* 0x000fe40000000000 */
[----:B------:R-:W-:-:S03]  /*0a70*/  ISETP.GT.U32.AND P0, PT, R0, 0x1f, PT ;  /* 0x0000001f0000780c */ /* 0x000fc60003f04070 */
[----:B------:R0:W-:Y:S04]  /*0a80*/  STS [R7+0x10], R2 ;  /* 0x0000100207007388 */ /* 0x0001e80000000800 */
[----:B------:R-:W-:Y:S06]  /*0a90*/  BAR.SYNC.DEFER_BLOCKING 0x0 ;  /* 0x0000000000007b1d */ /* 0x000fec0000010000 */
[----:B------:R-:W-:Y:S05]  /*0aa0*/  @P0 BRA `(.L_x_1588) ;  /* 0x0000053000000947 */ /* 0x000fea0003800000 */
[----:B0-----:R-:W-:-:S05]  /*0ab0*/  IMAD R5, R5, 0xc, RZ ;  /* 0x0000000c05057824 */ /* 0x001fca00078e02ff */
[----:B------:R-:W0:Y:S04]  /*0ac0*/  LDS.64 R10, [R5+0x18] ;  /* 0x00001800050a7984 */ /* 0x000e280000000a00 */
[----:B------:R-:W1:Y:S04]  /*0ad0*/  LDS.64 R8, [R5+0x10] ;  /* 0x0000100005087984 */ /* 0x000e680000000a00 */
[----:B------:R-:W2:Y:S01]  /*0ae0*/  LDS.64 R2, [R5+0x20] ;  /* 0x0000200005027984 */ /* 0x000ea20000000a00 */
[----:B0-----:R-:W-:Y:S02]  /*0af0*/  ISETP.NE.AND P0, PT, R11, RZ, PT ;  /* 0x000000ff0b00720c */ /* 0x001fe40003f05270 */
[----:B-1----:R-:W-:-:S11]  /*0b00*/  IADD3 R8, R8, R11, RZ ;  /* 0x0000000b08087210 */ /* 0x002fd60007ffe0ff */
[----:B--2---:R-:W-:Y:S02]  /*0b10*/  @!P0 FADD.FTZ R2, R9, R2 ;  /* 0x0000000209028221 */ /* 0x004fe40000010000 */
[----:B------:R-:W-:Y:S01]  /*0b20*/  @!P0 FADD.FTZ R3, R10, R3 ;  /* 0x000000030a038221 */ /* 0x000fe20000010000 */
[----:B------:R-:W-:Y:S05]  /*0b30*/  BRA.DIV ~URZ, `(.L_x_1589) ;  /* 0x000006627f007947 */ /* 0x000fea000b800000 */
[----:B------:R0:W1:Y:S02]  /*0b40*/  SHFL.UP PT, R13, R8, 0x1, RZ ;  /* 0x04200000080d7989 */ /* 0x00006400000e00ff */
.L_x_1591:
[----:B------:R-:W2:Y:S01]  /*0b50*/  S2R R16, SR_LANEID ;  /* 0x0000000000107919 */ /* 0x000ea20000000000 */
[----:B------:R-:W-:Y:S05]  /*0b60*/  BRA.DIV ~URZ, `(.L_x_1590) ;  /* 0x000006b27f007947 */ /* 0x000fea000b800000 */
[----:B------:R-:W3:Y:S01]  /*0b70*/  SHFL.UP PT, R9, R2, 0x1, RZ ;  /* 0x0420000002097989 */ /* 0x000ee200000e00ff */
[----:B------:R-:W-:Y:S02]  /*0b80*/  ISETP.NE.AND P0, PT, R8, RZ, PT ;  /* 0x000000ff0800720c */ /* 0x000fe40003f05270 */
[----:B--2---:R-:W-:Y:S01]  /*0b90*/  ISETP.GE.AND P1, PT, R16, 0x1, PT ;  /* 0x000000011000780c */ /* 0x004fe20003f26270 */
[----:B------:R-:W2:-:S12]  /*0ba0*/  SHFL.UP PT, R10, R3, 0x1, RZ ;  /* 0x04200000030a7989 */ /* 0x000e9800000e00ff */
[----:B01----:R-:W-:Y:S02]  /*0bb0*/  @P1 IMAD.IADD R8, R8, 0x1, R13 ;  /* 0x0000000108081824 */ /* 0x003fe400078e020d */
[----:B---3--:R-:W-:Y:S02]  /*0bc0*/  FADD.FTZ R9, R2, R9 ;  /* 0x0000000902097221 */ /* 0x008fe40000010000 */
[----:B--2---:R-:W-:-:S03]  /*0bd0*/  FADD.FTZ R10, R3, R10 ;  /* 0x0000000a030a7221 */ /* 0x004fc60000010000 */
[----:B------:R-:W-:Y:S02]  /*0be0*/  FSEL R9, R9, R2, !P0 ;  /* 0x0000000209097208 */ /* 0x000fe40004000000 */
[----:B------:R-:W-:Y:S02]  /*0bf0*/  FSEL R10, R10, R3, !P0 ;  /* 0x000000030a0a7208 */ /* 0x000fe40004000000 */
[----:B------:R-:W-:Y:S02]  /*0c00*/  FSEL R9, R2, R9, !P1 ;  /* 0x0000000902097208 */ /* 0x000fe40004800000 */
[----:B------:R-:W-:Y:S02]  /*0c10*/  FSEL R10, R3, R10, !P1 ;  /* 0x0000000a030a7208 */ /* 0x000fe40004800000 */
[----:B------:R-:W-:Y:S01]  /*0c20*/  ISETP.GE.AND P1, PT, R16, 0x2, PT ;  /* 0x000000021000780c */ /* 0x000fe20003f26270 */
[----:B------:R-:W0:Y:S01]  /*0c30*/  SHFL.UP PT, R12, R9, 0x2, RZ ;  /* 0x04400000090c7989 */ /* 0x000e2200000e00ff */
[----:B------:R-:W-:-:S03]  /*0c40*/  ISETP.NE.AND P0, PT, R8, RZ, PT ;  /* 0x000000ff0800720c */ /* 0x000fc60003f05270 */
[----:B------:R-:W1:Y:S04]  /*0c50*/  SHFL.UP PT, R11, R10, 0x2, RZ ;  /* 0x044000000a0b7989 */ /* 0x000e6800000e00ff */
[----:B------:R-:W2:Y:S01]  /*0c60*/  SHFL.UP PT, R3, R8, 0x2, RZ ;  /* 0x0440000008037989 */ /* 0x000ea200000e00ff */
[----:B0-----:R-:W-:Y:S02]  /*0c70*/  FADD.FTZ R12, R9, R12 ;  /* 0x0000000c090c7221 */ /* 0x001fe40000010000 */
[----:B-1----:R-:W-:-:S03]  /*0c80*/  FADD.FTZ R11, R10, R11 ;  /* 0x0000000b0a0b7221 */ /* 0x002fc60000010000 */
[----:B------:R-:W-:Y:S01]  /*0c90*/  @P1 FSEL R9, R12, R9, !P0 ;  /* 0x000000090c091208 */ /* 0x000fe20004000000 */
[----:B--2---:R-:W-:Y:S01]  /*0ca0*/  @P1 IMAD.IADD R8, R3, 0x1, R8 ;  /* 0x0000000103081824 */ /* 0x004fe200078e0208 */
[----:B------:R-:W-:-:S03]  /*0cb0*/  @P1 FSEL R10, R11, R10, !P0 ;  /* 0x0000000a0b0a1208 */ /* 0x000fc60004000000 */
[----:B------:R-:W0:Y:S01]  /*0cc0*/  SHFL.UP PT, R2, R9, 0x4, RZ ;  /* 0x0480000009027989 */ /* 0x000e2200000e00ff */
[----:B------:R-:W-:Y:S02]  /*0cd0*/  ISETP.GE.AND P1, PT, R16, 0x4, PT ;  /* 0x000000041000780c */ /* 0x000fe40003f26270 */
[----:B------:R-:W-:Y:S01]  /*0ce0*/  ISETP.NE.AND P0, PT, R8, RZ, PT ;  /* 0x000000ff0800720c */ /* 0x000fe20003f05270 */
[----:B------:R-:W1:Y:S04]  /*0cf0*/  SHFL.UP PT, R11, R10, 0x4, RZ ;  /* 0x048000000a0b7989 */ /* 0x000e6800000e00ff */
[----:B------:R-:W2:Y:S01]  /*0d00*/  SHFL.UP PT, R3, R8, 0x4, RZ ;  /* 0x0480000008037989 */ /* 0x000ea200000e00ff */
[----:B0-----:R-:W-:Y:S02]  /*0d10*/  FADD.FTZ R2, R9, R2 ;  /* 0x0000000209027221 */ /* 0x001fe40000010000 */
[----:B-1----:R-:W-:-:S03]  /*0d20*/  FADD.FTZ R11, R10, R11 ;  /* 0x0000000b0a0b7221 */ /* 0x002fc60000010000 */
[----:B------:R-:W-:Y:S02]  /*0d30*/  @P1 FSEL R9, R2, R9, !P0 ;  /* 0x0000000902091208 */ /* 0x000fe40004000000 */
[----:B--2---:R-:W-:Y:S02]  /*0d40*/  @P1 IADD3 R8, R8, R3, RZ ;  /* 0x0000000308081210 */ /* 0x004fe40007ffe0ff */
[----:B------:R-:W-:Y:S01]  /*0d50*/  @P1 FSEL R10, R11, R10, !P0 ;  /* 0x0000000a0b0a1208 */ /* 0x000fe20004000000 */
[----:B------:R-:W0:Y:S01]  /*0d60*/  SHFL.UP PT, R2, R9, 0x8, RZ ;  /* 0x0500000009027989 */ /* 0x000e2200000e00ff */
[----:B------:R-:W-:Y:S02]  /*0d70*/  ISETP.GE.AND P1, PT, R16, 0x8, PT ;  /* 0x000000081000780c */ /* 0x000fe40003f26270 */
[----:B------:R-:W-:Y:S01]  /*0d80*/  ISETP.NE.AND P0, PT, R8, RZ, PT ;  /* 0x000000ff0800720c */ /* 0x000fe20003f05270 */
[----:B------:R-:W1:Y:S04]  /*0d90*/  SHFL.UP PT, R11, R10, 0x8, RZ ;  /* 0x050000000a0b7989 */ /* 0x000e6800000e00ff */
[----:B------:R-:W2:Y:S01]  /*0da0*/  SHFL.UP PT, R3, R8, 0x8, RZ ;  /* 0x0500000008037989 */ /* 0x000ea200000e00ff */
[----:B0-----:R-:W-:-:S02]  /*0db0*/  FADD.FTZ R2, R9, R2 ;  /* 0x0000000209027221 */ /* 0x001fc40000010000 */
        /* <DEDUP_REMOVED lines=11> */
[----:B------:R-:W-:Y:S01]  /*0e70*/  @P1 FSEL R9, R2, R9, !P0 ;  /* 0x0000000902091208 */ /* 0x000fe20004000000 */
[----:B--2---:R-:W-:Y:S01]  /*0e80*/  @P1 IMAD.IADD R8, R8, 0x1, R3 ;  /* 0x0000000108081824 */ /* 0x004fe200078e0203 */
[----:B------:R-:W-:-:S03]  /*0e90*/  @P1 FSEL R10, R11, R10, !P0 ;  /* 0x0000000a0b0a1208 */ /* 0x000fc60004000000 */
[----:B------:R0:W1:Y:S04]  /*0ea0*/  SHFL.UP PT, R3, R9, 0x1, RZ ;  /* 0x0420000009037989 */ /* 0x00006800000e00ff */
[----:B------:R0:W2:Y:S04]  /*0eb0*/  SHFL.UP PT, R2, R8, 0x1, RZ ;  /* 0x0420000008027989 */ /* 0x0000a800000e00ff */
[----:B------:R0:W3:Y:S02]  /*0ec0*/  SHFL.UP PT, R12, R10, 0x1, RZ ;  /* 0x042000000a0c7989 */ /* 0x0000e400000e00ff */
.L_x_1592:
[----:B0-----:R-:W0:Y:S01]  /*0ed0*/  LDS.64 R10, [R5+0x10] ;  /* 0x00001000050a7984 */ /* 0x001e220000000a00 */
[----:B------:R-:W-:Y:S02]  /*0ee0*/  ISETP.NE.AND P1, PT, R0, RZ, PT ;  /* 0x000000ff0000720c */ /* 0x000fe40003f25270 */
[----:B------:R-:W-:Y:S01]  /*0ef0*/  PLOP3.LUT P0, PT, PT, PT, PT, 0x80, 0x0 ;  /* 0x000000000000781c */ /* 0x000fe20003f0f070 */
[----:B------:R-:W4:Y:S04]  /*0f00*/  LDS.64 R14, [R5+0x18] ;  /* 0x00001800050e7984 */ /* 0x000f280000000a00 */
[----:B------:R-:W5:Y:S06]  /*0f10*/  LDS.64 R8, [R5+0x20] ;  /* 0x0000200005087984 */ /* 0x000f6c0000000a00 */
[----:B0-----:R-:W-:-:S02]  /*0f20*/  @P1 ISETP.NE.AND P2, PT, R10, RZ, PT ;  /* 0x000000ff0a00120c */ /* 0x001fc40003f45270 */
[----:B--2---:R-:W-:Y:S02]  /*0f30*/  @P1 IADD3 R10, R10, R2, RZ ;  /* 0x000000020a0a1210 */ /* 0x004fe40007ffe0ff */
[----:B------:R-:W-:Y:S02]  /*0f40*/  @P1 PLOP3.LUT P0, PT, P2, PT, PT, 0x80, 0x0 ;  /* 0x000000000000181c */ /* 0x000fe4000170f070 */
[C---:B----4-:R-:W-:Y:S01]  /*0f50*/  ISETP.NE.AND P2, PT, R15.reuse, RZ, PT ;  /* 0x000000ff0f00720c */ /* 0x050fe20003f45270 */
[----:B------:R-:W-:-:S10]  /*0f60*/  IMAD.IADD R15, R15, 0x1, R10 ;  /* 0x000000010f0f7824 */ /* 0x000fd400078e020a */
[----:B---3--:R-:W-:Y:S02]  /*0f70*/  @!P0 FADD.FTZ R14, R14, R12 ;  /* 0x0000000c0e0e8221 */ /* 0x008fe40000010000 */
[----:B-1----:R-:W-:Y:S02]  /*0f80*/  @!P0 FADD.FTZ R11, R11, R3 ;  /* 0x000000030b0b8221 */ /* 0x002fe40000010000 */
[----:B-----5:R-:W-:Y:S01]  /*0f90*/  @!P2 FADD.FTZ R9, R9, R14 ;  /* 0x0000000e0909a221 */ /* 0x020fe20000010000 */
[----:B------:R0:W-:Y:S01]  /*0fa0*/  STS.64 [R5+0x18], R14 ;  /* 0x0000180e05007388 */ /* 0x0001e20000000a00 */
[----:B------:R-:W-:-:S03]  /*0fb0*/  @!P2 FADD.FTZ R8, R8, R11 ;  /* 0x0000000b0808a221 */ /* 0x000fc60000010000 */
[----:B------:R0:W-:Y:S04]  /*0fc0*/  STS.64 [R5+0x10], R10 ;  /* 0x0000100a05007388 */ /* 0x0001e80000000a00 */
[----:B------:R0:W-:Y:S02]  /*0fd0*/  STS.64 [R5+0x20], R8 ;  /* 0x0000200805007388 */ /* 0x0001e40000000a00 */
.L_x_1588:
[----:B0-----:R-:W-:Y:S05]  /*0fe0*/  BSYNC B0 ;  /* 0x0000000000007941 */ /* 0x001fea0003800000 */
.L_x_1587:
[----:B------:R-:W-:Y:S01]  /*0ff0*/  WARPSYNC 0xffffffff ;  /* 0xffffffff00007948 */ /* 0x000fe20003800000 */
[----:B------:R-:W-:Y:S06]  /*1000*/  BAR.SYNC.DEFER_BLOCKING 0x0 ;  /* 0x0000000000007b1d */ /* 0x000fec0000010000 */
[----:B------:R-:W-:Y:S01]  /*1010*/  ULDC UR4, c[0x0][0x1ec] ;  /* 0x00007b0000047ab9 */ /* 0x000fe20000000800 */
[----:B------:R-:W0:Y:S01]  /*1020*/  S2R R5, SR_CTAID.X ;  /* 0x0000000000057919 */ /* 0x000e220000002500 */
[----:B------:R-:W-:-:S06]  /*1030*/  UIADD3 UR4, UR4, -0x2, URZ ;  /* 0xfffffffe04047890 */ /* 0x000fcc000fffe03f */
[----:B------:R-:W-:Y:S02]  /*1040*/  ISETP.NE.AND P1, PT, R6, UR4, PT ;  /* 0x0000000406007c0c */ /* 0x000fe4000bf25270 */
[----:B------:R-:W0:Y:S11]  /*1050*/  S2R R6, SR_TID.X ;  /* 0x0000000000067919 */ /* 0x000e360000002100 */
[----:B------:R-:W-:Y:S04]  /*1060*/  @!P1 LDS R3, [R7+0x18] ;  /* 0x0000180007039984 */ /* 0x000fe80000000800 */
[----:B------:R-:W1:Y:S01]  /*1070*/  @!P1 LDS R2, [R7+0x14] ;  /* 0x0000140007029984 */ /* 0x000e620000000800 */
[----:B0-----:R-:W-:-:S05]  /*1080*/  IMAD R0, R5, c[0x0][0x1e8], R6 ;  /* 0x00007a0005007a24 */ /* 0x001fca00078e0206 */
[----:B------:R-:W-:-:S04]  /*1090*/  ISETP.GE.AND P0, PT, R0, c[0x0][0x1d8], PT ;  /* 0x0000760000007a0c */ /* 0x000fc80003f06270 */
[----:B------:R-:W-:Y:S01]  /*10a0*/  ISETP.GE.U32.OR P0, PT, R6, c[0x0][0x1e8], P0 ;  /* 0x00007a0006007a0c */ /* 0x000fe20000706470 */
[----:B-1----:R0:W-:Y:S04]  /*10b0*/  @!P1 STS.64 [R4.X8+0x320], R2 ;  /* 0x0003200204009388 */ /* 0x0021e80000008a00 */
[----:B------:R-:W-:Y:S08]  /*10c0*/  BAR.SYNC.DEFER_BLOCKING 0x0 ;  /* 0x0000000000007b1d */ /* 0x000ff00000010000 */
[----:B------:R-:W-:Y:S05]  /*10d0*/  @P0 EXIT ;  /* 0x000000000000094d */ /* 0x000fea0003800000 */
[----:B0-----:R-:W0:Y:S01]  /*10e0*/  S2R R3, SR_CTAID.Z ;  /* 0x0000000000037919 */ /* 0x001e220000002700 */
[----:B------:R-:W-:-:S03]  /*10f0*/  HFMA2.MMA R4, -RZ, RZ, 0, 2.384185791015625e-07 ;  /* 0x00000004ff047435 */ /* 0x000fc600000001ff */
[----:B------:R-:W1:Y:S01]  /*1100*/  LDS.64 R6, [R6.X8+0x320] ;  /* 0x0003200006067984 */ /* 0x000e620000008a00 */
[----:B0-----:R-:W-:-:S05]  /*1110*/  IMAD.SHL.U32 R3, R3, 0x2, RZ ;  /* 0x0000000203037824 */ /* 0x001fca00078e00ff */
[C---:B------:R-:W-:Y:S01]  /*1120*/  IADD3 R5, R3.reuse, 0x1, RZ ;  /* 0x0000000103057810 */ /* 0x040fe20007ffe0ff */
[----:B------:R-:W-:-:S04]  /*1130*/  IMAD R3, R3, c[0x0][0x1d8], R0 ;  /* 0x0000760003037a24 */ /* 0x000fc800078e0200 */
[----:B------:R-:W-:Y:S02]  /*1140*/  IMAD R5, R5, c[0x0][0x1d8], R0 ;  /* 0x0000760005057a24 */ /* 0x000fe400078e0200 */
[----:B------:R-:W-:-:S04]  /*1150*/  IMAD.WIDE R2, R3, R4, c[0x0][0x1a0] ;  /* 0x0000680003027625 */ /* 0x000fc800078e0204 */
[----:B------:R-:W-:Y:S01]  /*1160*/  IMAD.WIDE R4, R5, R4, c[0x0][0x1a0] ;  /* 0x0000680005047625 */ /* 0x000fe200078e0204 */
[----:B-1----:R-:W-:Y:S04]  /*1170*/  RED.E.ADD.F32.FTZ.RN.STRONG.GPU [R2.64], R6 ;  /* 0x000000060200798e */ /* 0x002fe8000c10e786 */
[----:B------:R-:W-:Y:S01]  /*1180*/  RED.E.ADD.F32.FTZ.RN.STRONG.GPU [R4.64], R7 ;  /* 0x000000070400798e */ /* 0x000fe2000c10e786 */
[----:B------:R-:W-:Y:S05]  /*1190*/  EXIT ;  /* 0x000000000000794d */ /* 0x000fea0003800000 */
.L_x_1589:
[----:B------:R-:W-:Y:S01]  /*11a0*/  IMAD.MOV.U32 R15, RZ, RZ, R8 ;  /* 0x000000ffff0f7224 */ /* 0x000fe200078e0008 */
[----:B------:R-:W-:Y:S01]  /*11b0*/  MOV R9, RZ ;  /* 0x000000ff00097202 */ /* 0x000fe20000000f00 */
[----:B------:R-:W-:Y:S01]  /*11c0*/  IMAD.MOV.U32 R14, RZ, RZ, 0x1 ;  /* 0x00000001ff0e7424 */ /* 0x000fe200078e00ff */
[----:B------:R-:W-:Y:S01]  /*11d0*/  MOV R10, 0x1200 ;  /* 0x00001200000a7802 */ /* 0x000fe20000000f00 */
[----:B------:R-:W-:-:S02]  /*11e0*/  IMAD.MOV.U32 R12, RZ, RZ, -0x1 ;  /* 0xffffffffff0c7424 */ /* 0x000fc400078e00ff */
[----:B------:R-:W-:Y:S05]  /*11f0*/  CALL.REL.NOINC `($__internal_2_$__cuda_sm70_shflsync_up) ;  /* 0x000009a000007944 */ /* 0x000fea0003c00000 */
[----:B-1----:R-:W-:Y:S01]  /*1200*/  IMAD.MOV.U32 R13, RZ, RZ, R12 ;  /* 0x000000ffff0d7224 */ /* 0x002fe200078e000c */
[----:B0-----:R-:W-:Y:S05]  /*1210*/  BRA `(.L_x_1591) ;  /* 0xfffff93000007947 */ /* 0x001fea000383ffff */
.L_x_1590:
[----:B------:R-:W-:Y:S01]  /*1220*/  MOV R15, R2 ;  /* 0x00000002000f7202 */ /* 0x000fe20000000f00 */
[----:B------:R-:W-:Y:S01]  /*1230*/  IMAD.MOV.U32 R14, RZ, RZ, 0x1 ;  /* 0x00000001ff0e7424 */ /* 0x000fe200078e00ff */
[----:B------:R-:W-:Y:S01]  /*1240*/  MOV R12, 0xffffffff ;  /* 0xffffffff000c7802 */ /* 0x000fe20000000f00 */
[----:B------:R-:W-:Y:S01]  /*1250*/  IMAD.MOV.U32 R9, RZ, RZ, RZ ;  /* 0x000000ffff097224 */ /* 0x000fe200078e00ff */
[----:B------:R-:W-:-:S02]  /*1260*/  MOV R10, 0x1280 ;  /* 0x00001280000a7802 */ /* 0x000fc40000000f00 */
[----:B012---:R-:W-:Y:S05]  /*1270*/  CALL.REL.NOINC `($__internal_2_$__cuda_sm70_shflsync_up) ;  /* 0x0000092000007944 */ /* 0x007fea0003c00000 */
[----:B0-----:R-:W-:Y:S01]  /*1280*/  HFMA2.MMA R14, -RZ, RZ, 0, 5.9604644775390625e-08 ;  /* 0x00000001ff0e7435 */ /* 0x001fe200000001ff */
[----:B-1----:R-:W-:Y:S01]  /*1290*/  IMAD.MOV.U32 R17, RZ, RZ, R12 ;  /* 0x000000ffff117224 */ /* 0x002fe200078e000c */
[----:B------:R-:W-:Y:S01]  /*12a0*/  MOV R10, 0x12f0 ;  /* 0x000012f0000a7802 */ /* 0x000fe20000000f00 */
[----:B------:R-:W-:-:S02]  /*12b0*/  IMAD.MOV.U32 R15, RZ, RZ, R3 ;  /* 0x000000ffff0f7224 */ /* 0x000fc400078e0003 */
[----:B------:R-:W-:Y:S02]  /*12c0*/  IMAD.MOV.U32 R9, RZ, RZ, RZ ;  /* 0x000000ffff097224 */ /* 0x000fe400078e00ff */
[----:B------:R-:W-:Y:S02]  /*12d0*/  IMAD.MOV.U32 R12, RZ, RZ, -0x1 ;  /* 0xffffffffff0c7424 */ /* 0x000fe400078e00ff */
[----:B------:R-:W-:Y:S05]  /*12e0*/  CALL.REL.NOINC `($__internal_2_$__cuda_sm70_shflsync_up) ;  /* 0x000008b000007944 */ /* 0x000fea0003c00000 */
[----:B0-----:R-:W-:Y:S01]  /*12f0*/  FADD.FTZ R9, R2, R17 ;  /* 0x0000001102097221 */ /* 0x001fe20000010000 */
[C---:B------:R-:W-:Y:S01]  /*1300*/  ISETP.NE.AND P0, PT, R8.reuse, RZ, PT ;  /* 0x000000ff0800720c */ /* 0x040fe20003f05270 */
[----:B-1----:R-:W-:Y:S01]  /*1310*/  FADD.FTZ R10, R3, R12 ;  /* 0x0000000c030a7221 */ /* 0x002fe20000010000 */
[----:B------:R-:W-:Y:S01]  /*1320*/  IADD3 R13, R8, R13, RZ ;  /* 0x0000000d080d7210 */ /* 0x000fe20007ffe0ff */
[----:B------:R-:W-:Y:S01]  /*1330*/  IMAD.MOV.U32 R14, RZ, RZ, 0x2 ;  /* 0x00000002ff0e7424 */ /* 0x000fe200078e00ff */
[----:B------:R-:W-:Y:S02]  /*1340*/  ISETP.GE.AND P1, PT, R16, 0x1, PT ;  /* 0x000000011000780c */ /* 0x000fe40003f26270 */
[----:B------:R-:W-:Y:S02]  /*1350*/  FSEL R9, R9, R2, !P0 ;  /* 0x0000000209097208 */ /* 0x000fe40004000000 */
[----:B------:R-:W-:-:S02]  /*1360*/  FSEL R10, R10, R3, !P0 ;  /* 0x000000030a0a7208 */ /* 0x000fc40004000000 */
[----:B------:R-:W-:Y:S02]  /*1370*/  SEL R17, R8, R13, !P1 ;  /* 0x0000000d08117207 */ /* 0x000fe40004800000 */
[----:B------:R-:W-:Y:S01]  /*1380*/  FSEL R8, R2, R9, !P1 ;  /* 0x0000000902087208 */ /* 0x000fe20004800000 */
[----:B------:R-:W-:Y:S01]  /*1390*/  IMAD.MOV.U32 R9, RZ, RZ, RZ ;  /* 0x000000ffff097224 */ /* 0x000fe200078e00ff */
[----:B------:R-:W-:Y:S01]  /*13a0*/  FSEL R13, R3, R10, !P1 ;  /* 0x0000000a030d7208 */ /* 0x000fe20004800000 */
[----:B------:R-:W-:Y:S01]  /*13b0*/  IMAD.MOV.U32 R15, RZ, RZ, R17 ;  /* 0x000000ffff0f7224 */ /* 0x000fe200078e0011 */
[----:B------:R-:W-:Y:S02]  /*13c0*/  MOV R12, 0xffffffff ;  /* 0xffffffff000c7802 */ /* 0x000fe40000000f00 */
[----:B------:R-:W-:Y:S02]  /*13d0*/  MOV R10, 0x13f0 ;  /* 0x000013f0000a7802 */ /* 0x000fe40000000f00 */
[----:B------:R-:W-:Y:S05]  /*13e0*/  CALL.REL.NOINC `($__internal_2_$__cuda_sm70_shflsync_up) ;  /* 0x000007b000007944 */ /* 0x000fea0003c00000 */
[----:B-1----:R-:W-:Y:S01]  /*13f0*/  IMAD.MOV.U32 R2, RZ, RZ, R12 ;  /* 0x000000ffff027224 */ /* 0x002fe200078e000c */
[----:B0-----:R-:W-:Y:S01]  /*1400*/  MOV R15, R8 ;  /* 0x00000008000f7202 */ /* 0x001fe20000000f00 */
[----:B------:R-:W-:Y:S01]  /*1410*/  IMAD.MOV.U32 R14, RZ, RZ, 0x2 ;  /* 0x00000002ff0e7424 */ /* 0x000fe200078e00ff */
[----:B------:R-:W-:Y:S01]  /*1420*/  MOV R12, 0xffffffff ;  /* 0xffffffff000c7802 */ /* 0x000fe20000000f00 */
[----:B------:R-:W-:Y:S01]  /*1430*/  IMAD.MOV.U32 R9, RZ, RZ, RZ ;  /* 0x000000ffff097224 */ /* 0x000fe200078e00ff */
[----:B------:R-:W-:-:S02]  /*1440*/  MOV R10, 0x1460 ;  /* 0x00001460000a7802 */ /* 0x000fc40000000f00 */
[----:B------:R-:W-:Y:S05]  /*1450*/  CALL.REL.NOINC `($__internal_2_$__cuda_sm70_shflsync_up) ;  /* 0x0000074000007944 */ /* 0x000fea0003c00000 */
[----:B0-----:R-:W-:Y:S01]  /*1460*/  HFMA2.MMA R14, -RZ, RZ, 0, 1.1920928955078125e-07 ;  /* 0x00000002ff0e7435 */ /* 0x001fe200000001ff */
[----:B-1----:R-:W-:Y:S01]  /*1470*/  IMAD.MOV.U32 R3, RZ, RZ, R12 ;  /* 0x000000ffff037224 */ /* 0x002fe200078e000c */
[----:B------:R-:W-:Y:S01]  /*1480*/  MOV R10, 0x14d0 ;  /* 0x000014d0000a7802 */ /* 0x000fe20000000f00 */
[----:B------:R-:W-:-:S02]  /*1490*/  IMAD.MOV.U32 R15, RZ, RZ, R13 ;  /* 0x000000ffff0f7224 */ /* 0x000fc400078e000d */
[----:B------:R-:W-:Y:S02]  /*14a0*/  IMAD.MOV.U32 R9, RZ, RZ, RZ ;  /* 0x000000ffff097224 */ /* 0x000fe400078e00ff */
[----:B------:R-:W-:Y:S02]  /*14b0*/  IMAD.MOV.U32 R12, RZ, RZ, -0x1 ;  /* 0xffffffffff0c7424 */ /* 0x000fe400078e00ff */
[----:B------:R-:W-:Y:S05]  /*14c0*/  CALL.REL.NOINC `($__internal_2_$__cuda_sm70_shflsync_up) ;  /* 0x000006d000007944 */ /* 0x000fea0003c00000 */
[----:B------:R-:W-:Y:S01]  /*14d0*/  ISETP.GE.AND P1, PT, R16, 0x2, PT ;  /* 0x000000021000780c */ /* 0x000fe20003f26270 */
[----:B-1----:R-:W-:Y:S01]  /*14e0*/  FADD.FTZ R10, R13, R12 ;  /* 0x0000000c0d0a7221 */ /* 0x002fe20000010000 */
[----:B------:R-:W-:Y:S01]  /*14f0*/  ISETP.NE.AND P0, PT, R17, RZ, PT ;  /* 0x000000ff1100720c */ /* 0x000fe20003f05270 */
[----:B------:R-:W-:Y:S01]  /*1500*/  FADD.FTZ R3, R3, R8 ;  /* 0x0000000803037221 */ /* 0x000fe20000010000 */
[----:B------:R-:W-:Y:S01]  /*1510*/  MOV R12, 0xffffffff ;  /* 0xffffffff000c7802 */ /* 0x000fe20000000f00 */
[----:B0-----:R-:W-:Y:S02]  /*1520*/  IMAD.MOV.U32 R14, RZ, RZ, 0x4 ;  /* 0x00000004ff0e7424 */ /* 0x001fe400078e00ff */
[----:B------:R-:W-:-:S06]  /*1530*/  IMAD.MOV.U32 R9, RZ, RZ, RZ ;  /* 0x000000ffff097224 */ /* 0x000fcc00078e00ff */
[----:B------:R-:W-:Y:S02]  /*1540*/  @P1 IADD3 R17, R2, R17, RZ ;  /* 0x0000001102111210 */ /* 0x000fe40007ffe0ff */
[----:B------:R-:W-:Y:S02]  /*1550*/  @P1 FSEL R13, R10, R13, !P0 ;  /* 0x0000000d0a0d1208 */ /* 0x000fe40004000000 */
[----:B------:R-:W-:Y:S01]  /*1560*/  @P1 FSEL R8, R3, R8, !P0 ;  /* 0x0000000803081208 */ /* 0x000fe20004000000 */
[----:B------:R-:W-:Y:S01]  /*1570*/  IMAD.MOV.U32 R15, RZ, RZ, R17 ;  /* 0x000000ffff0f7224 */ /* 0x000fe200078e0011 */
        /* <DEDUP_REMOVED lines=9> */
[----:B0-----:R-:W-:Y:S01]  /*1610*/  HFMA2.MMA R14, -RZ, RZ, 0, 2.384185791015625e-07 ;  /* 0x00000004ff0e7435 */ /* 0x001fe200000001ff */
        /* <DEDUP_REMOVED lines=26> */
[----:B0-----:R-:W-:Y:S01]  /*17c0*/  HFMA2.MMA R14, -RZ, RZ, 0, 4.76837158203125e-07 ;  /* 0x00000008ff0e7435 */ /* 0x001fe200000001ff */
        /* <DEDUP_REMOVED lines=26> */
[----:B0-----:R-:W-:Y:S01]  /*1970*/  HFMA2.MMA R14, -RZ, RZ, 0, 9.5367431640625e-07 ;  /* 0x00000010ff0e7435 */ /* 0x001fe200000001ff */
[----:B-1----:R-:W-:Y:S01]  /*1980*/  IMAD.MOV.U32 R3, RZ, RZ, R12 ;  /* 0x000000ffff037224 */ /* 0x002fe200078e000c */
[----:B------:R-:W-:Y:S01]  /*1990*/  MOV R12, 0xffffffff ;  /* 0xffffffff000c7802 */ /* 0x000fe20000000f00 */
[----:B------:R-:W-:Y:S01]  /*19a0*/  IMAD.MOV.U32 R15, RZ, RZ, R13 ;  /* 0x000000ffff0f7224 */ /* 0x000fe200078e000d */
[----:B------:R-:W-:Y:S01]  /*19b0*/  MOV R10, 0x19e0 ;  /* 0x000019e0000a7802 */ /* 0x000fe20000000f00 */
[----:B------:R-:W-:-:S02]  /*19c0*/  IMAD.MOV.U32 R9, RZ, RZ, RZ ;  /* 0x000000ffff097224 */ /* 0x000fc400078e00ff */
[----:B------:R-:W-:Y:S05]  /*19d0*/  CALL.REL.NOINC `($__internal_2_$__cuda_sm70_shflsync_up) ;  /* 0x000001c000007944 */ /* 0x000fea0003c00000 */
[----:B------:R-:W-:Y:S01]  /*19e0*/  ISETP.GE.AND P1, PT, R16, 0x10, PT ;  /* 0x000000101000780c */ /* 0x000fe20003f26270 */
[----:B-1----:R-:W-:Y:S01]  /*19f0*/  FADD.FTZ R10, R13, R12 ;  /* 0x0000000c0d0a7221 */ /* 0x002fe20000010000 */
[----:B------:R-:W-:Y:S01]  /*1a00*/  ISETP.NE.AND P0, PT, R17, RZ, PT ;  /* 0x000000ff1100720c */ /* 0x000fe20003f05270 */
[----:B------:R-:W-:Y:S01]  /*1a10*/  FADD.FTZ R3, R3, R8 ;  /* 0x0000000803037221 */ /* 0x000fe20000010000 */
[----:B0-----:R-:W-:Y:S01]  /*1a20*/  HFMA2.MMA R14, -RZ, RZ, 0, 5.9604644775390625e-08 ;  /* 0x00000001ff0e7435 */ /* 0x001fe200000001ff */
[----:B------:R-:W-:Y:S01]  /*1a30*/  IMAD.MOV.U32 R9, RZ, RZ, RZ ;  /* 0x000000ffff097224 */ /* 0x000fe200078e00ff */
[----:B------:R-:W-:-:S07]  /*1a40*/  MOV R12, 0xffffffff ;  /* 0xffffffff000c7802 */ /* 0x000fce0000000f00 */
[----:B------:R-:W-:Y:S01]  /*1a50*/  @P1 IMAD.IADD R17, R2, 0x1, R17 ;  /* 0x0000000102111824 */ /* 0x000fe200078e0211 */
[----:B------:R-:W-:Y:S02]  /*1a60*/  @P1 FSEL R13, R10, R13, !P0 ;  /* 0x0000000d0a0d1208 */ /* 0x000fe40004000000 */
[----:B------:R-:W-:Y:S01]  /*1a70*/  @P1 FSEL R8, R3, R8, !P0 ;  /* 0x0000000803081208 */ /* 0x000fe20004000000 */
[----:B------:R-:W-:Y:S01]  /*1a80*/  IMAD.MOV.U32 R15, RZ, RZ, R17 ;  /* 0x000000ffff0f7224 */ /* 0x000fe200078e0011 */
[----:B------:R-:W-:Y:S02]  /*1a90*/  MOV R10, 0x1ab0 ;  /* 0x00001ab0000a7802 */ /* 0x000fe40000000f00 */
[----:B------:R-:W-:Y:S05]  /*1aa0*/  CALL.REL.NOINC `($__internal_2_$__cuda_sm70_shflsync_up) ;  /* 0x000000f000007944 */ /* 0x000fea0003c00000 */
[----:B0-----:R-:W-:Y:S01]  /*1ab0*/  HFMA2.MMA R14, -RZ, RZ, 0, 5.9604644775390625e-08 ;  /* 0x00000001ff0e7435 */ /* 0x001fe200000001ff */
[----:B-1----:R-:W-:Y:S01]  /*1ac0*/  MOV R2, R12 ;  /* 0x0000000c00027202 */ /* 0x002fe20000000f00 */
[----:B------:R-:W-:Y:S01]  /*1ad0*/  IMAD.MOV.U32 R15, RZ, RZ, R8 ;  /* 0x000000ffff0f7224 */ /* 0x000fe200078e0008 */
[----:B------:R-:W-:Y:S01]  /*1ae0*/  MOV R12, 0xffffffff ;  /* 0xffffffff000c7802 */ /* 0x000fe20000000f00 */
[----:B------:R-:W-:Y:S01]  /*1af0*/  IMAD.MOV.U32 R9, RZ, RZ, RZ ;  /* 0x000000ffff097224 */ /* 0x000fe200078e00ff */
[----:B------:R-:W-:-:S02]  /*1b00*/  MOV R10, 0x1b20 ;  /* 0x00001b20000a7802 */ /* 0x000fc40000000f00 */
[----:B------:R-:W-:Y:S05]  /*1b10*/  CALL.REL.NOINC `($__internal_2_$__cuda_sm70_shflsync_up) ;  /* 0x0000008000007944 */ /* 0x000fea0003c00000 */
[----:B0-----:R-:W-:Y:S01]  /*1b20*/  HFMA2.MMA R9, -RZ, RZ, 0, 0 ;  /* 0x00000000ff097435 */ /* 0x001fe200000001ff */
[----:B-1----:R-:W-:Y:S01]  /*1b30*/  IMAD.MOV.U32 R3, RZ, RZ, R12 ;  /* 0x000000ffff037224 */ /* 0x002fe200078e000c */
[----:B------:R-:W-:Y:S01]  /*1b40*/  MOV R15, R13 ;  /* 0x0000000d000f7202 */ /* 0x000fe20000000f00 */
[----:B------:R-:W-:Y:S01]  /*1b50*/  IMAD.MOV.U32 R14, RZ, RZ, 0x1 ;  /* 0x00000001ff0e7424 */ /* 0x000fe200078e00ff */
[----:B------:R-:W-:Y:S01]  /*1b60*/  MOV R10, 0x1b90 ;  /* 0x00001b90000a7802 */ /* 0x000fe20000000f00 */
[----:B------:R-:W-:-:S02]  /*1b70*/  IMAD.MOV.U32 R12, RZ, RZ, -0x1 ;  /* 0xffffffffff0c7424 */ /* 0x000fc400078e00ff */
[----:B------:R-:W-:Y:S05]  /*1b80*/  CALL.REL.NOINC `($__internal_2_$__cuda_sm70_shflsync_up) ;  /* 0x0000001000007944 */ /* 0x000fea0003c00000 */
[----:B01----:R-:W-:Y:S05]  /*1b90*/  BRA `(.L_x_1592) ;  /* 0xfffff33000007947 */ /* 0x003fea000383ffff */
        .weak           $__internal_2_$__cuda_sm70_shflsync_up
        .type           $__internal_2_$__cuda_sm70_shflsync_up,@function
        .size           $__internal_2_$__cuda_sm70_shflsync_up,(.L_x_3063 - $__internal_2_$__cuda_sm70_shflsync_up)
$__internal_2_$__cuda_sm70_shflsync_up:
[----:B------:R-:W-:Y:S01]  /*1ba0*/  MOV R11, 0x0 ;  /* 0x00000000000b7802 */ /* 0x000fe20000000f00 */
[----:B------:R-:W-:Y:S04]  /*1bb0*/  WARPSYNC R12 ;  /* 0x0000000c00007348 */ /* 0x000fe80003800000 */
[----:B------:R0:W1:Y:S01]  /*1bc0*/  SHFL.UP PT, R12, R15, R14, R9 ;  /* 0x0400000e0f0c7389 */ /* 0x00006200000e0009 */
[----:B------:R-:W-:Y:S05]  /*1bd0*/  RET.REL.NODEC R10 `(_Z30group_norm_nhwc_fwd_sum_kernelI11Fp32IOFp32WLi64EEv26Group_norm_nhwc_fwd_params) ;  /* 0xffffe4200a007950 */ /* 0x000fea0003c3ffff */
.L_x_1593:
        /* <DEDUP_REMOVED lines=10> */
.L_x_3063:


//--------------------- .text._Z30group_norm_nhwc_fwd_sum_kernelI11Fp32IOFp32WLi128EEv26Group_norm_nhwc_fwd_params --------------------------
	.section	.text._Z30group_norm_nhwc_fwd_sum_kernelI11Fp32IOFp32WLi128EEv26Group_norm_nhwc_fwd_params,"ax",@progbits
	.sectioninfo	@"SHI_REGISTERS=32"
	.align	128
        .global         _Z30group_norm_nhwc_fwd_sum_kernelI11Fp32IOFp32WLi128EEv26Group_norm_nhwc_fwd_params
        .type           _Z30group_norm_nhwc_fwd_sum_kernelI11Fp32IOFp32WLi128EEv26Group_norm_nhwc_fwd_params,@function
        .size           _Z30group_norm_nhwc_fwd_sum_kernelI11Fp32IOFp32WLi128EEv26Group_norm_nhwc_fwd_params,(.L_x_3064 - _Z30group_norm_nhwc_fwd_sum_kernelI11Fp32IOFp32WLi128EEv26Group_norm_nhwc_fwd_params)
        .other          _Z30group_norm_nhwc_fwd_sum_kernelI11Fp32IOFp32WLi128EEv26Group_norm_nhwc_fwd_params,@"STO_CUDA_ENTRY STV_DEFAULT"
_Z30group_norm_nhwc_fwd_sum_kernelI11Fp32IOFp32WLi128EEv26Group_norm_nhwc_fwd_params:
.text._Z30group_norm_nhwc_fwd_sum_kernelI11Fp32IOFp32WLi128EEv26Group_norm_nhwc_fwd_params:
        /* <DEDUP_REMOVED lines=39> */
.L_x_1596:
        /* <DEDUP_REMOVED lines=20> */
.L_x_1595:
        /* <DEDUP_REMOVED lines=14> */
.L_x_1597:
        /* <DEDUP_REMOVED lines=68> */
.L_x_1594:
[----:B------:R-:W0:Y:S01]  /*08d0*/  I2F.U32.RP R4, c[0x0][0x1ec] ;  /* 0x00007b0000047b06 */ /* 0x000e220000209000 */
[----:B------:R-:W-:Y:S01]  /*08e0*/  MOV R2, RZ ;  /* 0x000000ff00027202 */ /* 0x000fe20000000f00 */
[----:B------:R-:W-:Y:S01]  /*08f0*/  BSSY B0, `(.L_x_1598) ;  /* 0x000009a000007945 */ /* 0x000fe20003800000 */
[----:B------:R-:W-:-:S05]  /*0900*/  ISETP.NE.U32.AND P2, PT, RZ, c[0x0][0x1ec], PT ;  /* 0x00007b00ff007a0c */ /* 0x000fca0003f45070 */
[----:B0-----:R-:W0:Y:S02]  /*0910*/  MUFU.RCP R4, R4 ;  /* 0x0000000400047308 */ /* 0x001e240000001000 */
[----:B0-----:R-:W-:-:S06]  /*0920*/  IADD3 R3, R4, 0xffffffe, RZ ;  /* 0x0ffffffe04037810 */ /* 0x001fcc0007ffe0ff */
[----:B------:R-:W0:Y:S02]  /*0930*/  F2I.FTZ.U32.TRUNC.NTZ R3, R3 ;  /* 0x0000000300037305 */ /* 0x000e24000021f000 */
[----:B0-----:R-:W-:-:S04]  /*0940*/  IMAD.MOV R7, RZ, RZ, -R3 ;  /* 0x000000ffff077224 */ /* 0x001fc800078e0a03 */
[----:B------:R-:W-:-:S04]  /*0950*/  IMAD R7, R7, c[0x0][0x1ec], RZ ;  /* 0x00007b0007077a24 */ /* 0x000fc800078e02ff */
[----:B------:R-:W-:Y:S01]  /*0960*/  IMAD.HI.U32 R2, R3, R7, R2 ;  /* 0x0000000703027227 */ /* 0x000fe200078e0002 */
[----:B------:R-:W-:-:S05]  /*0970*/  LEA.HI R3, R0, R0, RZ, 0x1e ;  /* 0x0000000000037211 */ /* 0x000fca00078ff0ff */
        /* <DEDUP_REMOVED lines=11> */
[----:B------:R-:W-:Y:S01]  /*0a30*/  ISETP.NE.AND P0, PT, R5, RZ, PT ;  /* 0x000000ff0500720c */ /* 0x000fe20003f05270 */
[----:B------:R-:W-:-:S03]  /*0a40*/  IMAD R5, R3, 0xc, RZ ;  /* 0x0000000c03057824 */ /* 0x000fc600078e02ff */
[----:B------:R-:W-:Y:S02]  /*0a50*/  SEL R3, RZ, 0x1, P0 ;  /* 0x00000001ff037807 */ /* 0x000fe40000000000 */
[----:B------:R-:W-:Y:S01]  /*0a60*/  ISETP.GT.U32.AND P0, PT, R0, 0x1f, PT ;  /* 0x0000001f0000780c */ /* 0x000fe20003f04070 */
[----:B------:R0:W-:Y:S04]  /*0a70*/  STS [R5+0x14], R24 ;  /* 0x0000141805007388 */ /* 0x0001e80000000800 */
[----:B------:R0:W-:Y:S04]  /*0a80*/  STS [R5+0x18], R20 ;  /* 0x0000181405007388 */ /* 0x0001e80000000800 */
[----:B------:R0:W-:Y:S04]  /*0a90*/  STS [R5+0x10], R3 ;  /* 0x0000100305007388 */ /* 0x0001e80000000800 */
[----:B------:R-:W-:Y:S06]  /*0aa0*/  BAR.SYNC.DEFER_BLOCKING 0x0 ;  /* 0x0000000000007b1d */ /* 0x000fec0000010000 */
[----:B------:R-:W-:Y:S05]  /*0ab0*/  @P0 BRA `(.L_x_1599) ;  /* 0x000007d000000947 */ /* 0x000fea0003800000 */
[----:B0-----:R-:W-:-:S05]  /*0ac0*/  IMAD R3, R0, 0x3c, RZ ;  /* 0x0000003c00037824 */ /* 0x001fca00078e02ff */
[----:B------:R-:W0:Y:S04]  /*0ad0*/  LDS R6, [R3+0x1c] ;  /* 0x00001c0003067984 */ /* 0x000e280000000800 */
[----:B------:R-:W1:Y:S04]  /*0ae0*/  LDS R12, [R3+0x28] ;  /* 0x00002800030c7984 */ /* 0x000e680000000800 */
[----:B------:R-:W2:Y:S04]  /*0af0*/  LDS R15, [R3+0x34] ;  /* 0x00003400030f7984 */ /* 0x000ea80000000800 */
[----:B------:R-:W-:Y:S04]  /*0b00*/  LDS R7, [R3+0x20] ;  /* 0x0000200003077984 */ /* 0x000fe80000000800 */
[----:B------:R-:W3:Y:S04]  /*0b10*/  LDS R8, [R3+0x14] ;  /* 0x0000140003087984 */ /* 0x000ee80000000800 */
[----:B------:R-:W-:Y:S04]  /*0b20*/  LDS R9, [R3+0x24] ;  /* 0x0000240003097984 */ /* 0x000fe80000000800 */
[----:B------:R-:W4:Y:S04]  /*0b30*/  LDS R10, [R3+0x18] ;  /* 0x00001800030a7984 */ /* 0x000f280000000800 */
[----:B------:R-:W5:Y:S04]  /*0b40*/  LDS R11, [R3+0x10] ;  /* 0x00001000030b7984 */ /* 0x000f680000000800 */
[----:B------:R-:W5:Y:S04]  /*0b50*/  LDS R14, [R3+0x2c] ;  /* 0x00002c00030e7984 */ /* 0x000f680000000800 */
[----:B------:R-:W5:Y:S04]  /*0b60*/  LDS R13, [R3+0x30] ;  /* 0x00003000030d7984 */ /* 0x000f680000000800 */
[----:B------:R-:W5:Y:S01]  /*0b70*/  LDS R5, [R3+0x38] ;  /* 0x0000380003057984 */ /* 0x000f620000000800 */
[----:B0-----:R-:W-:-:S03]  /*0b80*/  ISETP.NE.AND P0, PT, R6, RZ, PT ;  /* 0x000000ff0600720c */ /* 0x001fc60003f05270 */
[----:B------:R-:W0:Y:S01]  /*0b90*/  LDS R4, [R3+0x3c] ;  /* 0x00003c0003047984 */ /* 0x000e220000000800 */
[----:B-1----:R-:W-:Y:S02]  /*0ba0*/  ISETP.NE.AND P1, PT, R12, RZ, PT ;  /* 0x000000ff0c00720c */ /* 0x002fe40003f25270 */
[----:B--2---:R-:W-:-:S07]  /*0bb0*/  ISETP.NE.AND P2, PT, R15, RZ, PT ;  /* 0x000000ff0f00720c */ /* 0x004fce0003f45270 */
[----:B---3--:R-:W-:Y:S02]  /*0bc0*/  @!P0 FADD.FTZ R7, R7, R8 ;  /* 0x0000000807078221 */ /* 0x008fe40000010000 */
[----:B----4-:R-:W-:Y:S01]  /*0bd0*/  @!P0 FADD.FTZ R9, R9, R10 ;  /* 0x0000000a09098221 */ /* 0x010fe20000010000 */
[----:B-----5:R-:W-:Y:S01]  /*0be0*/  IADD3 R6, R12, R6, R11 ;  /* 0x000000060c067210 */ /* 0x020fe20007ffe00b */
[----:B------:R-:W-:-:S03]  /*0bf0*/  @!P1 FADD.FTZ R14, R7, R14 ;  /* 0x0000000e070e9221 */ /* 0x000fc60000010000 */
[----:B------:R-:W-:Y:S01]  /*0c00*/  IADD3 R6, R6, R15, RZ ;  /* 0x0000000f06067210 */ /* 0x000fe20007ffe0ff */
[----:B------:R-:W-:Y:S02]  /*0c10*/  @!P1 FADD.FTZ R13, R9, R13 ;  /* 0x0000000d090d9221 */ /* 0x000fe40000010000 */
[----:B------:R-:W-:Y:S02]  /*0c20*/  @!P2 FADD.FTZ R5, R14, R5 ;  /* 0x000000050e05a221 */ /* 0x000fe40000010000 */
[----:B0-----:R-:W-:Y:S01]  /*0c30*/  @!P2 FADD.FTZ R4, R13, R4 ;  /* 0x000000040d04a221 */ /* 0x001fe20000010000 */
[----:B------:R-:W-:Y:S05]  /*0c40*/  BRA.DIV ~URZ, `(.L_x_1600) ;  /* 0x000008427f007947 */ /* 0x000fea000b800000 */
[----:B------:R0:W1:Y:S02]  /*0c50*/  SHFL.UP PT, R13, R6, 0x1, RZ ;  /* 0x04200000060d7989 */ /* 0x00006400000e00ff */
.L_x_1602:
        /* <DEDUP_REMOVED lines=12> */
[----:B------:R-:W-:Y:S01]  /*0d20*/  FSEL R8, R4, R9, !P1 ;  /* 0x0000000904087208 */ /* 0x000fe20004800000 */
[----:B------:R-:W0:Y:S01]  /*0d30*/  SHFL.UP PT, R5, R6, 0x2, RZ ;  /* 0x0440000006057989 */ /* 0x000e2200000e00ff */
[----:B------:R-:W-:Y:S02]  /*0d40*/  ISETP.GE.AND P1, PT, R15, 0x2, PT ;  /* 0x000000020f00780c */ /* 0x000fe40003f26270 */
[----:B------:R-:W-:Y:S01]  /*0d50*/  ISETP.NE.AND P0, PT, R6, RZ, PT ;  /* 0x000000ff0600720c */ /* 0x000fe20003f05270 */
[----:B------:R-:W1:Y:S04]  /*0d60*/  SHFL.UP PT, R9, R8, 0x2, RZ ;  /* 0x0440000008097989 */ /* 0x000e6800000e00ff */
[----:B------:R-:W2:Y:S06]  /*0d70*/  SHFL.UP PT, R10, R7, 0x2, RZ ;  /* 0x04400000070a7989 */ /* 0x000eac00000e00ff */
[----:B0-----:R-:W-:-:S02]  /*0d80*/  @P1 IMAD.IADD R6, R5, 0x1, R6 ;  /* 0x0000000105061824 */ /* 0x001fc400078e0206 */
[----:B-1----:R-:W-:-:S03]  /*0d90*/  FADD.FTZ R9, R8, R9 ;  /* 0x0000000908097221 */ /* 0x002fc60000010000 */
[----:B------:R-:W0:Y:S01]  /*0da0*/  SHFL.UP PT, R5, R6, 0x4, RZ ;  /* 0x0480000006057989 */ /* 0x000e2200000e00ff */
[----:B--2---:R-:W-:Y:S01]  /*0db0*/  FADD.FTZ R10, R7, R10 ;  /* 0x0000000a070a7221 */ /* 0x004fe20000010000 */
[----:B------:R-:W-:-:S04]  /*0dc0*/  @P1 FSEL R8, R9, R8, !P0 ;  /* 0x0000000809081208 */ /* 0x000fc80004000000 */
[----:B------:R-:W-:Y:S01]  /*0dd0*/  @P1 FSEL R7, R10, R7, !P0 ;  /* 0x000000070a071208 */ /* 0x000fe20004000000 */
[----:B------:R-:W1:Y:S01]  /*0de0*/  SHFL.UP PT, R9, R8, 0x4, RZ ;  /* 0x0480000008097989 */ /* 0x000e6200000e00ff */
[----:B------:R-:W-:Y:S02]  /*0df0*/  ISETP.GE.AND P1, PT, R15, 0x4, PT ;  /* 0x000000040f00780c */ /* 0x000fe40003f26270 */
[C---:B------:R-:W-:Y:S01]  /*0e00*/  ISETP.NE.AND P0, PT, R6.reuse, RZ, PT ;  /* 0x000000ff0600720c */ /* 0x040fe20003f05270 */
[----:B------:R-:W2:Y:S10]  /*0e10*/  SHFL.UP PT, R4, R7, 0x4, RZ ;  /* 0x0480000007047989 */ /* 0x000eb400000e00ff */
[----:B0-----:R-:W-:-:S05]  /*0e20*/  @P1 IADD3 R6, R6, R5, RZ ;  /* 0x0000000506061210 */ /* 0x001fca0007ffe0ff */
[----:B------:R-:W0:Y:S01]  /*0e30*/  SHFL.UP PT, R5, R6, 0x8, RZ ;  /* 0x0500000006057989 */ /* 0x000e2200000e00ff */
[----:B-1----:R-:W-:Y:S02]  /*0e40*/  FADD.FTZ R9, R8, R9 ;  /* 0x0000000908097221 */ /* 0x002fe40000010000 */
[----:B--2---:R-:W-:-:S03]  /*0e50*/  FADD.FTZ R4, R7, R4 ;  /* 0x0000000407047221 */ /* 0x004fc60000010000 */
[----:B------:R-:W-:Y:S02]  /*0e60*/  @P1 FSEL R8, R9, R8, !P0 ;  /* 0x0000000809081208 */ /* 0x000fe40004000000 */
[----:B------:R-:W-:-:S03]  /*0e70*/  @P1 FSEL R7, R4, R7, !P0 ;  /* 0x0000000704071208 */ /* 0x000fc60004000000 */
[----:B------:R-:W1:Y:S01]  /*0e80*/  SHFL.UP PT, R9, R8, 0x8, RZ ;  /* 0x0500000008097989 */ /* 0x000e6200000e00ff */
[----:B------:R-:W-:Y:S02]  /*0e90*/  ISETP.GE.AND P1, PT, R15, 0x8, PT ;  /* 0x000000080f00780c */ /* 0x000fe40003f26270 */
[C---:B------:R-:W-:Y:S01]  /*0ea0*/  ISETP.NE.AND P0, PT, R6.reuse, RZ, PT ;  /* 0x000000ff0600720c */ /* 0x040fe20003f05270 */
[----:B------:R-:W2:Y:S10]  /*0eb0*/  SHFL.UP PT, R4, R7, 0x8, RZ ;  /* 0x0500000007047989 */ /* 0x000eb400000e00ff */
[----:B0-----:R-:W-:-:S05]  /*0ec0*/  @P1 IMAD.IADD R6, R6, 0x1, R5 ;  /* 0x0000000106061824 */ /* 0x001fca00078e0205 */
        /* <DEDUP_REMOVED lines=9> */
[----:B0-----:R-:W-:-:S02]  /*0f60*/  @P1 IMAD.IADD R6, R6, 0x1, R5 ;  /* 0x0000000106061824 */ /* 0x001fc400078e0205 */
[----:B-1----:R-:W-:Y:S02]  /*0f70*/  FADD.FTZ R9, R8, R9 ;  /* 0x0000000908097221 */ /* 0x002fe40000010000 */
[----:B--2---:R-:W-:-:S03]  /*0f80*/  FADD.FTZ R4, R7, R4 ;  /* 0x0000000407047221 */ /* 0x004fc60000010000 */
[----:B------:R-:W-:Y:S02]  /*0f90*/  @P1 FSEL R8, R9, R8, !P0 ;  /* 0x0000000809081208 */ /* 0x000fe40004000000 */
[----:B------:R-:W-:Y:S02]  /*0fa0*/  @P1 FSEL R7, R4, R7, !P0 ;  /* 0x0000000704071208 */ /* 0x000fe40004000000 */
[----:B------:R0:W1:Y:S04]  /*0fb0*/  SHFL.UP PT, R4, R6, 0x1, RZ ;  /* 0x0420000006047989 */ /* 0x00006800000e00ff */
[----:B------:R0:W2:Y:S04]  /*0fc0*/  SHFL.UP PT, R5, R7, 0x1, RZ ;  /* 0x0420000007057989 */ /* 0x0000a800000e00ff */
[----:B------:R-:W3:Y:S02]  /*0fd0*/  SHFL.UP PT, R8, R8, 0x1, RZ ;  /* 0x0420000008087989 */ /* 0x000ee400000e00ff */
.L_x_1603:
[----:B------:R-:W4:Y:S01]  /*0fe0*/  LDS R13, [R3+0x10] ;  /* 0x00001000030d7984 */ /* 0x000f220000000800 */
[----:B------:R-:W-:-:S02]  /*0ff0*/  ISETP.NE.AND P1, PT, R0, RZ, PT ;  /* 0x000000ff0000720c */ /* 0x000fc40003f25270 */
[----:B------:R-:W-:Y:S01]  /*1000*/  PLOP3.LUT P0, PT, PT, PT, PT, 0x80, 0x0 ;  /* 0x000000000000781c */ /* 0x000fe20003f0f070 */
[----:B0-----:R-:W0:Y:S04]  /*1010*/  LDS R6, [R3+0x1c] ;  /* 0x00001c0003067984 */ /* 0x001e280000000800 */
[----:B------:R-:W5:Y:S04]  /*1020*/  LDS R7, [R3+0x28] ;  /* 0x0000280003077984 */ /* 0x000f680000000800 */
[----:B------:R-:W3:Y:S04]  /*1030*/  LDS R18, [R3+0x14] ;  /* 0x0000140003127984 */ /* 0x000ee80000000800 */
[----:B------:R-:W2:Y:S04]  /*1040*/  LDS R15, [R3+0x18] ;  /* 0x00001800030f7984 */ /* 0x000ea80000000800 */
[----:B------:R-:W1:Y:S04]  /*1050*/  LDS R12, [R3+0x34] ;  /* 0x00003400030c7984 */ /* 0x000e680000000800 */
[----:B------:R-:W1:Y:S04]  /*1060*/  LDS R0, [R3+0x20] ;  /* 0x0000200003007984 */ /* 0x000e680000000800 */
[----:B------:R-:W1:Y:S04]  /*1070*/  LDS R10, [R3+0x24] ;  /* 0x00002400030a7984 */ /* 0x000e680000000800 */
[----:B------:R-:W1:Y:S04]  /*1080*/  LDS R9, [R3+0x2c] ;  /* 0x00002c0003097984 */ /* 0x000e680000000800 */
[----:B------:R-:W1:Y:S04]  /*1090*/  LDS R11, [R3+0x30] ;  /* 0x00003000030b7984 */ /* 0x000e680000000800 */
[----:B------:R-:W1:Y:S01]  /*10a0*/  LDS R14, [R3+0x38] ;  /* 0x00003800030e7984 */ /* 0x000e620000000800 */
[----:B----4-:R-:W-:-:S02]  /*10b0*/  @P1 ISETP.NE.AND P2, PT, R13, RZ, PT ;  /* 0x000000ff0d00120c */ /* 0x010fc40003f45270 */
[----:B-1----:R-:W-:Y:S01]  /*10c0*/  @P1 IADD3 R13, R13, R4, RZ ;  /* 0x000000040d0d1210 */ /* 0x002fe20007ffe0ff */
[----:B------:R-:W1:Y:S01]  /*10d0*/  LDS R16, [R3+0x3c] ;  /* 0x00003c0003107984 */ /* 0x000e620000000800 */
[----:B------:R-:W-:Y:S02]  /*10e0*/  @P1 PLOP3.LUT P0, PT, P2, PT, PT, 0x80, 0x0 ;  /* 0x000000000000181c */ /* 0x000fe4000170f070 */
[C---:B0-----:R-:W-:Y:S01]  /*10f0*/  ISETP.NE.AND P2, PT, R6.reuse, RZ, PT ;  /* 0x000000ff0600720c */ /* 0x041fe20003f45270 */
[----:B------:R-:W-:Y:S01]  /*1100*/  IMAD.IADD R6, R6, 0x1, R13 ;  /* 0x0000000106067824 */ /* 0x000fe200078e020d */
[C---:B-----5:R-:W-:Y:S01]  /*1110*/  ISETP.NE.AND P3, PT, R7.reuse, RZ, PT ;  /* 0x000000ff0700720c */ /* 0x060fe20003f65270 */
[----:B------:R0:W-:Y:S02]  /*1120*/  STS [R3+0x10], R13 ;  /* 0x0000100d03007388 */ /* 0x0001e40000000800 */
[----:B------:R-:W-:Y:S02]  /*1130*/  IMAD.IADD R7, R7, 0x1, R6 ;  /* 0x0000000107077824 */ /* 0x000fe400078e0206 */
[----:B------:R0:W-:Y:S04]  /*1140*/  STS [R3+0x1c], R6 ;  /* 0x00001c0603007388 */ /* 0x0001e80000000800 */
[----:B--23--:R-:W-:Y:S01]  /*1150*/  @!P0 FADD.FTZ R18, R18, R5 ;  /* 0x0000000512128221 */ /* 0x00cfe20000010000 */
[----:B------:R0:W-:Y:S01]  /*1160*/  STS [R3+0x28], R7 ;  /* 0x0000280703007388 */ /* 0x0001e20000000800 */
[----:B------:R-:W-:Y:S01]  /*1170*/  @!P0 FADD.FTZ R15, R15, R8 ;  /* 0x000000080f0f8221 */ /* 0x000fe20000010000 */
[----:B------:R-:W-:-:S02]  /*1180*/  ISETP.NE.AND P0, PT, R12, RZ, PT ;  /* 0x000000ff0c00720c */ /* 0x000fc40003f05270 */
[----:B------:R-:W-:Y:S01]  /*1190*/  IADD3 R12, R12, R7, RZ ;  /* 0x000000070c0c7210 */ /* 0x000fe20007ffe0ff */
[----:B------:R-:W-:Y:S01]  /*11a0*/  @!P2 FADD.FTZ R0, R0, R18 ;  /* 0x000000120000a221 */ /* 0x000fe20000010000 */
[----:B------:R0:W-:Y:S01]  /*11b0*/  STS [R3+0x14], R18 ;  /* 0x0000141203007388 */ /* 0x0001e20000000800 */
[----:B------:R-:W-:-:S03]  /*11c0*/  @!P2 FADD.FTZ R10, R10, R15 ;  /* 0x0000000f0a0aa221 */ /* 0x000fc60000010000 */
[----:B------:R0:W-:Y:S01]  /*11d0*/  STS [R3+0x34], R12 ;  /* 0x0000340c03007388 */ /* 0x0001e20000000800 */
[----:B------:R-:W-:-:S03]  /*11e0*/  @!P3 FADD.FTZ R9, R9, R0 ;  /* 0x000000000909b221 */ /* 0x000fc60000010000 */
[----:B------:R0:W-:Y:S01]  /*11f0*/  STS [R3+0x20], R0 ;  /* 0x0000200003007388 */ /* 0x0001e20000000800 */
[----:B------:R-:W-:-:S03]  /*1200*/  @!P3 FADD.FTZ R11, R11, R10 ;  /* 0x0000000a0b0bb221 */ /* 0x000fc60000010000 */
[----:B------:R0:W-:Y:S01]  /*1210*/  STS [R3+0x2c], R9 ;  /* 0x00002c0903007388 */ /* 0x0001e20000000800 */
[----:B------:R-:W-:-:S03]  /*1220*/  @!P0 FADD.FTZ R14, R14, R9 ;  /* 0x000000090e0e8221 */ /* 0x000fc60000010000 */
[----:B------:R0:W-:Y:S01]  /*1230*/  STS [R3+0x18], R15 ;  /* 0x0000180f03007388 */ /* 0x0001e20000000800 */
[----:B-1----:R-:W-:-:S03]  /*1240*/  @!P0 FADD.FTZ R16, R16, R11 ;  /* 0x0000000b10108221 */ /* 0x002fc60000010000 */
[----:B------:R0:W-:Y:S04]  /*1250*/  STS [R3+0x38], R14 ;  /* 0x0000380e03007388 */ /* 0x0001e80000000800 */
[----:B------:R0:W-:Y:S04]  /*1260*/  STS [R3+0x24], R10 ;  /* 0x0000240a03007388 */ /* 0x0001e80000000800 */
[----:B------:R0:W-:Y:S04]  /*1270*/  STS [R3+0x30], R11 ;  /* 0x0000300b03007388 */ /* 0x0001e80000000800 */
[----:B------:R0:W-:Y:S02]  /*1280*/  STS [R3+0x3c], R16 ;  /* 0x00003c1003007388 */ /* 0x0001e40000000800 */
.L_x_1599:
[----:B0-----:R-:W-:Y:S05]  /*1290*/  BSYNC B0 ;  /* 0x0000000000007941 */ /* 0x001fea0003800000 */
.L_x_1598:
[----:B------:R-:W0:Y:S01]  /*12a0*/  S2R R7, SR_TID.X ;  /* 0x0000000000077919 */ /* 0x000e220000002100 */
[----:B------:R-:W-:Y:S01]  /*12b0*/  WARPSYNC 0xffffffff ;  /* 0xffffffff00007948 */ /* 0x000fe20003800000 */
[----:B------:R-:W-:Y:S01]  /*12c0*/  IMAD R0, R2, c[0x0][0x1ec], RZ ;  /* 0x00007b0002007a24 */ /* 0x000fe200078e02ff */
[----:B------:R-:W-:Y:S01]  /*12d0*/  ULDC UR4, c[0x0][0x1ec] ;  /* 0x00007b0000047ab9 */ /* 0x000fe20000000800 */
[----:B------:R-:W-:Y:S01]  /*12e0*/  BAR.SYNC.DEFER_BLOCKING 0x0 ;  /* 0x0000000000007b1d */ /* 0x000fe20000010000 */
[----:B------:R-:W-:Y:S01]  /*12f0*/  UIADD3 UR4, UR4, -0x2, URZ ;  /* 0xfffffffe04047890 */ /* 0x000fe2000fffe03f */
[----:B0-----:R-:W-:-:S05]  /*1300*/  IMAD R0, R7, 0x2, -R0 ;  /* 0x0000000207007824 */ /* 0x001fca00078e0a00 */
[----:B------:R-:W-:-:S13]  /*1310*/  ISETP.NE.AND P1, PT, R0, UR4, PT ;  /* 0x0000000400007c0c */ /* 0x000fda000bf25270 */
[----:B------:R-:W-:-:S05]  /*1320*/  @!P1 LEA.HI R0, R7, R7, RZ, 0x1e ;  /* 0x0000000707009211 */ /* 0x000fca00078ff0ff */
[----:B------:R-:W-:Y:S02]  /*1330*/  @!P1 IMAD R3, R0, 0xc, RZ ;  /* 0x0000000c00039824 */ /* 0x000fe400078e02ff */
[----:B------:R-:W0:Y:S04]  /*1340*/  S2R R0, SR_CTAID.X ;  /* 0x0000000000007919 */ /* 0x000e280000002500 */
        /* <DEDUP_REMOVED lines=20> */
.L_x_1600:
[----:B------:R-:W-:Y:S01]  /*1490*/  IMAD.MOV.U32 R12, RZ, RZ, R6 ;  /* 0x000000ffff0c7224 */ /* 0x000fe200078e0006 */
[----:B------:R-:W-:Y:S01]  /*14a0*/  MOV R10, RZ ;  /* 0x000000ff000a7202 */ /* 0x000fe20000000f00 */
[----:B------:R-:W-:Y:S01]  /*14b0*/  IMAD.MOV.U32 R11, RZ, RZ, 0x1 ;  /* 0x00000001ff0b7424 */ /* 0x000fe200078e00ff */
[----:B------:R-:W-:Y:S01]  /*14c0*/  MOV R8, 0x14f0 ;  /* 0x000014f000087802 */ /* 0x000fe20000000f00 */
[----:B------:R-:W-:-:S02]  /*14d0*/  IMAD.MOV.U32 R7, RZ, RZ, -0x1 ;  /* 0xffffffffff077424 */ /* 0x000fc400078e00ff */
[----:B------:R-:W-:Y:S05]  /*14e0*/  CALL.REL.NOINC `($__internal_3_$__cuda_sm70_shflsync_up) ;  /* 0x000009b000007944 */ /* 0x000fea0003c00000 */
[----:B-1----:R-:W-:Y:S01]  /*14f0*/  IMAD.MOV.U32 R13, RZ, RZ, R7 ;  /* 0x000000ffff0d7224 */ /* 0x002fe200078e0007 */
[----:B0-----:R-:W-:Y:S05]  /*1500*/  BRA `(.L_x_1602) ;  /* 0xfffff75000007947 */ /* 0x001fea000383ffff */
.L_x_1601:
[----:B------:R-:W-:Y:S01]  /*1510*/  MOV R12, R5 ;  /* 0x00000005000c7202 */ /* 0x000fe20000000f00 */
[----:B------:R-:W-:Y:S01]  /*1520*/  IMAD.MOV.U32 R11, RZ, RZ, 0x1 ;  /* 0x00000001ff0b7424 */ /* 0x000fe200078e00ff */
[----:B------:R-:W-:Y:S01]  /*1530*/  MOV R7, 0xffffffff ;  /* 0xffffffff00077802 */ /* 0x000fe20000000f00 */
[----:B------:R-:W-:Y:S01]  /*1540*/  IMAD.MOV.U32 R10, RZ, RZ, RZ ;  /* 0x000000ffff0a7224 */ /* 0x000fe200078e00ff */
[----:B------:R-:W-:-:S02]  /*1550*/  MOV R8, 0x1570 ;  /* 0x0000157000087802 */ /* 0x000fc40000000f00 */
[----:B012---:R-:W-:Y:S05]  /*1560*/  CALL.REL.NOINC `($__internal_3_$__cuda_sm70_shflsync_up) ;  /* 0x0000093000007944 */ /* 0x007fea0003c00000 */
[----:B0-----:R-:W-:Y:S01]  /*1570*/  HFMA2.MMA R11, -RZ, RZ, 0, 5.9604644775390625e-08 ;  /* 0x00000001ff0b7435 */ /* 0x001fe200000001ff */
[----:B-1----:R-:W-:Y:S01]  /*1580*/  IMAD.MOV.U32 R14, RZ, RZ, R7 ;  /* 0x000000ffff0e7224 */ /* 0x002fe200078e0007 */
[----:B------:R-:W-:Y:S01]  /*1590*/  MOV R8, 0x15e0 ;  /* 0x000015e000087802 */ /* 0x000fe20000000f00 */
[----:B------:R-:W-:-:S02]  /*15a0*/  IMAD.MOV.U32 R12, RZ, RZ, R4 ;  /* 0x000000ffff0c7224 */ /* 0x000fc400078e0004 */
[----:B------:R-:W-:Y:S02]  /*15b0*/  IMAD.MOV.U32 R10, RZ, RZ, RZ ;  /* 0x000000ffff0a7224 */ /* 0x000fe400078e00ff */
[----:B------:R-:W-:Y:S02]  /*15c0*/  IMAD.MOV.U32 R7, RZ, RZ, -0x1 ;  /* 0xffffffffff077424 */ /* 0x000fe400078e00ff */
[----:B------:R-:W-:Y:S05]  /*15d0*/  CALL.REL.NOINC `($__internal_3_$__cuda_sm70_shflsync_up) ;  /* 0x000008c000007944 */ /* 0x000fea0003c00000 */
[----:B------:R-:W-:Y:S01]  /*15e0*/  FADD.FTZ R8, R5, R14 ;  /* 0x0000000e05087221 */ /* 0x000fe20000010000 */
[----:B------:R-:W-:Y:S01]  /*15f0*/  ISETP.NE.AND P0, PT, R6, RZ, PT ;  /* 0x000000ff0600720c */ /* 0x000fe20003f05270 */
[----:B-1----:R-:W-:Y:S01]  /*1600*/  FADD.FTZ R7, R4, R7 ;  /* 0x0000000704077221 */ /* 0x002fe20000010000 */
[----:B------:R-:W-:Y:S01]  /*1610*/  IADD3 R13, R6, R13, RZ ;  /* 0x0000000d060d7210 */ /* 0x000fe20007ffe0ff */
[----:B0-----:R-:W-:Y:S01]  /*1620*/  IMAD.MOV.U32 R11, RZ, RZ, 0x2 ;  /* 0x00000002ff0b7424 */ /* 0x001fe200078e00ff */
[----:B------:R-:W-:Y:S01]  /*1630*/  ISETP.GE.AND P1, PT, R15, 0x1, PT ;  /* 0x000000010f00780c */ /* 0x000fe20003f26270 */
[----:B------:R-:W-:Y:S01]  /*1640*/  IMAD.MOV.U32 R10, RZ, RZ, RZ ;  /* 0x000000ffff0a7224 */ /* 0x000fe200078e00ff */
[----:B------:R-:W-:Y:S02]  /*1650*/  FSEL R8, R8, R5, !P0 ;  /* 0x0000000508087208 */ /* 0x000fe40004000000 */
[----:B------:R-:W-:-:S02]  /*1660*/  FSEL R7, R7, R4, !P0 ;  /* 0x0000000407077208 */ /* 0x000fc40004000000 */
[----:B------:R-:W-:Y:S02]  /*1670*/  SEL R13, R6, R13, !P1 ;  /* 0x0000000d060d7207 */ /* 0x000fe40004800000 */
[----:B------:R-:W-:Y:S02]  /*1680*/  FSEL R6, R5, R8, !P1 ;  /* 0x0000000805067208 */ /* 0x000fe40004800000 */
[----:B------:R-:W-:Y:S01]  /*1690*/  FSEL R14, R4, R7, !P1 ;  /* 0x00000007040e7208 */ /* 0x000fe20004800000 */
[----:B------:R-:W-:Y:S01]  /*16a0*/  IMAD.MOV.U32 R12, RZ, RZ, R13 ;  /* 0x000000ffff0c7224 */ /* 0x000fe200078e000d */
[----:B------:R-:W-:Y:S02]  /*16b0*/  MOV R7, 0xffffffff ;  /* 0xffffffff00077802 */ /* 0x000fe40000000f00 */
[----:B------:R-:W-:Y:S02]  /*16c0*/  MOV R8, 0x16e0 ;  /* 0x000016e000087802 */ /* 0x000fe40000000f00 */
[----:B------:R-:W-:Y:S05]  /*16d0*/  CALL.REL.NOINC `($__internal_3_$__cuda_sm70_shflsync_up) ;  /* 0x000007c000007944 */ /* 0x000fea0003c00000 */
[----:B-1----:R-:W-:Y:S01]  /*16e0*/  IMAD.MOV.U32 R4, RZ, RZ, R7 ;  /* 0x000000ffff047224 */ /* 0x002fe200078e0007 */
[----:B0-----:R-:W-:Y:S01]  /*16f0*/  MOV R12, R6 ;  /* 0x00000006000c7202 */ /* 0x001fe20000000f00 */
[----:B------:R-:W-:Y:S01]  /*1700*/  IMAD.MOV.U32 R11, RZ, RZ, 0x2 ;  /* 0x00000002ff0b7424 */ /* 0x000fe200078e00ff */
[----:B------:R-:W-:Y:S01]  /*1710*/  MOV R7, 0xffffffff ;  /* 0xffffffff00077802 */ /* 0x000fe20000000f00 */
[----:B------:R-:W-:Y:S01]  /*1720*/  IMAD.MOV.U32 R10, RZ, RZ, RZ ;  /* 0x000000ffff0a7224 */ /* 0x000fe200078e00ff */
[----:B------:R-:W-:-:S02]  /*1730*/  MOV R8, 0x1750 ;  /* 0x0000175000087802 */ /* 0x000fc40000000f00 */
[----:B------:R-:W-:Y:S05]  /*1740*/  CALL.REL.NOINC `($__internal_3_$__cuda_sm70_shflsync_up) ;  /* 0x0000075000007944 */ /* 0x000fea0003c00000 */
[----:B0-----:R-:W-:Y:S01]  /*1750*/  HFMA2.MMA R11, -RZ, RZ, 0, 1.1920928955078125e-07 ;  /* 0x00000002ff0b7435 */ /* 0x001fe200000001ff */
[----:B-1----:R-:W-:Y:S01]  /*1760*/  IMAD.MOV.U32 R5, RZ, RZ, R7 ;  /* 0x000000ffff057224 */ /* 0x002fe200078e0007 */
[----:B------:R-:W-:Y:S01]  /*1770*/  MOV R8, 0x17c0 ;  /* 0x000017c000087802 */ /* 0x000fe20000000f00 */
[----:B------:R-:W-:-:S02]  /*1780*/  IMAD.MOV.U32 R12, RZ, RZ, R14 ;  /* 0x000000ffff0c7224 */ /* 0x000fc400078e000e */
[----:B------:R-:W-:Y:S02]  /*1790*/  IMAD.MOV.U32 R10, RZ, RZ, RZ ;  /* 0x000000ffff0a7224 */ /* 0x000fe400078e00ff */
[----:B------:R-:W-:Y:S02]  /*17a0*/  IMAD.MOV.U32 R7, RZ, RZ, -0x1 ;  /* 0xffffffffff077424 */ /* 0x000fe400078e00ff */
[----:B------:R-:W-:Y:S05]  /*17b0*/  CALL.REL.NOINC `($__internal_3_$__cuda_sm70_shflsync_up) ;  /* 0x000006e000007944 */ /* 0x000fea0003c00000 */
        /* <DEDUP_REMOVED lines=20> */
[----:B0-----:R-:W-:Y:S01]  /*1900*/  HFMA2.MMA R11, -RZ, RZ, 0, 2.384185791015625e-07 ;  /* 0x00000004ff0b7435 */ /* 0x001fe200000001ff */
        /* <DEDUP_REMOVED lines=26> */
[----:B0-----:R-:W-:Y:S01]  /*1ab0*/  HFMA2.MMA R11, -RZ, RZ, 0, 4.76837158203125e-07 ;  /* 0x00000008ff0b7435 */ /* 0x001fe200000001ff */
        /* <DEDUP_REMOVED lines=19> */
[----:B0-----:R-:W-:Y:S01]  /*1bf0*/  HFMA2.MMA R11, -RZ, RZ, 0, 9.5367431640625e-07 ;  /* 0x00000010ff0b7435 */ /* 0x001fe200000001ff */
[----:B-1----:R-:W-:Y:S01]  /*1c00*/  MOV R4, R7 ;  /* 0x0000000700047202 */ /* 0x002fe20000000f00 */
[----:B------:R-:W-:Y:S01]  /*1c10*/  IMAD.MOV.U32 R12, RZ, RZ, R6 ;  /* 0x000000ffff0c7224 */ /* 0x000fe200078e0006 */
[----:B------:R-:W-:Y:S01]  /*1c20*/  MOV R7, 0xffffffff ;  /* 0xffffffff00077802 */ /* 0x000fe20000000f00 */
[----:B------:R-:W-:Y:S01]  /*1c30*/  IMAD.MOV.U32 R10, RZ, RZ, RZ ;  /* 0x000000ffff0a7224 */ /* 0x000fe200078e00ff */
[----:B------:R-:W-:-:S02]  /*1c40*/  MOV R8, 0x1c60 ;  /* 0x00001c6000087802 */ /* 0x000fc40000000f00 */
[----:B------:R-:W-:Y:S05]  /*1c50*/  CALL.REL.NOINC `($__internal_3_$__cuda_sm70_shflsync_up) ;  /* 0x0000024000007944 */ /* 0x000fea0003c00000 */
[----:B0-----:R-:W-:Y:S01]  /*1c60*/  HFMA2.MMA R10, -RZ, RZ, 0, 0 ;  /* 0x00000000ff0a7435 */ /* 0x001fe200000001ff */
[----:B-1----:R-:W-:Y:S01]  /*1c70*/  IMAD.MOV.U32 R5, RZ, RZ, R7 ;  /* 0x000000ffff057224 */ /* 0x002fe200078e0007 */
[----:B------:R-:W-:Y:S01]  /*1c80*/  MOV R12, R14 ;  /* 0x0000000e000c7202 */ /* 0x000fe20000000f00 */
[----:B------:R-:W-:Y:S01]  /*1c90*/  IMAD.MOV.U32 R11, RZ, RZ, 0x10 ;  /* 0x00000010ff0b7424 */ /* 0x000fe200078e00ff */
[----:B------:R-:W-:Y:S01]  /*1ca0*/  MOV R8, 0x1cd0 ;  /* 0x00001cd000087802 */ /* 0x000fe20000000f00 */
[----:B------:R-:W-:-:S02]  /*1cb0*/  IMAD.MOV.U32 R7, RZ, RZ, -0x1 ;  /* 0xffffffffff077424 */ /* 0x000fc400078e00ff */
[----:B------:R-:W-:Y:S05]  /*1cc0*/  CALL.REL.NOINC `($__internal_3_$__cuda_sm70_shflsync_up) ;  /* 0x000001d000007944 */ /* 0x000fea0003c00000 */
[----:B------:R-:W-:Y:S01]  /*1cd0*/  ISETP.GE.AND P1, PT, R15, 0x10, PT ;  /* 0x000000100f00780c */ /* 0x000fe20003f26270 */
[----:B-1----:R-:W-:Y:S01]  /*1ce0*/  FADD.FTZ R7, R14, R7 ;  /* 0x000000070e077221 */ /* 0x002fe20000010000 */
[----:B------:R-:W-:Y:S01]  /*1cf0*/  ISETP.NE.AND P0, PT, R13, RZ, PT ;  /* 0x000000ff0d00720c */ /* 0x000fe20003f05270 */
[----:B------:R-:W-:Y:S01]  /*1d00*/  FADD.FTZ R5, R5, R6 ;  /* 0x0000000605057221 */ /* 0x000fe20000010000 */
[----:B0-----:R-:W-:Y:S01]  /*1d10*/  MOV R10, RZ ;  /* 0x000000ff000a7202 */ /* 0x001fe20000000f00 */
[----:B------:R-:W-:Y:S01]  /*1d20*/  IMAD.MOV.U32 R11, RZ, RZ, 0x1 ;  /* 0x00000001ff0b7424 */ /* 0x000fe200078e00ff */
[----:B------:R-:W-:-:S07]  /*1d30*/  MOV R8, 0x1da0 ;  /* 0x00001da000087802 */ /* 0x000fce0000000f00 */
[----:B------:R-:W-:Y:S02]  /*1d40*/  @P1 IADD3 R13, R4, R13, RZ ;  /* 0x0000000d040d1210 */ /* 0x000fe40007ffe0ff */
[----:B------:R-:W-:Y:S01]  /*1d50*/  @P1 FSEL R14, R7, R14, !P0 ;  /* 0x0000000e070e1208 */ /* 0x000fe20004000000 */
[----:B------:R-:W-:Y:S01]  /*1d60*/  IMAD.MOV.U32 R7, RZ, RZ, -0x1 ;  /* 0xffffffffff077424 */ /* 0x000fe200078e00ff */
[----:B------:R-:W-:Y:S02]  /*1d70*/  @P1 FSEL R6, R5, R6, !P0 ;  /* 0x0000000605061208 */ /* 0x000fe40004000000 */
[----:B------:R-:W-:Y:S02]  /*1d80*/  MOV R12, R13 ;  /* 0x0000000d000c7202 */ /* 0x000fe40000000f00 */
        /* <DEDUP_REMOVED lines=8> */
[----:B0-----:R-:W-:Y:S01]  /*1e10*/  HFMA2.MMA R11, -RZ, RZ, 0, 5.9604644775390625e-08 ;  /* 0x00000001ff0b7435 */ /* 0x001fe200000001ff */
[----:B-1----:R-:W-:Y:S01]  /*1e20*/  MOV R5, R7 ;  /* 0x0000000700057202 */ /* 0x002fe20000000f00 */
[----:B------:R-:W-:Y:S01]  /*1e30*/  IMAD.MOV.U32 R12, RZ, RZ, R14 ;  /* 0x000000ffff0c7224 */ /* 0x000fe200078e000e */
[----:B------:R-:W-:Y:S01]  /*1e40*/  MOV R7, 0xffffffff ;  /* 0xffffffff00077802 */ /* 0x000fe20000000f00 */
[----:B------:R-:W-:Y:S01]  /*1e50*/  IMAD.MOV.U32 R10, RZ, RZ, RZ ;  /* 0x000000ffff0a7224 */ /* 0x000fe200078e00ff */
[----:B------:R-:W-:-:S02]  /*1e60*/  MOV R8, 0x1e80 ;  /* 0x00001e8000087802 */ /* 0x000fc40000000f00 */
[----:B------:R-:W-:Y:S05]  /*1e70*/  CALL.REL.NOINC `($__internal_3_$__cuda_sm70_shflsync_up) ;  /* 0x0000002000007944 */ /* 0x000fea0003c00000 */
[----:B-1----:R-:W-:Y:S01]  /*1e80*/  IMAD.MOV.U32 R8, RZ, RZ, R7 ;  /* 0x000000ffff087224 */ /* 0x002fe200078e0007 */
[----:B0-----:R-:W-:Y:S05]  /*1e90*/  BRA `(.L_x_1603) ;  /* 0xfffff14000007947 */ /* 0x001fea000383ffff */
        .weak           $__internal_3_$__cuda_sm70_shflsync_up
        .type           $__internal_3_$__cuda_sm70_shflsync_up,@function
        .size           $__internal_3_$__cuda_sm70_shflsync_up,(.L_x_3064 - $__internal_3_$__cuda_sm70_shflsync_up)
$__internal_3_$__cuda_sm70_shflsync_up:
[----:B------:R-:W-:Y:S01]  /*1ea0*/  HFMA2.MMA R9, -RZ, RZ, 0, 0 ;  /* 0x00000000ff097435 */ /* 0x000fe200000001ff */
[----:B------:R-:W-:Y:S04]  /*1eb0*/  WARPSYNC R7 ;  /* 0x0000000700007348 */ /* 0x000fe80003800000 */
[----:B------:R0:W1:Y:S01]  /*1ec0*/  SHFL.UP PT, R7, R12, R11, R10 ;  /* 0x0400000b0c077389 */ /* 0x00006200000e000a */
[----:B------:R-:W-:Y:S05]  /*1ed0*/  RET.REL.NODEC R8 `(_Z30group_norm_nhwc_fwd_sum_kernelI11Fp32IOFp32WLi128EEv26Group_norm_nhwc_fwd_params) ;  /* 0xffffe12008007950 */ /* 0x000fea0003c3ffff */
.L_x_1604:
        /* <DEDUP_REMOVED lines=10> */
.L_x_3064:


//--------------------- .text._Z30group_norm_nhwc_fwd_sum_kernelI11Fp32IOFp32WLi192EEv26Group_norm_nhwc_fwd_params --------------------------
	.section	.text._Z30group_norm_nhwc_fwd_sum_kernelI11Fp32IOFp32WLi192EEv26Group_norm_nhwc_fwd_params,"ax",@progbits
	.sectioninfo	@"SHI_REGISTERS=32"
	.align	128
        .global         _Z30group_norm_nhwc_fwd_sum_kernelI11Fp32IOFp32WLi192EEv26Group_norm_nhwc_fwd_params
        .type           _Z30group_norm_nhwc_fwd_sum_kernelI11Fp32IOFp32WLi192EEv26Group_norm_nhwc_fwd_params,@function
        .size           _Z30group_norm_nhwc_fwd_sum_kernelI11Fp32IOFp32WLi192EEv26Group_norm_nhwc_fwd_params,(.L_x_3065 - _Z30group_norm_nhwc_fwd_sum_kernelI11Fp32IOFp32WLi192EEv26Group_norm_nhwc_fwd_params)
        .other          _Z30group_norm_nhwc_fwd_sum_kernelI11Fp32IOFp32WLi192EEv26Group_norm_nhwc_fwd_params,@"STO_CUDA_ENTRY STV_DEFAULT"
_Z30group_norm_nhwc_fwd_sum_kernelI11Fp32IOFp32WLi192EEv26Group_norm_nhwc_fwd_params:
.text._Z30group_norm_nhwc_fwd_sum_kernelI11Fp32IOFp32WLi192EEv26Group_norm_nhwc_fwd_params:
        /* <DEDUP_REMOVED lines=39> */
.L_x_1607:
        /* <DEDUP_REMOVED lines=20> */
.L_x_1606:
        /* <DEDUP_REMOVED lines=14> */
.L_x_1608:
        /* <DEDUP_REMOVED lines=68> */
.L_x_1605:
        /* <DEDUP_REMOVED lines=18> */
[----:B------:R-:W-:-:S05]  /*09f0*/  LEA.HI R3, R7, R0, RZ, 0x1e ;  /* 0x0000000007037211 */ /* 0x000fca00078ff0ff */
[----:B------:R-:W-:Y:S02]  /*0a00*/  IMAD R3, R3, 0xc, RZ ;  /* 0x0000000c03037824 */ /* 0x000fe400078e02ff */
[----:B------:R-:W-:Y:S02]  /*0a10*/  @P1 IADD3 R2, R2, 0x1, RZ ;  /* 0x0000000102021810 */ /* 0x000fe40007ffe0ff */
[----:B------:R-:W-:Y:S01]  /*0a20*/  @!P2 LOP3.LUT R2, RZ, c[0x0][0x1ec], RZ, 0x33, !PT ;  /* 0x00007b00ff02aa12 */ /* 0x000fe200078e33ff */
[----:B------:R0:W-:Y:S04]  /*0a30*/  STS [R3+0x14], R24 ;  /* 0x0000141803007388 */ /* 0x0001e80000000800 */
[----:B------:R-:W-:Y:S01]  /*0a40*/  IMAD.MOV R4, RZ, RZ, -R2 ;  /* 0x000000ffff047224 */ /* 0x000fe200078e0a02 */
[----:B------:R0:W-:Y:S03]  /*0a50*/  STS [R3+0x18], R20 ;  /* 0x0000181403007388 */ /* 0x0001e60000000800 */
        /* <DEDUP_REMOVED lines=8> */
[----:B------:R-:W0:Y:S04]  /*0ae0*/  LDS R7, [R4+0x1c] ;  /* 0x00001c0004077984 */ /* 0x000e280000000800 */
[----:B------:R-:W1:Y:S04]  /*0af0*/  LDS R13, [R4+0x28] ;  /* 0x00002800040d7984 */ /* 0x000e680000000800 */
[----:B------:R-:W2:Y:S04]  /*0b00*/  LDS R19, [R4+0x34] ;  /* 0x0000340004137984 */ /* 0x000ea80000000800 */
[----:B------:R-:W3:Y:S04]  /*0b10*/  LDS R18, [R4+0x40] ;  /* 0x0000400004127984 */ /* 0x000ee80000000800 */
[----:B------:R-:W-:Y:S04]  /*0b20*/  LDS R8, [R4+0x20] ;  /* 0x0000200004087984 */ /* 0x000fe80000000800 */
[----:B------:R-:W4:Y:S04]  /*0b30*/  LDS R9, [R4+0x14] ;  /* 0x0000140004097984 */ /* 0x000f280000000800 */
[----:B------:R-:W-:Y:S04]  /*0b40*/  LDS R10, [R4+0x24] ;  /* 0x00002400040a7984 */ /* 0x000fe80000000800 */
[----:B------:R-:W5:Y:S04]  /*0b50*/  LDS R11, [R4+0x18] ;  /* 0x00001800040b7984 */ /* 0x000f680000000800 */
[----:B------:R-:W5:Y:S04]  /*0b60*/  LDS R23, [R4+0x4c] ;  /* 0x00004c0004177984 */ /* 0x000f680000000800 */
[----:B------:R-:W5:Y:S04]  /*0b70*/  LDS R15, [R4+0x2c] ;  /* 0x00002c00040f7984 */ /* 0x000f680000000800 */
[----:B------:R-:W5:Y:S01]  /*0b80*/  LDS R17, [R4+0x30] ;  /* 0x0000300004117984 */ /* 0x000f620000000800 */
[----:B0-----:R-:W-:-:S03]  /*0b90*/  ISETP.NE.AND P0, PT, R7, RZ, PT ;  /* 0x000000ff0700720c */ /* 0x001fc60003f05270 */
[----:B------:R-:W0:Y:S01]  /*0ba0*/  LDS R12, [R4+0x10] ;  /* 0x00001000040c7984 */ /* 0x000e220000000800 */
[----:B-1----:R-:W-:-:S03]  /*0bb0*/  ISETP.NE.AND P1, PT, R13, RZ, PT ;  /* 0x000000ff0d00720c */ /* 0x002fc60003f25270 */
[----:B------:R-:W1:Y:S01]  /*0bc0*/  LDS R14, [R4+0x38] ;  /* 0x00003800040e7984 */ /* 0x000e620000000800 */
[----:B--2---:R-:W-:-:S03]  /*0bd0*/  ISETP.NE.AND P2, PT, R19, RZ, PT ;  /* 0x000000ff1300720c */ /* 0x004fc60003f45270 */
[----:B------:R-:W2:Y:S01]  /*0be0*/  LDS R16, [R4+0x3c] ;  /* 0x00003c0004107984 */ /* 0x000ea20000000800 */
[----:B---3--:R-:W-:-:S03]  /*0bf0*/  ISETP.NE.AND P3, PT, R18, RZ, PT ;  /* 0x000000ff1200720c */ /* 0x008fc60003f65270 */
[----:B------:R-:W3:Y:S04]  /*0c00*/  LDS R21, [R4+0x44] ;  /* 0x0000440004157984 */ /* 0x000ee80000000800 */
[----:B------:R-:W3:Y:S01]  /*0c10*/  LDS R20, [R4+0x48] ;  /* 0x0000480004147984 */ /* 0x000ee20000000800 */
[----:B----4-:R-:W-:-:S03]  /*0c20*/  @!P0 FADD.FTZ R8, R8, R9 ;  /* 0x0000000908088221 */ /* 0x010fc60000010000 */
[----:B------:R-:W4:Y:S04]  /*0c30*/  LDS R6, [R4+0x50] ;  /* 0x0000500004067984 */ /* 0x000f280000000800 */
[----:B------:R-:W4:Y:S01]  /*0c40*/  LDS R5, [R4+0x54] ;  /* 0x0000540004057984 */ /* 0x000f220000000800 */
[----:B-----5:R-:W-:Y:S01]  /*0c50*/  @!P0 FADD.FTZ R10, R10, R11 ;  /* 0x0000000b0a0a8221 */ /* 0x020fe20000010000 */
[----:B------:R-:W-:Y:S01]  /*0c60*/  ISETP.NE.AND P0, PT, R23, RZ, PT ;  /* 0x000000ff1700720c */ /* 0x000fe20003f05270 */
[----:B------:R-:W-:Y:S02]  /*0c70*/  @!P1 FADD.FTZ R15, R8, R15 ;  /* 0x0000000f080f9221 */ /* 0x000fe40000010000 */
[----:B------:R-:W-:Y:S01]  /*0c80*/  @!P1 FADD.FTZ R17, R10, R17 ;  /* 0x000000110a119221 */ /* 0x000fe20000010000 */
[----:B0-----:R-:W-:Y:S01]  /*0c90*/  IADD3 R12, R13, R7, R12 ;  /* 0x000000070d0c7210 */ /* 0x001fe20007ffe00c */
[----:B-1----:R-:W-:-:S03]  /*0ca0*/  @!P2 FADD.FTZ R14, R15, R14 ;  /* 0x0000000e0f0ea221 */ /* 0x002fc60000010000 */
[----:B------:R-:W-:Y:S01]  /*0cb0*/  IADD3 R12, R18, R12, R19 ;  /* 0x0000000c120c7210 */ /* 0x000fe20007ffe013 */
[----:B--2---:R-:W-:-:S03]  /*0cc0*/  @!P2 FADD.FTZ R16, R17, R16 ;  /* 0x000000101110a221 */ /* 0x004fc60000010000 */
[----:B------:R-:W-:Y:S01]  /*0cd0*/  IADD3 R7, R12, R23, RZ ;  /* 0x000000170c077210 */ /* 0x000fe20007ffe0ff */
[----:B---3--:R-:W-:Y:S02]  /*0ce0*/  @!P3 FADD.FTZ R21, R14, R21 ;  /* 0x000000150e15b221 */ /* 0x008fe40000010000 */
[----:B------:R-:W-:Y:S02]  /*0cf0*/  @!P3 FADD.FTZ R20, R16, R20 ;  /* 0x000000141014b221 */ /* 0x000fe40000010000 */
[----:B----4-:R-:W-:Y:S02]  /*0d00*/  @!P0 FADD.FTZ R6, R21, R6 ;  /* 0x0000000615068221 */ /* 0x010fe40000010000 */
[----:B------:R-:W-:Y:S01]  /*0d10*/  @!P0 FADD.FTZ R5, R20, R5 ;  /* 0x0000000514058221 */ /* 0x000fe20000010000 */
[----:B------:R-:W-:Y:S05]  /*0d20*/  BRA.DIV ~URZ, `(.L_x_1611) ;  /* 0x000009627f007947 */ /* 0x000fea000b800000 */
[----:B------:R0:W1:Y:S02]  /*0d30*/  SHFL.UP PT, R10, R7, 0x1, RZ ;  /* 0x04200000070a7989 */ /* 0x00006400000e00ff */
.L_x_1613:
[----:B------:R-:W2:Y:S01]  /*0d40*/  S2R R16, SR_LANEID ;  /* 0x0000000000107919 */ /* 0x000ea20000000000 */
[----:B------:R-:W-:Y:S05]  /*0d50*/  BRA.DIV ~URZ, `(.L_x_1612) ;  /* 0x000009b27f007947 */ /* 0x000fea000b800000 */
[----:B------:R-:W3:Y:S01]  /*0d60*/  SHFL.UP PT, R9, R6, 0x1, RZ ;  /* 0x0420000006097989 */ /* 0x000ee200000e00ff */
[----:B------:R-:W-:-:S02]  /*0d70*/  ISETP.NE.AND P0, PT, R7, RZ, PT ;  /* 0x000000ff0700720c */ /* 0x000fc40003f05270 */
        /* <DEDUP_REMOVED lines=48> */
[----:B------:R0:W1:Y:S01]  /*1080*/  SHFL.UP PT, R5, R7, 0x1, RZ ;  /* 0x0420000007057989 */ /* 0x00006200000e00ff */
[----:B------:R-:W-:-:S03]  /*1090*/  @P1 FSEL R9, R10, R9, !P0 ;  /* 0x000000090a091208 */ /* 0x000fc60004000000 */
[----:B------:R0:W2:Y:S04]  /*10a0*/  SHFL.UP PT, R6, R8, 0x1, RZ ;  /* 0x0420000008067989 */ /* 0x0000a800000e00ff */
[----:B------:R0:W3:Y:S02]  /*10b0*/  SHFL.UP PT, R12, R9, 0x1, RZ ;  /* 0x04200000090c7989 */ /* 0x0000e400000e00ff */
.L_x_1614:
[----:B------:R-:W4:Y:S01]  /*10c0*/  LDS R20, [R4+0x10] ;  /* 0x0000100004147984 */ /* 0x000f220000000800 */
[----:B------:R-:W-:Y:S02]  /*10d0*/  ISETP.NE.AND P1, PT, R0, RZ, PT ;  /* 0x000000ff0000720c */ /* 0x000fe40003f25270 */
        /* <DEDUP_REMOVED lines=16> */
[----:B------:R-:W0:Y:S01]  /*11e0*/  LDS R15, [R4+0x38] ;  /* 0x00003800040f7984 */ /* 0x000e220000000800 */
[----:B------:R-:W-:-:S03]  /*11f0*/  IMAD.IADD R27, R7, 0x1, R20 ;  /* 0x00000001071b7824 */ /* 0x000fc600078e0214 */
[----:B------:R-:W4:Y:S04]  /*1200*/  LDS R17, [R4+0x3c] ;  /* 0x00003c0004117984 */ /* 0x000f280000000800 */
[----:B------:R-:W4:Y:S02]  /*1210*/  LDS R16, [R4+0x44] ;  /* 0x0000440004107984 */ /* 0x000f240000000800 */
[----:B--2--5:R-:W-:Y:S02]  /*1220*/  @!P0 FADD.FTZ R23, R23, R6 ;  /* 0x0000000617178221 */ /* 0x024fe40000010000 */
[----:B------:R-:W2:Y:S01]  /*1230*/  LDS R18, [R4+0x48] ;  /* 0x0000480004127984 */ /* 0x000ea20000000800 */
[----:B---3--:R-:W-:Y:S01]  /*1240*/  @!P0 FADD.FTZ R25, R25, R12 ;  /* 0x0000000c19198221 */ /* 0x008fe20000010000 */
[C---:B------:R-:W-:Y:S01]  /*1250*/  ISETP.NE.AND P0, PT, R8.reuse, RZ, PT ;  /* 0x000000ff0800720c */ /* 0x040fe20003f05270 */
[----:B------:R-:W-:Y:S01]  /*1260*/  IMAD.IADD R6, R8, 0x1, R27 ;  /* 0x0000000108067824 */ /* 0x000fe200078e021b */
[----:B------:R-:W3:Y:S01]  /*1270*/  LDS R5, [R4+0x50] ;  /* 0x0000500004057984 */ /* 0x000ee20000000800 */
[----:B------:R-:W-:-:S02]  /*1280*/  ISETP.NE.AND P3, PT, R13, RZ, PT ;  /* 0x000000ff0d00720c */ /* 0x000fc40003f65270 */
[C---:B------:R-:W-:Y:S01]  /*1290*/  ISETP.NE.AND P4, PT, R14.reuse, RZ, PT ;  /* 0x000000ff0e00720c */ /* 0x040fe20003f85270 */
[----:B------:R-:W5:Y:S01]  /*12a0*/  LDS R21, [R4+0x54] ;  /* 0x0000540004157984 */ /* 0x000f620000000800 */
[----:B------:R-:W-:Y:S01]  /*12b0*/  @!P2 FADD.FTZ R9, R9, R23 ;  /* 0x000000170909a221 */ /* 0x000fe20000010000 */
[----:B------:R-:W-:Y:S01]  /*12c0*/  IADD3 R7, R13, R6, RZ ;  /* 0x000000060d077210 */ /* 0x000fe20007ffe0ff */
[----:B------:R-:W-:Y:S01]  /*12d0*/  @!P2 FADD.FTZ R11, R11, R25 ;  /* 0x000000190b0ba221 */ /* 0x000fe20000010000 */
[----:B------:R0:W-:Y:S03]  /*12e0*/  STS [R4+0x10], R20 ;  /* 0x0000101404007388 */ /* 0x0001e60000000800 */
[----:B------:R-:W-:Y:S01]  /*12f0*/  IMAD.IADD R14, R14, 0x1, R7 ;  /* 0x000000010e0e7824 */ /* 0x000fe200078e0207 */
[C---:B------:R-:W-:Y:S01]  /*1300*/  ISETP.NE.AND P1, PT, R19.reuse, RZ, PT ;  /* 0x000000ff1300720c */ /* 0x040fe20003f25270 */
[----:B------:R0:W-:Y:S02]  /*1310*/  STS [R4+0x1c], R27 ;  /* 0x00001c1b04007388 */ /* 0x0001e40000000800 */
[----:B------:R-:W-:-:S02]  /*1320*/  IMAD.IADD R13, R19, 0x1, R14 ;  /* 0x00000001130d7824 */ /* 0x000fc400078e020e */
[----:B------:R-:W-:Y:S01]  /*1330*/  @!P0 FADD.FTZ R0, R0, R9 ;  /* 0x0000000900008221 */ /* 0x000fe20000010000 */
[----:B------:R2:W-:Y:S01]  /*1340*/  STS [R4+0x28], R6 ;  /* 0x0000280604007388 */ /* 0x0005e20000000800 */
[----:B-1----:R-:W-:-:S03]  /*1350*/  @!P0 FADD.FTZ R10, R10, R11 ;  /* 0x0000000b0a0a8221 */ /* 0x002fc60000010000 */
[----:B------:R1:W-:Y:S01]  /*1360*/  STS [R4+0x34], R7 ;  /* 0x0000340704007388 */ /* 0x0003e20000000800 */
[----:B0-----:R-:W-:-:S03]  /*1370*/  @!P3 FADD.FTZ R15, R15, R0 ;  /* 0x000000000f0fb221 */ /* 0x001fc60000010000 */
[----:B------:R1:W-:Y:S01]  /*1380*/  STS [R4+0x14], R23 ;  /* 0x0000141704007388 */ /* 0x0003e20000000800 */
[----:B----4-:R-:W-:-:S03]  /*1390*/  @!P3 FADD.FTZ R17, R17, R10 ;  /* 0x0000000a1111b221 */ /* 0x010fc60000010000 */
[----:B------:R1:W-:Y:S01]  /*13a0*/  STS [R4+0x18], R25 ;  /* 0x0000181904007388 */ /* 0x0003e20000000800 */
[----:B------:R-:W-:-:S03]  /*13b0*/  @!P4 FADD.FTZ R16, R16, R15 ;  /* 0x0000000f1010c221 */ /* 0x000fc60000010000 */
[----:B------:R1:W-:Y:S01]  /*13c0*/  STS [R4+0x40], R14 ;  /* 0x0000400e04007388 */ /* 0x0003e20000000800 */
[----:B--2---:R-:W-:-:S03]  /*13d0*/  @!P4 FADD.FTZ R18, R18, R17 ;  /* 0x000000111212c221 */ /* 0x004fc60000010000 */
[----:B------:R1:W-:Y:S01]  /*13e0*/  STS [R4+0x4c], R13 ;  /* 0x00004c0d04007388 */ /* 0x0003e20000000800 */
[----:B---3--:R-:W-:-:S03]  /*13f0*/  @!P1 FADD.FTZ R5, R5, R16 ;  /* 0x0000001005059221 */ /* 0x008fc60000010000 */
[----:B------:R1:W-:Y:S01]  /*1400*/  STS [R4+0x20], R9 ;  /* 0x0000200904007388 */ /* 0x0003e20000000800 */
[----:B-----5:R-:W-:-:S03]  /*1410*/  @!P1 FADD.FTZ R21, R21, R18 ;  /* 0x0000001215159221 */ /* 0x020fc60000010000 */
        /* <DEDUP_REMOVED lines=9> */
.L_x_1610:
[----:B0-----:R-:W-:Y:S05]  /*14b0*/  BSYNC B0 ;  /* 0x0000000000007941 */ /* 0x001fea0003800000 */
.L_x_1609:
[----:B-1----:R-:W0:Y:S01]  /*14c0*/  S2R R7, SR_TID.X ;  /* 0x0000000000077919 */ /* 0x002e220000002100 */
[----:B------:R-:W-:Y:S01]  /*14d0*/  WARPSYNC 0xffffffff ;  /* 0xffffffff00007948 */ /* 0x000fe20003800000 */
[----:B------:R-:W-:Y:S01]  /*14e0*/  IMAD R0, R2, c[0x0][0x1ec], RZ ;  /* 0x00007b0002007a24 */ /* 0x000fe200078e02ff */
[----:B------:R-:W-:Y:S01]  /*14f0*/  ULDC UR4, c[0x0][0x1ec] ;  /* 0x00007b0000047ab9 */ /* 0x000fe20000000800 */
[----:B------:R-:W-:Y:S01]  /*1500*/  BAR.SYNC.DEFER_BLOCKING 0x0 ;  /* 0x0000000000007b1d */ /* 0x000fe20000010000 */
[----:B------:R-:W-:-:S02]  /*1510*/  UIADD3 UR4, UR4, -0x2, URZ ;  /* 0xfffffffe04047890 */ /* 0x000fc4000fffe03f */
[----:B0-----:R-:W-:-:S04]  /*1520*/  LEA R0, R7, -R0, 0x1 ;  /* 0x8000000007007211 */ /* 0x001fc800078e08ff */
[----:B------:R-:W-:Y:S02]  /*1530*/  ISETP.NE.AND P1, PT, R0, UR4, PT ;  /* 0x0000000400007c0c */ /* 0x000fe4000bf25270 */
[----:B------:R-:W0:Y:S11]  /*1540*/  S2R R0, SR_CTAID.X ;  /* 0x0000000000007919 */ /* 0x000e360000002500 */
        /* <DEDUP_REMOVED lines=9> */
[----:B------:R-:W-:-:S03]  /*15e0*/  IMAD.MOV.U32 R4, RZ, RZ, 0x4 ;  /* 0x00000004ff047424 */ /* 0x000fc600078e00ff */
        /* <DEDUP_REMOVED lines=10> */
.L_x_1611:
[----:B------:R-:W-:Y:S01]  /*1690*/  MOV R14, R7 ;  /* 0x00000007000e7202 */ /* 0x000fe20000000f00 */
[----:B------:R-:W-:Y:S01]  /*16a0*/  IMAD.MOV.U32 R13, RZ, RZ, 0x1 ;  /* 0x00000001ff0d7424 */ /* 0x000fe200078e00ff */
[----:B------:R-:W-:Y:S01]  /*16b0*/  MOV R12, 0xffffffff ;  /* 0xffffffff000c7802 */ /* 0x000fe20000000f00 */
[----:B------:R-:W-:Y:S01]  /*16c0*/  IMAD.MOV.U32 R11, RZ, RZ, RZ ;  /* 0x000000ffff0b7224 */ /* 0x000fe200078e00ff */
[----:B------:R-:W-:-:S02]  /*16d0*/  MOV R8, 0x16f0 ;  /* 0x000016f000087802 */ /* 0x000fc40000000f00 */
[----:B------:R-:W-:Y:S05]  /*16e0*/  CALL.REL.NOINC `($__internal_4_$__cuda_sm70_shflsync_up) ;  /* 0x000009a000007944 */ /* 0x000fea0003c00000 */
[----:B-1----:R-:W-:Y:S01]  /*16f0*/  IMAD.MOV.U32 R10, RZ, RZ, R12 ;  /* 0x000000ffff0a7224 */ /* 0x002fe200078e000c */
[----:B0-----:R-:W-:Y:S05]  /*1700*/  BRA `(.L_x_1613) ;  /* 0xfffff63000007947 */ /* 0x001fea000383ffff */
.L_x_1612:
[----:B------:R-:W-:Y:S01]  /*1710*/  HFMA2.MMA R13, -RZ, RZ, 0, 5.9604644775390625e-08 ;  /* 0x00000001ff0d7435 */ /* 0x000fe200000001ff */
[----:B------:R-:W-:Y:S01]  /*1720*/  IMAD.MOV.U32 R14, RZ, RZ, R6 ;  /* 0x000000ffff0e7224 */ /* 0x000fe200078e0006 */
[----:B------:R-:W-:Y:S01]  /*1730*/  MOV R8, 0x1770 ;  /* 0x0000177000087802 */ /* 0x000fe20000000f00 */
[----:B------:R-:W-:-:S02]  /*1740*/  IMAD.MOV.U32 R11, RZ, RZ, RZ ;  /* 0x000000ffff0b7224 */ /* 0x000fc400078e00ff */
[----:B------:R-:W-:Y:S02]  /*1750*/  IMAD.MOV.U32 R12, RZ, RZ, -0x1 ;  /* 0xffffffffff0c7424 */ /* 0x000fe400078e00ff */
[----:B012---:R-:W-:Y:S05]  /*1760*/  CALL.REL.NOINC `($__internal_4_$__cuda_sm70_shflsync_up) ;  /* 0x0000092000007944 */ /* 0x007fea0003c00000 */
[----:B0-----:R-:W-:Y:S01]  /*1770*/  HFMA2.MMA R11, -RZ, RZ, 0, 0 ;  /* 0x00000000ff0b7435 */ /* 0x001fe200000001ff */
[----:B-1----:R-:W-:Y:S01]  /*1780*/  MOV R15, R12 ;  /* 0x0000000c000f7202 */ /* 0x002fe20000000f00 */
[----:B------:R-:W-:Y:S01]  /*1790*/  IMAD.MOV.U32 R14, RZ, RZ, R5 ;  /* 0x000000ffff0e7224 */ /* 0x000fe200078e0005 */
[----:B------:R-:W-:Y:S01]  /*17a0*/  MOV R8, 0x17e0 ;  /* 0x000017e000087802 */ /* 0x000fe20000000f00 */
[----:B------:R-:W-:Y:S02]  /*17b0*/  IMAD.MOV.U32 R13, RZ, RZ, 0x1 ;  /* 0x00000001ff0d7424 */ /* 0x000fe400078e00ff */
[----:B------:R-:W-:Y:S02]  /*17c0*/  IMAD.MOV.U32 R12, RZ, RZ, -0x1 ;  /* 0xffffffffff0c7424 */ /* 0x000fe400078e00ff */
[----:B------:R-:W-:Y:S05]  /*17d0*/  CALL.REL.NOINC `($__internal_4_$__cuda_sm70_shflsync_up) ;  /* 0x000008b000007944 */ /* 0x000fea0003c00000 */
[----:B-1----:R-:W-:Y:S01]  /*17e0*/  FADD.FTZ R8, R5, R12 ;  /* 0x0000000c05087221 */ /* 0x002fe20000010000 */
[C---:B------:R-:W-:Y:S01]  /*17f0*/  ISETP.NE.AND P0, PT, R7.reuse, RZ, PT ;  /* 0x000000ff0700720c */ /* 0x040fe20003f05270 */
[----:B------:R-:W-:Y:S01]  /*1800*/  FADD.FTZ R9, R6, R15 ;  /* 0x0000000f06097221 */ /* 0x000fe20000010000 */
[----:B------:R-:W-:Y:S01]  /*1810*/  ISETP.GE.AND P1, PT, R16, 0x1, PT ;  /* 0x000000011000780c */ /* 0x000fe20003f26270 */
[----:B------:R-:W-:Y:S01]  /*1820*/  IMAD.IADD R10, R7, 0x1, R10 ;  /* 0x00000001070a7824 */ /* 0x000fe200078e020a */
[----:B------:R-:W-:Y:S01]  /*1830*/  FSEL R8, R8, R5, !P0 ;  /* 0x0000000508087208 */ /* 0x000fe20004000000 */
[----:B0-----:R-:W-:Y:S01]  /*1840*/  IMAD.MOV.U32 R11, RZ, RZ, RZ ;  /* 0x000000ffff0b7224 */ /* 0x001fe200078e00ff */
[----:B------:R-:W-:Y:S01]  /*1850*/  FSEL R9, R9, R6, !P0 ;  /* 0x0000000609097208 */ /* 0x000fe20004000000 */
[----:B------:R-:W-:Y:S01]  /*1860*/  IMAD.MOV.U32 R12, RZ, RZ, -0x1 ;  /* 0xffffffffff0c7424 */ /* 0x000fe200078e00ff */
[----:B------:R-:W-:-:S02]  /*1870*/  SEL R10, R7, R10, !P1 ;  /* 0x0000000a070a7207 */ /* 0x000fc40004800000 */
[----:B------:R-:W-:Y:S02]  /*1880*/  FSEL R15, R5, R8, !P1 ;  /* 0x00000008050f7208 */ /* 0x000fe40004800000 */
[----:B------:R-:W-:Y:S02]  /*1890*/  FSEL R7, R6, R9, !P1 ;  /* 0x0000000906077208 */ /* 0x000fe40004800000 */
[----:B------:R-:W-:Y:S02]  /*18a0*/  MOV R13, 0x2 ;  /* 0x00000002000d7802 */ /* 0x000fe40000000f00 */
[----:B------:R-:W-:Y:S02]  /*18b0*/  MOV R14, R10 ;  /* 0x0000000a000e7202 */ /* 0x000fe40000000f00 */
[----:B------:R-:W-:Y:S02]  /*18c0*/  MOV R8, 0x18e0 ;  /* 0x000018e000087802 */ /* 0x000fe40000000f00 */
[----:B------:R-:W-:Y:S05]  /*18d0*/  CALL.REL.NOINC `($__internal_4_$__cuda_sm70_shflsync_up) ;  /* 0x000007b000007944 */ /* 0x000fea0003c00000 */
[----:B0-----:R-:W-:Y:S01]  /*18e0*/  HFMA2.MMA R13, -RZ, RZ, 0, 1.1920928955078125e-07 ;  /* 0x00000002ff0d7435 */ /* 0x001fe200000001ff */
[----:B-1----:R-:W-:Y:S01]  /*18f0*/  IMAD.MOV.U32 R5, RZ, RZ, R12 ;  /* 0x000000ffff057224 */ /* 0x002fe200078e000c */
[----:B------:R-:W-:Y:S01]  /*1900*/  MOV R8, 0x1950 ;  /* 0x0000195000087802 */ /* 0x000fe20000000f00 */
[----:B------:R-:W-:-:S02]  /*1910*/  IMAD.MOV.U32 R14, RZ, RZ, R7 ;  /* 0x000000ffff0e7224 */ /* 0x000fc400078e0007 */
[----:B------:R-:W-:Y:S02]  /*1920*/  IMAD.MOV.U32 R11, RZ, RZ, RZ ;  /* 0x000000ffff0b7224 */ /* 0x000fe400078e00ff */
[----:B------:R-:W-:Y:S02]  /*1930*/  IMAD.MOV.U32 R12, RZ, RZ, -0x1 ;  /* 0xffffffffff0c7424 */ /* 0x000fe400078e00ff */
[----:B------:R-:W-:Y:S05]  /*1940*/  CALL.REL.NOINC `($__internal_4_$__cuda_sm70_shflsync_up) ;  /* 0x0000074000007944 */ /* 0x000fea0003c00000 */
[----:B0-----:R-:W-:Y:S01]  /*1950*/  HFMA2.MMA R11, -RZ, RZ, 0, 0 ;  /* 0x00000000ff0b7435 */ /* 0x001fe200000001ff */
[----:B-1----:R-:W-:Y:S01]  /*1960*/  MOV R6, R12 ;  /* 0x0000000c00067202 */ /* 0x002fe20000000f00 */
[----:B------:R-:W-:Y:S01]  /*1970*/  IMAD.MOV.U32 R14, RZ, RZ, R15 ;  /* 0x000000ffff0e7224 */ /* 0x000fe200078e000f */
[----:B------:R-:W-:Y:S01]  /*1980*/  MOV R8, 0x19c0 ;  /* 0x000019c000087802 */ /* 0x000fe20000000f00 */
[----:B------:R-:W-:Y:S02]  /*1990*/  IMAD.MOV.U32 R13, RZ, RZ, 0x2 ;  /* 0x00000002ff0d7424 */ /* 0x000fe400078e00ff */
[----:B------:R-:W-:Y:S02]  /*19a0*/  IMAD.MOV.U32 R12, RZ, RZ, -0x1 ;  /* 0xffffffffff0c7424 */ /* 0x000fe400078e00ff */
[----:B------:R-:W-:Y:S05]  /*19b0*/  CALL.REL.NOINC `($__internal_4_$__cuda_sm70_shflsync_up) ;  /* 0x000006d000007944 */ /* 0x000fea0003c00000 */
[----:B------:R-:W-:Y:S01]  /*19c0*/  ISETP.GE.AND P1, PT, R16, 0x2, PT ;  /* 0x000000021000780c */ /* 0x000fe20003f26270 */
[----:B-1----:R-:W-:Y:S01]  /*19d0*/  FADD.FTZ R8, R15, R12 ;  /* 0x0000000c0f087221 */ /* 0x002fe20000010000 */
[----:B------:R-:W-:Y:S01]  /*19e0*/  ISETP.NE.AND P0, PT, R10, RZ, PT ;  /* 0x000000ff0a00720c */ /* 0x000fe20003f05270 */
[----:B------:R-:W-:Y:S01]  /*19f0*/  FADD.FTZ R6, R6, R7 ;  /* 0x0000000706067221 */ /* 0x000fe20000010000 */
[----:B0-----:R-:W-:Y:S01]  /*1a00*/  MOV R13, 0x4 ;  /* 0x00000004000d7802 */ /* 0x001fe20000000f00 */
[----:B------:R-:W-:-:S02]  /*1a10*/  IMAD.MOV.U32 R11, RZ, RZ, RZ ;  /* 0x000000ffff0b7224 */ /* 0x000fc400078e00ff */
[----:B------:R-:W-:-:S06]  /*1a20*/  IMAD.MOV.U32 R12, RZ, RZ, -0x1 ;  /* 0xffffffffff0c7424 */ /* 0x000fcc00078e00ff */
[----:B------:R-:W-:Y:S01]  /*1a30*/  @P1 IMAD.IADD R10, R5, 0x1, R10 ;  /* 0x00000001050a1824 */ /* 0x000fe200078e020a */
[----:B------:R-:W-:Y:S02]  /*1a40*/  @P1 FSEL R15, R8, R15, !P0 ;  /* 0x0000000f080f1208 */ /* 0x000fe40004000000 */
[----:B------:R-:W-:Y:S02]  /*1a50*/  @P1 FSEL R7, R6, R7, !P0 ;  /* 0x0000000706071208 */ /* 0x000fe40004000000 */
[----:B------:R-:W-:Y:S02]  /*1a60*/  MOV R14, R10 ;  /* 0x0000000a000e7202 */ /* 0x000fe40000000f00 */
[----:B------:R-:W-:Y:S02]  /*1a70*/  MOV R8, 0x1a90 ;  /* 0x00001a9000087802 */ /* 0x000fe40000000f00 */
[----:B------:R-:W-:Y:S05]  /*1a80*/  CALL.REL.NOINC `($__internal_4_$__cuda_sm70_shflsync_up) ;  /* 0x0000060000007944 */ /* 0x000fea0003c00000 */
[----:B0-----:R-:W-:Y:S01]  /*1a90*/  HFMA2.MMA R13, -RZ, RZ, 0, 2.384185791015625e-07 ;  /* 0x00000004ff0d7435 */ /* 0x001fe200000001ff */
        /* <DEDUP_REMOVED lines=18> */
[----:B------:R-:W-:Y:S01]  /*1bc0*/  IMAD.MOV.U32 R11, RZ, RZ, RZ ;  /* 0x000000ffff0b7224 */ /* 0x000fe200078e00ff */
[----:B------:R-:W-:-:S07]  /*1bd0*/  MOV R12, 0xffffffff ;  /* 0xffffffff000c7802 */ /* 0x000fce0000000f00 */
[----:B------:R-:W-:Y:S01]  /*1be0*/  @P1 IMAD.IADD R10, R5, 0x1, R10 ;  /* 0x00000001050a1824 */ /* 0x000fe200078e020a */
[----:B------:R-:W-:Y:S02]  /*1bf0*/  @P1 FSEL R15, R8, R15, !P0 ;  /* 0x0000000f080f1208 */ /* 0x000fe40004000000 */
[----:B------:R-:W-:Y:S01]  /*1c00*/  @P1 FSEL R7, R6, R7, !P0 ;  /* 0x0000000706071208 */ /* 0x000fe20004000000 */
[----:B------:R-:W-:Y:S01]  /*1c10*/  IMAD.MOV.U32 R14, RZ, RZ, R10 ;  /* 0x000000ffff0e7224 */ /* 0x000fe200078e000a */
[----:B------:R-:W-:Y:S02]  /*1c20*/  MOV R8, 0x1c40 ;  /* 0x00001c4000087802 */ /* 0x000fe40000000f00 */
[----:B------:R-:W-:Y:S05]  /*1c30*/  CALL.REL.NOINC `($__internal_4_$__cuda_sm70_shflsync_up) ;  /* 0x0000045000007944 */ /* 0x000fea0003c00000 */
[----:B0-----:R-:W-:Y:S01]  /*1c40*/  HFMA2.MMA R13, -RZ, RZ, 0, 4.76837158203125e-07 ;  /* 0x00000008ff0d7435 */ /* 0x001fe200000001ff */
[----:B-1----:R-:W-:Y:S01]  /*1c50*/  MOV R5, R12 ;  /* 0x0000000c00057202 */ /* 0x002fe20000000f00 */
[----:B------:R-:W-:Y:S01]  /*1c60*/  IMAD.MOV.U32 R14, RZ, RZ, R7 ;  /* 0x000000ffff0e7224 */ /* 0x000fe200078e0007 */
[----:B------:R-:W-:Y:S01]  /*1c70*/  MOV R12, 0xffffffff ;  /* 0xffffffff000c7802 */ /* 0x000fe20000000f00 */
[----:B------:R-:W-:Y:S01]  /*1c80*/  IMAD.MOV.U32 R11, RZ, RZ, RZ ;  /* 0x000000ffff0b7224 */ /* 0x000fe200078e00ff */
[----:B------:R-:W-:-:S02]  /*1c90*/  MOV R8, 0x1cb0 ;  /* 0x00001cb000087802 */ /* 0x000fc40000000f00 */
[----:B------:R-:W-:Y:S05]  /*1ca0*/  CALL.REL.NOINC `($__internal_4_$__cuda_sm70_shflsync_up) ;  /* 0x000003e000007944 */ /* 0x000fea0003c00000 */
[----:B0-----:R-:W-:Y:S01]  /*1cb0*/  HFMA2.MMA R11, -RZ, RZ, 0, 0 ;  /* 0x00000000ff0b7435 */ /* 0x001fe200000001ff */
[----:B-1----:R-:W-:Y:S01]  /*1cc0*/  IMAD.MOV.U32 R6, RZ, RZ, R12 ;  /* 0x000000ffff067224 */ /* 0x002fe200078e000c */
[----:B------:R-:W-:Y:S01]  /*1cd0*/  MOV R14, R15 ;  /* 0x0000000f000e7202 */ /* 0x000fe20000000f00 */
[----:B------:R-:W-:Y:S01]  /*1ce0*/  IMAD.MOV.U32 R13, RZ, RZ, 0x8 ;  /* 0x00000008ff0d7424 */ /* 0x000fe200078e00ff */
[----:B------:R-:W-:Y:S01]  /*1cf0*/  MOV R8, 0x1d20 ;  /* 0x00001d2000087802 */ /* 0x000fe20000000f00 */
[----:B------:R-:W-:-:S02]  /*1d00*/  IMAD.MOV.U32 R12, RZ, RZ, -0x1 ;  /* 0xffffffffff0c7424 */ /* 0x000fc400078e00ff */
[----:B------:R-:W-:Y:S05]  /*1d10*/  CALL.REL.NOINC `($__internal_4_$__cuda_sm70_shflsync_up) ;  /* 0x0000037000007944 */ /* 0x000fea0003c00000 */
[----:B------:R-:W-:Y:S01]  /*1d20*/  ISETP.GE.AND P1, PT, R16, 0x8, PT ;  /* 0x000000081000780c */ /* 0x000fe20003f26270 */
[----:B-1----:R-:W-:Y:S01]  /*1d30*/  FADD.FTZ R8, R15, R12 ;  /* 0x0000000c0f087221 */ /* 0x002fe20000010000 */
[----:B------:R-:W-:Y:S01]  /*1d40*/  ISETP.NE.AND P0, PT, R10, RZ, PT ;  /* 0x000000ff0a00720c */ /* 0x000fe20003f05270 */
[----:B------:R-:W-:Y:S01]  /*1d50*/  FADD.FTZ R6, R6, R7 ;  /* 0x0000000706067221 */ /* 0x000fe20000010000 */
[----:B0-----:R-:W-:Y:S01]  /*1d60*/  MOV R11, RZ ;  /* 0x000000ff000b7202 */ /* 0x001fe20000000f00 */
[----:B------:R-:W-:-:S02]  /*1d70*/  IMAD.MOV.U32 R13, RZ, RZ, 0x10 ;  /* 0x00000010ff0d7424 */ /* 0x000fc400078e00ff */
[----:B------:R-:W-:-:S06]  /*1d80*/  IMAD.MOV.U32 R12, RZ, RZ, -0x1 ;  /* 0xffffffffff0c7424 */ /* 0x000fcc00078e00ff */
[----:B------:R-:W-:Y:S02]  /*1d90*/  @P1 IADD3 R10, R5, R10, RZ ;  /* 0x0000000a050a1210 */ /* 0x000fe40007ffe0ff */
[----:B------:R-:W-:Y:S02]  /*1da0*/  @P1 FSEL R15, R8, R15, !P0 ;  /* 0x0000000f080f1208 */ /* 0x000fe40004000000 */
[----:B------:R-:W-:Y:S02]  /*1db0*/  @P1 FSEL R7, R6, R7, !P0 ;  /* 0x0000000706071208 */ /* 0x000fe40004000000 */
[----:B------:R-:W-:Y:S02]  /*1dc0*/  MOV R14, R10 ;  /* 0x0000000a000e7202 */ /* 0x000fe40000000f00 */
[----:B------:R-:W-:Y:S02]  /*1dd0*/  MOV R8, 0x1df0 ;  /* 0x00001df000087802 */ /* 0x000fe40000000f00 */
        /* <DEDUP_REMOVED lines=8> */
[----:B0-----:R-:W-:Y:S01]  /*1e60*/  HFMA2.MMA R13, -RZ, RZ, 0, 9.5367431640625e-07 ;  /* 0x00000010ff0d7435 */ /* 0x001fe200000001ff */
[----:B-1----:R-:W-:Y:S01]  /*1e70*/  MOV R6, R12 ;  /* 0x0000000c00067202 */ /* 0x002fe20000000f00 */
[----:B------:R-:W-:Y:S01]  /*1e80*/  IMAD.MOV.U32 R14, RZ, RZ, R15 ;  /* 0x000000ffff0e7224 */ /* 0x000fe200078e000f */
[----:B------:R-:W-:Y:S01]  /*1e90*/  MOV R12, 0xffffffff ;  /* 0xffffffff000c7802 */ /* 0x000fe20000000f00 */
[----:B------:R-:W-:Y:S01]  /*1ea0*/  IMAD.MOV.U32 R11, RZ, RZ, RZ ;  /* 0x000000ffff0b7224 */ /* 0x000fe200078e00ff */
[----:B------:R-:W-:-:S02]  /*1eb0*/  MOV R8, 0x1ed0 ;  /* 0x00001ed000087802 */ /* 0x000fc40000000f00 */
[----:B------:R-:W-:Y:S05]  /*1ec0*/  CALL.REL.NOINC `($__internal_4_$__cuda_sm70_shflsync_up) ;  /* 0x000001c000007944 */ /* 0x000fea0003c00000 */
        /* <DEDUP_REMOVED lines=13> */
[----:B0-----:R-:W-:Y:S01]  /*1fa0*/  HFMA2.MMA R13, -RZ, RZ, 0, 5.9604644775390625e-08 ;  /* 0x00000001ff0d7435 */ /* 0x001fe200000001ff */
        /* <DEDUP_REMOVED lines=13> */
[----:B01----:R-:W-:Y:S05]  /*2080*/  BRA `(.L_x_1614) ;  /* 0xfffff03000007947 */ /* 0x003fea000383ffff */
        .weak           $__internal_4_$__cuda_sm70_shflsync_up
        .type           $__internal_4_$__cuda_sm70_shflsync_up,@function
        .size           $__internal_4_$__cuda_sm70_shflsync_up,(.L_x_3065 - $__internal_4_$__cuda_sm70_shflsync_up)
$__internal_4_$__cuda_sm70_shflsync_up:
[----:B------:R-:W-:Y:S01]  /*2090*/  MOV R9, 0x0 ;  /* 0x0000000000097802 */ /* 0x000fe20000000f00 */
[----:B------:R-:W-:Y:S04]  /*20a0*/  WARPSYNC R12 ;  /* 0x0000000c00007348 */ /* 0x000fe80003800000 */
[----:B------:R0:W1:Y:S01]  /*20b0*/  SHFL.UP PT, R12, R14, R13, R11 ;  /* 0x0400000d0e0c7389 */ /* 0x00006200000e000b */
[----:B------:R-:W-:Y:S05]  /*20c0*/  RET.REL.NODEC R8 `(_Z30group_norm_nhwc_fwd_sum_kernelI11Fp32IOFp32WLi192EEv26Group_norm_nhwc_fwd_params) ;  /* 0xffffdf3008007950 */ /* 0x000fea0003c3ffff */
.L_x_1615:
        /* <DEDUP_REMOVED lines=11> */
.L_x_3065:


//--------------------- .text._Z30group_norm_nhwc_fwd_sum_kernelI11Fp32IOFp32WLi448EEv26Group_norm_nhwc_fwd_params --------------------------
	.section	.text._Z30group_norm_nhwc_fwd_sum_kernelI11Fp32IOFp32WLi448EEv26Group_norm_nhwc_fwd_params,"ax",@progbits
	.sectioninfo	@"SHI_REGISTERS=32"
	.align	128
        .global         _Z30group_norm_nhwc_fwd_sum_kernelI11Fp32IOFp32WLi448EEv26Group_norm_nhwc_fwd_params
        .type           _Z30group_norm_nhwc_fwd_sum_kernelI11Fp32IOFp32WLi448EEv26Group_norm_nhwc_fwd_params,@function
        .size           _Z30group_norm_nhwc_fwd_sum_kernelI11Fp32IOFp32WLi448EEv26Group_norm_nhwc_fwd_params,(.L_x_3066 - _Z30group_norm_nhwc_fwd_sum_kernelI11Fp32IOFp32WLi448EEv26Group_norm_nhwc_fwd_params)
        .other          _Z30group_norm_nhwc_fwd_sum_kernelI11Fp32IOFp32WLi448EEv26Group_norm_nhwc_fwd_params,@"STO_CUDA_ENTRY STV_DEFAULT"
_Z30group_norm_nhwc_fwd_sum_kernelI11Fp32IOFp32WLi448EEv26Group_norm_nhwc_fwd_params:
.text._Z30group_norm_nhwc_fwd_sum_kernelI11Fp32IOFp32WLi448EEv26Group_norm_nhwc_fwd_params:
        /* <DEDUP_REMOVED lines=39> */
.L_x_1618:
        /* <DEDUP_REMOVED lines=20> */
.L_x_1617:
        /* <DEDUP_REMOVED lines=14> */
.L_x_1619:
        /* <DEDUP_REMOVED lines=68> */
.L_x_1616:
        /* <DEDUP_REMOVED lines=16> */
[----:B------:R-:W-:Y:S02]  /*09d0*/  ISETP.GE.U32.AND P1, PT, R6, c[0x0][0x1ec], PT ;  /* 0x00007b0006007a0c */ /* 0x000fe40003f26070 */
[----:B------:R-:W-:-:S05]  /*09e0*/  SHF.R.U32.HI R6, RZ, 0x1, R0 ;  /* 0x00000001ff067819 */ /* 0x000fca0000011600 */
[----:B------:R-:W-:-:S05]  /*09f0*/  IMAD.WIDE.U32 R6, R6, -0x6db6db6d, RZ ;  /* 0x9249249306067825 */ /* 0x000fca00078e00ff */
[----:B------:R-:W-:Y:S02]  /*0a00*/  LEA.HI R3, R7, R0, RZ, 0x1e ;  /* 0x0000000007037211 */ /* 0x000fe400078ff0ff */
[----:B------:R-:W-:Y:S02]  /*0a10*/  @P1 IADD3 R2, R2, 0x1, RZ ;  /* 0x0000000102021810 */ /* 0x000fe40007ffe0ff */
[----:B------:R-:W-:Y:S01]  /*0a20*/  @!P2 LOP3.LUT R2, RZ, c[0x0][0x1ec], RZ, 0x33, !PT ;  /* 0x00007b00ff02aa12 */ /* 0x000fe200078e33ff */
[----:B------:R-:W-:-:S04]  /*0a30*/  IMAD R3, R3, 0xc, RZ ;  /* 0x0000000c03037824 */ /* 0x000fc800078e02ff */
[----:B------:R-:W-:Y:S01]  /*0a40*/  IMAD.MOV R4, RZ, RZ, -R2 ;  /* 0x000000ffff047224 */ /* 0x000fe200078e0a02 */
[----:B------:R0:W-:Y:S03]  /*0a50*/  STS [R3+0x14], R24 ;  /* 0x0000141803007388 */ /* 0x0001e60000000800 */
[----:B------:R-:W-:Y:S01]  /*0a60*/  IMAD R5, R4, c[0x0][0x1ec], R5 ;  /* 0x00007b0004057a24 */ /* 0x000fe200078e0205 */
[----:B------:R0:W-:Y:S04]  /*0a70*/  STS [R3+0x18], R20 ;  /* 0x0000181403007388 */ /* 0x0001e80000000800 */
        /* <DEDUP_REMOVED lines=9> */
[----:B------:R-:W-:Y:S04]  /*0b10*/  LDS R6, [R4+0x20] ;  /* 0x0000200004067984 */ /* 0x000fe80000000800 */
[----:B------:R-:W2:Y:S04]  /*0b20*/  LDS R7, [R4+0x14] ;  /* 0x0000140004077984 */ /* 0x000ea80000000800 */
[----:B------:R-:W3:Y:S04]  /*0b30*/  LDS R26, [R4+0x2c] ;  /* 0x00002c00041a7984 */ /* 0x000ee80000000800 */
        /* <DEDUP_REMOVED lines=9> */
[----:B------:R-:W1:Y:S04]  /*0bd0*/  LDS R18, [R4+0x3c] ;  /* 0x00003c0004127984 */ /* 0x000e680000000800 */
[----:B------:R-:W1:Y:S02]  /*0be0*/  LDS R17, [R4+0x38] ;  /* 0x0000380004117984 */ /* 0x000e640000000800 */
[----:B--2---:R-:W-:Y:S02]  /*0bf0*/  @!P0 FADD.FTZ R6, R6, R7 ;  /* 0x0000000706068221 */ /* 0x004fe40000010000 */
[----:B------:R-:W2:Y:S02]  /*0c00*/  LDS R19, [R4+0x48] ;  /* 0x0000480004137984 */ /* 0x000ea40000000800 */
[----:B---3--:R-:W-:-:S02]  /*0c10*/  @!P1 FADD.FTZ R26, R6, R26 ;  /* 0x0000001a061a9221 */ /* 0x008fc40000010000 */
[----:B------:R-:W3:Y:S01]  /*0c20*/  LDS R16, [R4+0x44] ;  /* 0x0000440004107984 */ /* 0x000ee20000000800 */
[----:B----4-:R-:W-:-:S03]  /*0c30*/  ISETP.NE.AND P2, PT, R10, RZ, PT ;  /* 0x000000ff0a00720c */ /* 0x010fc60003f45270 */
[----:B------:R-:W4:Y:S04]  /*0c40*/  LDS R21, [R4+0x58] ;  /* 0x0000580004157984 */ /* 0x000f280000000800 */
[----:B------:R-:W4:Y:S01]  /*0c50*/  LDS R12, [R4+0x54] ;  /* 0x00005400040c7984 */ /* 0x000f220000000800 */
[----:B-----5:R-:W-:-:S03]  /*0c60*/  @!P0 FADD.FTZ R8, R8, R23 ;  /* 0x0000001708088221 */ /* 0x020fc60000010000 */
[----:B------:R-:W5:Y:S01]  /*0c70*/  LDS R11, [R4+0x50] ;  /* 0x00005000040b7984 */ /* 0x000f620000000800 */
[----:B------:R-:W-:-:S03]  /*0c80*/  ISETP.NE.AND P0, PT, R15, RZ, PT ;  /* 0x000000ff0f00720c */ /* 0x000fc60003f05270 */
[----:B------:R-:W5:Y:S01]  /*0c90*/  LDS R5, [R4+0x64] ;  /* 0x0000640004057984 */ /* 0x000f620000000800 */
[----:B------:R-:W-:-:S03]  /*0ca0*/  @!P1 FADD.FTZ R9, R8, R9 ;  /* 0x0000000908099221 */ /* 0x000fc60000010000 */
[----:B------:R-:W5:Y:S01]  /*0cb0*/  LDS R13, [R4+0x5c] ;  /* 0x00005c00040d7984 */ /* 0x000f620000000800 */
[----:B------:R-:W-:-:S03]  /*0cc0*/  ISETP.NE.AND P1, PT, R22, RZ, PT ;  /* 0x000000ff1600720c */ /* 0x000fc60003f25270 */
[----:B------:R-:W-:Y:S01]  /*0cd0*/  LDS R6, [R4+0x68] ;  /* 0x0000680004067984 */ /* 0x000fe20000000800 */
[----:B0-----:R-:W-:-:S03]  /*0ce0*/  IADD3 R25, R24, R20, R25 ;  /* 0x0000001418197210 */ /* 0x001fc60007ffe019 */
[----:B------:R-:W0:Y:S01]  /*0cf0*/  LDS R14, [R4+0x60] ;  /* 0x00006000040e7984 */ /* 0x000e220000000800 */
[----:B-1----:R-:W-:Y:S01]  /*0d00*/  @!P2 FADD.FTZ R18, R9, R18 ;  /* 0x000000120912a221 */ /* 0x002fe20000010000 */
[----:B------:R-:W-:Y:S02]  /*0d10*/  IADD3 R25, R15, R25, R10 ;  /* 0x000000190f197210 */ /* 0x000fe40007ffe00a */
[----:B------:R-:W1:Y:S01]  /*0d20*/  LDS R8, [R4+0x70] ;  /* 0x0000700004087984 */ /* 0x000e620000000800 */
[----:B------:R-:W-:-:S03]  /*0d30*/  @!P2 FADD.FTZ R17, R26, R17 ;  /* 0x000000111a11a221 */ /* 0x000fc60000010000 */
[----:B------:R-:W1:Y:S01]  /*0d40*/  LDS R7, [R4+0x6c] ;  /* 0x00006c0004077984 */ /* 0x000e620000000800 */
[----:B--2---:R-:W-:-:S03]  /*0d50*/  @!P0 FADD.FTZ R19, R18, R19 ;  /* 0x0000001312138221 */ /* 0x004fc60000010000 */
[----:B------:R-:W2:Y:S01]  /*0d60*/  LDS R9, [R4+0x7c] ;  /* 0x00007c0004097984 */ /* 0x000ea20000000800 */
[----:B---3--:R-:W-:-:S03]  /*0d70*/  @!P0 FADD.FTZ R16, R17, R16 ;  /* 0x0000001011108221 */ /* 0x008fc60000010000 */
[----:B------:R-:W3:Y:S01]  /*0d80*/  LDS R10, [R4+0x88] ;  /* 0x00008800040a7984 */ /* 0x000ee20000000800 */
[C---:B----4-:R-:W-:Y:S02]  /*0d90*/  ISETP.NE.AND P0, PT, R21.reuse, RZ, PT ;  /* 0x000000ff1500720c */ /* 0x050fe40003f05270 */
[----:B------:R-:W-:Y:S01]  /*0da0*/  IADD3 R22, R21, R25, R22 ;  /* 0x0000001915167210 */ /* 0x000fe20007ffe016 */
[----:B------:R-:W4:Y:S01]  /*0db0*/  LDS R15, [R4+0x94] ;  /* 0x00009400040f7984 */ /* 0x000f220000000800 */
[----:B------:R-:W-:-:S03]  /*0dc0*/  @!P1 FADD.FTZ R12, R19, R12 ;  /* 0x0000000c130c9221 */ /* 0x000fc60000010000 */
[----:B------:R-:W4:Y:S01]  /*0dd0*/  LDS R17, [R4+0x74] ;  /* 0x0000740004117984 */ /* 0x000f220000000800 */
[----:B-----5:R-:W-:-:S03]  /*0de0*/  @!P1 FADD.FTZ R11, R16, R11 ;  /* 0x0000000b100b9221 */ /* 0x020fc60000010000 */
[----:B------:R-:W5:Y:S01]  /*0df0*/  LDS R19, [R4+0x78] ;  /* 0x0000780004137984 */ /* 0x000f620000000800 */
[----:B------:R-:W-:-:S03]  /*0e00*/  ISETP.NE.AND P1, PT, R5, RZ, PT ;  /* 0x000000ff0500720c */ /* 0x000fc60003f25270 */
[----:B------:R-:W5:Y:S01]  /*0e10*/  LDS R16, [R4+0xa0] ;  /* 0x0000a00004107984 */ /* 0x000f620000000800 */
[----:B------:R-:W-:-:S03]  /*0e20*/  @!P0 FADD.FTZ R13, R11, R13 ;  /* 0x0000000d0b0d8221 */ /* 0x000fc60000010000 */
[----:B------:R-:W5:Y:S04]  /*0e30*/  LDS R20, [R4+0x80] ;  /* 0x0000800004147984 */ /* 0x000f680000000800 */
[----:B------:R-:W5:Y:S01]  /*0e40*/  LDS R18, [R4+0x84] ;  /* 0x0000840004127984 */ /* 0x000f620000000800 */
[----:B0-----:R-:W-:Y:S02]  /*0e50*/  @!P0 FADD.FTZ R14, R12, R14 ;  /* 0x0000000e0c0e8221 */ /* 0x001fe40000010000 */
[----:B------:R-:W-:Y:S01]  /*0e60*/  @!P1 FADD.FTZ R6, R13, R6 ;  /* 0x000000060d069221 */ /* 0x000fe20000010000 */
[----:B------:R-:W0:Y:S01]  /*0e70*/  LDS R21, [R4+0xac] ;  /* 0x0000ac0004157984 */ /* 0x000e220000000800 */
[C---:B-1----:R-:W-:Y:S02]  /*0e80*/  ISETP.NE.AND P0, PT, R8.reuse, RZ, PT ;  /* 0x000000ff0800720c */ /* 0x042fe40003f05270 */
[----:B------:R-:W-:Y:S01]  /*0e90*/  IADD3 R22, R8, R22, R5 ;  /* 0x0000001608167210 */ /* 0x000fe20007ffe005 */
[----:B------:R-:W1:Y:S01]  /*0ea0*/  LDS R25, [R4+0x8c] ;  /* 0x00008c0004197984 */ /* 0x000e620000000800 */
[----:B------:R-:W-:-:S03]  /*0eb0*/  @!P1 FADD.FTZ R7, R14, R7 ;  /* 0x000000070e079221 */ /* 0x000fc60000010000 */
[----:B------:R-:W1:Y:S01]  /*0ec0*/  LDS R23, [R4+0x90] ;  /* 0x0000900004177984 */ /* 0x000e620000000800 */
[----:B--2---:R-:W-:-:S03]  /*0ed0*/  ISETP.NE.AND P1, PT, R9, RZ, PT ;  /* 0x000000ff0900720c */ /* 0x004fc60003f25270 */
[----:B------:R-:W2:Y:S01]  /*0ee0*/  LDS R26, [R4+0x98] ;  /* 0x00009800041a7984 */ /* 0x000ea20000000800 */
[C---:B---3--:R-:W-:Y:S02]  /*0ef0*/  ISETP.NE.AND P2, PT, R10.reuse, RZ, PT ;  /* 0x000000ff0a00720c */ /* 0x048fe40003f45270 */
[----:B------:R-:W-:Y:S01]  /*0f00*/  IADD3 R22, R10, R22, R9 ;  /* 0x000000160a167210 */ /* 0x000fe20007ffe009 */
[----:B------:R-:W3:Y:S01]  /*0f10*/  LDS R24, [R4+0x9c] ;  /* 0x00009c0004187984 */ /* 0x000ee20000000800 */
[----:B----4-:R-:W-:-:S03]  /*0f20*/  ISETP.NE.AND P3, PT, R15, RZ, PT ;  /* 0x000000ff0f00720c */ /* 0x010fc60003f65270 */
[----:B------:R-:W4:Y:S01]  /*0f30*/  LDS R13, [R4+0xa4] ;  /* 0x0000a400040d7984 */ /* 0x000f220000000800 */
[----:B------:R-:W-:-:S03]  /*0f40*/  @!P0 FADD.FTZ R17, R6, R17 ;  /* 0x0000001106118221 */ /* 0x000fc60000010000 */
[----:B------:R-:W4:Y:S01]  /*0f50*/  LDS R27, [R4+0xa8] ;  /* 0x0000a800041b7984 */ /* 0x000f220000000800 */
[----:B-----5:R-:W-:-:S03]  /*0f60*/  @!P0 FADD.FTZ R19, R7, R19 ;  /* 0x0000001307138221 */ /* 0x020fc60000010000 */
[----:B------:R-:W5:Y:S01]  /*0f70*/  LDS R12, [R4+0xb0] ;  /* 0x0000b000040c7984 */ /* 0x000f620000000800 */
[C---:B------:R-:W-:Y:S02]  /*0f80*/  ISETP.NE.AND P0, PT, R16.reuse, RZ, PT ;  /* 0x000000ff1000720c */ /* 0x040fe40003f05270 */
[----:B------:R-:W-:Y:S01]  /*0f90*/  IADD3 R22, R16, R22, R15 ;  /* 0x0000001610167210 */ /* 0x000fe20007ffe00f */
[----:B------:R-:W5:Y:S01]  /*0fa0*/  LDS R11, [R4+0xb4] ;  /* 0x0000b400040b7984 */ /* 0x000f620000000800 */
[----:B------:R-:W-:Y:S02]  /*0fb0*/  @!P1 FADD.FTZ R20, R17, R20 ;  /* 0x0000001411149221 */ /* 0x000fe40000010000 */
[----:B------:R-:W-:Y:S01]  /*0fc0*/  @!P1 FADD.FTZ R18, R19, R18 ;  /* 0x0000001213129221 */ /* 0x000fe20000010000 */
[----:B0-----:R-:W-:Y:S02]  /*0fd0*/  ISETP.NE.AND P1, PT, R21, RZ, PT ;  /* 0x000000ff1500720c */ /* 0x001fe40003f25270 */
[----:B------:R-:W-:Y:S01]  /*0fe0*/  IADD3 R21, R22, R21, RZ ;  /* 0x0000001516157210 */ /* 0x000fe20007ffe0ff */
[----:B-1----:R-:W-:-:S02]  /*0ff0*/  @!P2 FADD.FTZ R25, R20, R25 ;  /* 0x000000191419a221 */ /* 0x002fc40000010000 */
[----:B------:R-:W-:Y:S02]  /*1000*/  @!P2 FADD.FTZ R23, R18, R23 ;  /* 0x000000171217a221 */ /* 0x000fe40000010000 */
[----:B--2---:R-:W-:Y:S02]  /*1010*/  @!P3 FADD.FTZ R26, R25, R26 ;  /* 0x0000001a191ab221 */ /* 0x004fe40000010000 */
[----:B---3--:R-:W-:Y:S02]  /*1020*/  @!P3 FADD.FTZ R24, R23, R24 ;  /* 0x000000181718b221 */ /* 0x008fe40000010000 */
[----:B----4-:R-:W-:Y:S02]  /*1030*/  @!P0 FADD.FTZ R13, R26, R13 ;  /* 0x0000000d1a0d8221 */ /* 0x010fe40000010000 */
[----:B------:R-:W-:Y:S02]  /*1040*/  @!P0 FADD.FTZ R27, R24, R27 ;  /* 0x0000001b181b8221 */ /* 0x000fe40000010000 */
[----:B-----5:R-:W-:-:S02]  /*1050*/  @!P1 FADD.FTZ R12, R13, R12 ;  /* 0x0000000c0d0c9221 */ /* 0x020fc40000010000 */
[----:B------:R-:W-:Y:S01]  /*1060*/  @!P1 FADD.FTZ R11, R27, R11 ;  /* 0x0000000b1b0b9221 */ /* 0x000fe20000010000 */
[----:B------:R-:W-:Y:S05]  /*1070*/  BRA.DIV ~URZ, `(.L_x_1622) ;  /* 0x00000e627f007947 */ /* 0x000fea000b800000 */
[----:B------:R0:W1:Y:S02]  /*1080*/  SHFL.UP PT, R8, R21, 0x1, RZ ;  /* 0x0420000015087989 */ /* 0x00006400000e00ff */
.L_x_1624:
[----:B------:R-:W2:Y:S01]  /*1090*/  S2R R15, SR_LANEID ;  /* 0x00000000000f7919 */ /* 0x000ea20000000000 */
[----:B------:R-:W-:Y:S05]  /*10a0*/  BRA.DIV ~URZ, `(.L_x_1623) ;  /* 0x00000eb27f007947 */ /* 0x000fea000b800000 */
[----:B------:R-:W3:Y:S01]  /*10b0*/  SHFL.UP PT, R5, R12, 0x1, RZ ;  /* 0x042000000c057989 */ /* 0x000ee200000e00ff */
[----:B------:R-:W-:Y:S02]  /*10c0*/  ISETP.NE.AND P0, PT, R21, RZ, PT ;  /* 0x000000ff1500720c */ /* 0x000fe40003f05270 */
[----:B--2---:R-:W-:Y:S01]  /*10d0*/  ISETP.GE.AND P1, PT, R15, 0x1, PT ;  /* 0x000000010f00780c */ /* 0x004fe20003f26270 */
[----:B------:R-:W2:-:S12]  /*10e0*/  SHFL.UP PT, R6, R11, 0x1, RZ ;  /* 0x042000000b067989 */ /* 0x000e9800000e00ff */
[----:B01----:R-:W-:-:S05]  /*10f0*/  @P1 IMAD.IADD R21, R21, 0x1, R8 ;  /* 0x0000000115151824 */ /* 0x003fca00078e0208 */
[----:B------:R-:W0:Y:S01]  /*1100*/  SHFL.UP PT, R8, R21, 0x2, RZ ;  /* 0x0440000015087989 */ /* 0x000e2200000e00ff */
[----:B---3--:R-:W-:Y:S02]  /*1110*/  FADD.FTZ R5, R12, R5 ;  /* 0x000000050c057221 */ /* 0x008fe40000010000 */
[----:B--2---:R-:W-:-:S03]  /*1120*/  FADD.FTZ R6, R11, R6 ;  /* 0x000000060b067221 */ /* 0x004fc60000010000 */
[----:B------:R-:W-:Y:S02]  /*1130*/  FSEL R5, R5, R12, !P0 ;  /* 0x0000000c05057208 */ /* 0x000fe40004000000 */
[----:B------:R-:W-:Y:S02]  /*1140*/  FSEL R6, R6, R11, !P0 ;  /* 0x0000000b06067208 */ /* 0x000fe40004000000 */
[----:B------:R-:W-:Y:S02]  /*1150*/  FSEL R5, R12, R5, !P1 ;  /* 0x000000050c057208 */ /* 0x000fe40004800000 */
[----:B------:R-:W-:Y:S02]  /*1160*/  FSEL R6, R11, R6, !P1 ;  /* 0x000000060b067208 */ /* 0x000fe40004800000 */
[----:B------:R-:W-:Y:S01]  /*1170*/  ISETP.GE.AND P1, PT, R15, 0x2, PT ;  /* 0x000000020f00780c */ /* 0x000fe20003f26270 */
[----:B------:R-:W1:Y:S01]  /*1180*/  SHFL.UP PT, R10, R5, 0x2, RZ ;  /* 0x04400000050a7989 */ /* 0x000e6200000e00ff */
[----:B------:R-:W-:-:S03]  /*1190*/  ISETP.NE.AND P0, PT, R21, RZ, PT ;  /* 0x000000ff1500720c */ /* 0x000fc60003f05270 */
[----:B------:R-:W2:Y:S08]  /*11a0*/  SHFL.UP PT, R7, R6, 0x2, RZ ;  /* 0x0440000006077989 */ /* 0x000eb000000e00ff */
        /* <DEDUP_REMOVED lines=31> */
[----:B------:R0:W3:Y:S01]  /*13a0*/  SHFL.UP PT, R8, R21, 0x1, RZ ;  /* 0x0420000015087989 */ /* 0x0000e200000e00ff */
[----:B-1----:R-:W-:Y:S02]  /*13b0*/  FADD.FTZ R10, R5, R10 ;  /* 0x0000000a050a7221 */ /* 0x002fe40000010000 */
[----:B--2---:R-:W-:-:S03]  /*13c0*/  FADD.FTZ R7, R6, R7 ;  /* 0x0000000706077221 */ /* 0x004fc60000010000 */
[----:B------:R-:W-:Y:S02]  /*13d0*/  @P1 FSEL R5, R10, R5, !P0 ;  /* 0x000000050a051208 */ /* 0x000fe40004000000 */
[----:B------:R-:W-:-:S03]  /*13e0*/  @P1 FSEL R6, R7, R6, !P0 ;  /* 0x0000000607061208 */ /* 0x000fc60004000000 */
[----:B------:R0:W1:Y:S04]  /*13f0*/  SHFL.UP PT, R16, R5, 0x1, RZ ;  /* 0x0420000005107989 */ /* 0x00006800000e00ff */
[----:B------:R0:W2:Y:S02]  /*1400*/  SHFL.UP PT, R10, R6, 0x1, RZ ;  /* 0x04200000060a7989 */ /* 0x0000a400000e00ff */
.L_x_1625:
[----:B------:R-:W4:Y:S01]  /*1410*/  LDS R9, [R4+0x10] ;  /* 0x0000100004097984 */ /* 0x000f220000000800 */
[----:B------:R-:W-:Y:S02]  /*1420*/  ISETP.NE.AND P1, PT, R0, RZ, PT ;  /* 0x000000ff0000720c */ /* 0x000fe40003f25270 */
[----:B------:R-:W-:Y:S01]  /*1430*/  PLOP3.LUT P0, PT, PT, PT, PT, 0x80, 0x0 ;  /* 0x000000000000781c */ /* 0x000fe20003f0f070 */
[----:B------:R-:W-:Y:S04]  /*1440*/  LDS R19, [R4+0x18] ;  /* 0x0000180004137984 */ /* 0x000fe80000000800 */
[----:B0-----:R-:W0:Y:S04]  /*1450*/  LDS R5, [R4+0x1c] ;  /* 0x00001c0004057984 */ /* 0x001e280000000800 */
[----:B------:R-:W-:Y:S04]  /*1460*/  LDS R17, [R4+0x14] ;  /* 0x0000140004117984 */ /* 0x000fe80000000800 */
[----:B------:R-:W5:Y:S04]  /*1470*/  LDS R7, [R4+0x28] ;  /* 0x0000280004077984 */ /* 0x000f680000000800 */
[----:B------:R-:W3:Y:S04]  /*1480*/  LDS R11, [R4+0x34] ;  /* 0x00003400040b7984 */ /* 0x000ee80000000800 */
[----:B------:R-:W2:Y:S04]  /*1490*/  LDS R12, [R4+0x40] ;  /* 0x00004000040c7984 */ /* 0x000ea80000000800 */
[----:B------:R-:W1:Y:S04]  /*14a0*/  LDS R14, [R4+0x4c] ;  /* 0x00004c00040e7984 */ /* 0x000e680000000800 */
[----:B------:R-:W1:Y:S04]  /*14b0*/  LDS R15, [R4+0x58] ;  /* 0x00005800040f7984 */ /* 0x000e680000000800 */
[----:B------:R-:W1:Y:S01]  /*14c0*/  LDS R18, [R4+0x64] ;  /* 0x0000640004127984 */ /* 0x000e620000000800 */
[----:B----4-:R-:W-:-:S03]  /*14d0*/  @P1 ISETP.NE.AND P2, PT, R9, RZ, PT ;  /* 0x000000ff0900120c */ /* 0x010fc60003f45270 */
[----:B------:R-:W-:Y:S01]  /*14e0*/  LDS R20, [R4+0x70] ;  /* 0x0000700004147984 */ /* 0x000fe20000000800 */
[----:B---3--:R-:W-:Y:S02]  /*14f0*/  @P1 IADD3 R9, R9, R8, RZ ;  /* 0x0000000809091210 */ /* 0x008fe40007ffe0ff */
[----:B------:R-:W-:Y:S01]  /*1500*/  @P1 PLOP3.LUT P0, PT, P2, PT, PT, 0x80, 0x0 ;  /* 0x000000000000181c */ /* 0x000fe2000170f070 */
[----:B------:R-:W3:Y:S01]  /*1510*/  LDS R6, [R4+0x20] ;  /* 0x0000200004067984 */ /* 0x000ee20000000800 */
[----:B0-----:R-:W-:-:S03]  /*1520*/  ISETP.NE.AND P6, PT, R5, RZ, PT ;  /* 0x000000ff0500720c */ /* 0x001fc60003fc5270 */
[----:B------:R-:W0:Y:S04]  /*1530*/  LDS R0, [R4+0x24] ;  /* 0x0000240004007984 */ /* 0x000e280000000800 */
[----:B------:R-:W-:Y:S01]  /*1540*/  LDS R21, [R4+0x7c] ;  /* 0x00007c0004157984 */ /* 0x000fe20000000800 */
[----:B-----5:R-:W-:-:S03]  /*1550*/  ISETP.NE.AND P5, PT, R7, RZ, PT ;  /* 0x000000ff0700720c */ /* 0x020fc60003fa5270 */
[----:B--2---:R-:W-:Y:S01]  /*1560*/  @!P0 FADD.FTZ R19, R19, R10 ;  /* 0x0000000a13138221 */ /* 0x004fe20000010000 */
[----:B------:R-:W-:Y:S01]  /*1570*/  LDS R23, [R4+0x88] ;  /* 0x0000880004177984 */ /* 0x000fe20000000800 */
[----:B------:R-:W-:Y:S01]  /*1580*/  IMAD.IADD R10, R5, 0x1, R9 ;  /* 0x00000001050a7824 */ /* 0x000fe200078e0209 */
[----:B------:R-:W-:Y:S01]  /*1590*/  ISETP.NE.AND P4, PT, R11, RZ, PT ;  /* 0x000000ff0b00720c */ /* 0x000fe20003f85270 */
[----:B-1----:R-:W-:Y:S01]  /*15a0*/  @!P0 FADD.FTZ R17, R17, R16 ;  /* 0x0000001011118221 */ /* 0x002fe20000010000 */
[----:B------:R-:W1:Y:S01]  /*15b0*/  LDS R5, [R4+0x30] ;  /* 0x0000300004057984 */ /* 0x000e620000000800 */
[----:B------:R-:W-:Y:S01]  /*15c0*/  IMAD.IADD R16, R7, 0x1, R10 ;  /* 0x0000000107107824 */ /* 0x000fe200078e020a */
[----:B------:R-:W-:Y:S02]  /*15d0*/  ISETP.NE.AND P3, PT, R12, RZ, PT ;  /* 0x000000ff0c00720c */ /* 0x000fe40003f65270 */
[----:B------:R-:W2:Y:S02]  /*15e0*/  LDS R7, [R4+0x2c] ;  /* 0x00002c0004077984 */ /* 0x000ea40000000800 */
[----:B------:R-:W-:-:S02]  /*15f0*/  IADD3 R25, R11, R16, RZ ;  /* 0x000000100b197210 */ /* 0x000fc40007ffe0ff */
[----:B------:R-:W-:Y:S01]  /*1600*/  STS [R4+0x10], R9 ;  /* 0x0000100904007388 */ /* 0x000fe20000000800 */
[----:B------:R-:W-:Y:S02]  /*1610*/  ISETP.NE.AND P2, PT, R14, RZ, PT ;  /* 0x000000ff0e00720c */ /* 0x000fe40003f45270 */
[----:B------:R-:W-:Y:S01]  /*1620*/  IMAD.IADD R27, R12, 0x1, R25 ;  /* 0x000000010c1b7824 */ /* 0x000fe200078e0219 */
[----:B------:R-:W4:Y:S01]  /*1630*/  LDS R8, [R4+0x38] ;  /* 0x0000380004087984 */ /* 0x000f220000000800 */
[----:B------:R-:W-:Y:S02]  /*1640*/  ISETP.NE.AND P0, PT, R15, RZ, PT ;  /* 0x000000ff0f00720c */ /* 0x000fe40003f05270 */
[----:B------:R-:W-:Y:S01]  /*1650*/  IMAD.IADD R26, R14, 0x1, R27 ;  /* 0x000000010e1a7824 */ /* 0x000fe200078e021b */
[----:B------:R-:W5:Y:S01]  /*1660*/  LDS R9, [R4+0x3c] ;  /* 0x00003c0004097984 */ /* 0x000f620000000800 */
[----:B------:R-:W-:-:S03]  /*1670*/  ISETP.NE.AND P1, PT, R18, RZ, PT ;  /* 0x000000ff1200720c */ /* 0x000fc60003f25270 */
[----:B------:R-:W-:Y:S01]  /*1680*/  LDS R22, [R4+0x94] ;  /* 0x0000940004167984 */ /* 0x000fe20000000800 */
[----:B------:R-:W-:Y:S01]  /*1690*/  IADD3 R29, R15, R26, RZ ;  /* 0x0000001a0f1d7210 */ /* 0x000fe20007ffe0ff */
[----:B---3--:R-:W-:Y:S02]  /*16a0*/  @!P6 FADD.FTZ R6, R6, R17 ;  /* 0x000000110606e221 */ /* 0x008fe40000010000 */
[----:B------:R-:W-:Y:S01]  /*16b0*/  STS [R4+0x1c], R10 ;  /* 0x00001c0a04007388 */ /* 0x000fe20000000800 */
[----:B0-----:R-:W-:-:S03]  /*16c0*/  @!P6 FADD.FTZ R0, R0, R19 ;  /* 0x000000130000e221 */ /* 0x001fc60000010000 */
[----:B------:R-:W0:Y:S01]  /*16d0*/  LDS R11, [R4+0x44] ;  /* 0x00004400040b7984 */ /* 0x000e220000000800 */
[----:B------:R-:W-:-:S03]  /*16e0*/  ISETP.NE.AND P6, PT, R20, RZ, PT ;  /* 0x000000ff1400720c */ /* 0x000fc60003fc5270 */
[----:B------:R-:W3:Y:S04]  /*16f0*/  LDS R10, [R4+0x48] ;  /* 0x00004800040a7984 */ /* 0x000ee80000000800 */
[----:B------:R-:W-:Y:S04]  /*1700*/  LDS R24, [R4+0xa0] ;  /* 0x0000a00004187984 */ /* 0x000fe80000000800 */
[----:B------:R-:W3:Y:S01]  /*1710*/  LDS R12, [R4+0x50] ;  /* 0x00005000040c7984 */ /* 0x000ee20000000800 */
[----:B-1----:R-:W-:-:S03]  /*1720*/  @!P5 FADD.FTZ R5, R5, R0 ;  /* 0x000000000505d221 */ /* 0x002fc60000010000 */
[----:B------:R-:W1:Y:S01]  /*1730*/  LDS R13, [R4+0x54] ;  /* 0x00005400040d7984 */ /* 0x000e620000000800 */
[----:B--2---:R-:W-:Y:S01]  /*1740*/  @!P5 FADD.FTZ R7, R7, R6 ;  /* 0x000000060707d221 */ /* 0x004fe20000010000 */
[----:B------:R-:W-:Y:S02]  /*1750*/  ISETP.NE.AND P5, PT, R21, RZ, PT ;  /* 0x000000ff1500720c */ /* 0x000fe40003fa5270 */
[----:B------:R-:W-:Y:S04]  /*1760*/  STS [R4+0x28], R16 ;  /* 0x0000281004007388 */ /* 0x000fe80000000800 */
[----:B------:R-:W-:Y:S01]  /*1770*/  LDS R14, [R4+0xac] ;  /* 0x0000ac00040e7984 */ /* 0x000fe20000000800 */
[----:B----4-:R-:W-:-:S03]  /*1780*/  @!P4 FADD.FTZ R8, R8, R7 ;  /* 0x000000070808c221 */ /* 0x010fc60000010000 */
[----:B------:R-:W2:Y:S01]  /*1790*/  LDS R15, [R4+0x5c] ;  /* 0x00005c00040f7984 */ /* 0x000ea20000000800 */
[----:B-----5:R-:W-:Y:S01]  /*17a0*/  @!P4 FADD.FTZ R9, R9, R5 ;  /* 0x000000050909c221 */ /* 0x020fe20000010000 */
[----:B------:R-:W-:Y:S02]  /*17b0*/  ISETP.NE.AND P4, PT, R23, RZ, PT ;  /* 0x000000ff1700720c */ /* 0x000fe40003f85270 */
[----:B------:R-:W4:Y:S04]  /*17c0*/  LDS R16, [R4+0x60] ;  /* 0x0000600004107984 */ /* 0x000f280000000800 */
[----:B------:R5:W-:Y:S04]  /*17d0*/  STS [R4+0x34], R25 ;  /* 0x0000341904007388 */ /* 0x000be80000000800 */
[----:B------:R1:W-:Y:S01]  /*17e0*/  STS [R4+0x18], R19 ;  /* 0x0000181304007388 */ /* 0x0003e20000000800 */
[----:B0-----:R-:W-:-:S03]  /*17f0*/  @!P3 FADD.FTZ R11, R11, R8 ;  /* 0x000000080b0bb221 */ /* 0x001fc60000010000 */
[----:B------:R-:W-:Y:S01]  /*1800*/  STS [R4+0x14], R17 ;  /* 0x0000141104007388 */ /* 0x000fe20000000800 */
[----:B---3--:R-:W-:Y:S01]  /*1810*/  @!P3 FADD.FTZ R10, R10, R9 ;  /* 0x000000090a0ab221 */ /* 0x008fe20000010000 */
[----:B------:R-:W-:Y:S01]  /*1820*/  ISETP.NE.AND P3, PT, R22, RZ, PT ;  /* 0x000000ff1600720c */ /* 0x000fe20003f65270 */
[----:B-----5:R-:W-:Y:S01]  /*1830*/  IMAD.IADD R25, R18, 0x1, R29 ;  /* 0x0000000112197824 */ /* 0x020fe200078e021d */
[----:B------:R-:W0:Y:S03]  /*1840*/  LDS R17, [R4+0x6c] ;  /* 0x00006c0004117984 */ /* 0x000e260000000800 */
[----:B------:R-:W-:Y:S01]  /*1850*/  IMAD.IADD R18, R20, 0x1, R25 ;  /* 0x0000000114127824 */ /* 0x000fe200078e0219 */
[----:B------:R3:W-:Y:S01]  /*1860*/  STS [R4+0x64], R25 ;  /* 0x0000641904007388 */ /* 0x0007e20000000800 */
[----:B------:R-:W-:-:S03]  /*1870*/  @!P2 FADD.FTZ R12, R12, R11 ;  /* 0x0000000b0c0ca221 */ /* 0x000fc60000010000 */
[----:B------:R-:W-:Y:S01]  /*1880*/  IADD3 R20, R21, R18, RZ ;  /* 0x0000001215147210 */ /* 0x000fe20007ffe0ff */
[----:B------:R-:W-:Y:S01]  /*1890*/  STS [R4+0x70], R18 ;  /* 0x0000701204007388 */ /* 0x000fe20000000800 */
[----:B-1----:R-:W-:Y:S01]  /*18a0*/  @!P2 FADD.FTZ R13, R13, R10 ;  /* 0x0000000a0d0da221 */ /* 0x002fe20000010000 */
[----:B------:R-:W-:Y:S02]  /*18b0*/  ISETP.NE.AND P2, PT, R24, RZ, PT ;  /* 0x000000ff1800720c */ /* 0x000fe40003f45270 */
[----:B------:R-:W-:Y:S01]  /*18c0*/  IMAD.IADD R19, R23, 0x1, R20 ;  /* 0x0000000117137824 */ /* 0x000fe200078e0214 */
[----:B------:R-:W1:Y:S03]  /*18d0*/  LDS R18, [R4+0x68] ;  /* 0x0000680004127984 */ /* 0x000e660000000800 */
[----:B---3--:R-:W-:Y:S01]  /*18e0*/  IMAD.IADD R25, R22, 0x1, R19 ;  /* 0x0000000116197824 */ /* 0x008fe200078e0213 */
[----:B------:R-:W-:Y:S01]  /*18f0*/  STS [R4+0x7c], R20 ;  /* 0x00007c1404007388 */ /* 0x000fe20000000800 */
[----:B--2---:R-:W-:-:S03]  /*1900*/  @!P0 FADD.FTZ R15, R15, R12 ;  /* 0x0000000c0f0f8221 */ /* 0x004fc60000010000 */
[----:B------:R2:W-:Y:S01]  /*1910*/  STS [R4+0x58], R29 ;  /* 0x0000581d04007388 */ /* 0x0005e20000000800 */
[----:B----4-:R-:W-:Y:S01]  /*1920*/  @!P0 FADD.FTZ R16, R16, R13 ;  /* 0x0000000d10108221 */ /* 0x010fe20000010000 */
[----:B------:R-:W-:Y:S02]  /*1930*/  ISETP.NE.AND P0, PT, R14, RZ, PT ;  /* 0x000000ff0e00720c */ /* 0x000fe40003f05270 */
[----:B------:R-:W3:Y:S04]  /*1940*/  LDS R23, [R4+0x74] ;  /* 0x0000740004177984 */ /* 0x000ee80000000800 */
[----:B------:R-:W4:Y:S01]  /*1950*/  LDS R20, [R4+0x78] ;  /* 0x0000780004147984 */ /* 0x000f220000000800 */
[----:B--2---:R-:W-:-:S03]  /*1960*/  IADD3 R29, R24, R25, RZ ;  /* 0x00000019181d7210 */ /* 0x004fc60007ffe0ff */
[----:B------:R-:W-:Y:S04]  /*1970*/  STS [R4+0x88], R19 ;  /* 0x0000881304007388 */ /* 0x000fe80000000800 */
[----:B------:R-:W2:Y:S01]  /*1980*/  LDS R21, [R4+0x80] ;  /* 0x0000800004157984 */ /* 0x000ea20000000800 */
[----:B0-----:R-:W-:-:S03]  /*1990*/  @!P1 FADD.FTZ R17, R17, R16 ;  /* 0x0000001011119221 */ /* 0x001fc60000010000 */
[----:B------:R-:W0:Y:S04]  /*19a0*/  LDS R19, [R4+0x84] ;  /* 0x0000840004137984 */ /* 0x000e280000000800 */
[----:B------:R5:W-:Y:S04]  /*19b0*/  STS [R4+0x40], R27 ;  /* 0x0000401b04007388 */ /* 0x000be80000000800 */
[----:B------:R-:W0:Y:S04]  /*19c0*/  LDS R22, [R4+0x90] ;  /* 0x0000900004167984 */ /* 0x000e280000000800 */
[----:B------:R-:W-:Y:S01]  /*19d0*/  STS [R4+0x94], R25 ;  /* 0x0000941904007388 */ /* 0x000fe20000000800 */
[----:B-1----:R-:W-:-:S02]  /*19e0*/  @!P1 FADD.FTZ R18, R18, R15 ;  /* 0x0000000f12129221 */ /* 0x002fc40000010000 */
[----:B-----5:R-:W-:Y:S01]  /*19f0*/  IMAD.IADD R27, R14, 0x1, R29 ;  /* 0x000000010e1b7824 */ /* 0x020fe200078e021d */
[----:B------:R-:W-:Y:S04]  /*1a00*/  LDS R25, [R4+0x98] ;  /* 0x0000980004197984 */ /* 0x000fe80000000800 */
[----:B------:R-:W1:Y:S04]  /*1a10*/  LDS R14, [R4+0x8c] ;  /* 0x00008c00040e7984 */ /* 0x000e680000000800 */
[----:B------:R-:W-:Y:S01]  /*1a20*/  STS [R4+0xac], R27 ;  /* 0x0000ac1b04007388 */ /* 0x000fe20000000800 */
[----:B---3--:R-:W-:-:S03]  /*1a30*/  @!P6 FADD.FTZ R23, R23, R18 ;  /* 0x000000121717e221 */ /* 0x008fc60000010000 */
[----:B------:R-:W3:Y:S01]  /*1a40*/  LDS R27, [R4+0x9c] ;  /* 0x00009c00041b7984 */ /* 0x000ee20000000800 */
[----:B----4-:R-:W-:-:S03]  /*1a50*/  @!P6 FADD.FTZ R20, R20, R17 ;  /* 0x000000111414e221 */ /* 0x010fc60000010000 */
[----:B------:R-:W-:Y:S04]  /*1a60*/  STS [R4+0x4c], R26 ;  /* 0x00004c1a04007388 */ /* 0x000fe80000000800 */
[----:B------:R-:W4:Y:S01]  /*1a70*/  LDS R24, [R4+0xa4] ;  /* 0x0000a40004187984 */ /* 0x000f220000000800 */
[----:B--2---:R-:W-:-:S03]  /*1a80*/  @!P5 FADD.FTZ R21, R21, R23 ;  /* 0x000000171515d221 */ /* 0x004fc60000010000 */
[----:B------:R-:W2:Y:S01]  /*1a90*/  LDS R26, [R4+0xa8] ;  /* 0x0000a800041a7984 */ /* 0x000ea20000000800 */
[----:B0-----:R-:W-:-:S03]  /*1aa0*/  @!P5 FADD.FTZ R19, R19, R20 ;  /* 0x000000141313d221 */ /* 0x001fc60000010000 */
[----:B------:R-:W-:Y:S04]  /*1ab0*/  STS [R4+0xa0], R29 ;  /* 0x0000a01d04007388 */ /* 0x000fe80000000800 */
[----:B------:R-:W0:Y:S01]  /*1ac0*/  LDS R29, [R4+0xb0] ;  /* 0x0000b000041d7984 */ /* 0x000e220000000800 */
[----:B------:R-:W-:-:S03]  /*1ad0*/  @!P4 FADD.FTZ R22, R22, R19 ;  /* 0x000000131616c221 */ /* 0x000fc60000010000 */
[----:B------:R-:W5:Y:S04]  /*1ae0*/  LDS R28, [R4+0xb4] ;  /* 0x0000b400041c7984 */ /* 0x000f680000000800 */
[----:B------:R0:W-:Y:S01]  /*1af0*/  STS [R4+0x20], R6 ;  /* 0x0000200604007388 */ /* 0x0001e20000000800 */
[----:B-1----:R-:W-:-:S03]  /*1b00*/  @!P4 FADD.FTZ R14, R14, R21 ;  /* 0x000000150e0ec221 */ /* 0x002fc60000010000 */
[----:B------:R1:W-:Y:S01]  /*1b10*/  STS [R4+0x24], R0 ;  /* 0x0000240004007388 */ /* 0x0003e20000000800 */
[----:B------:R-:W-:-:S03]  /*1b20*/  @!P3 FADD.FTZ R25, R25, R14 ;  /* 0x0000000e1919b221 */ /* 0x000fc60000010000 */
[----:B------:R1:W-:Y:S01]  /*1b30*/  STS [R4+0x2c], R7 ;  /* 0x00002c0704007388 */ /* 0x0003e20000000800 */
[----:B---3--:R-:W-:-:S03]  /*1b40*/  @!P3 FADD.FTZ R27, R27, R22 ;  /* 0x000000161b1bb221 */ /* 0x008fc60000010000 */
[----:B------:R1:W-:Y:S04]  /*1b50*/  STS [R4+0x30], R5 ;  /* 0x0000300504007388 */ /* 0x0003e80000000800 */
[----:B------:R1:W-:Y:S01]  /*1b60*/  STS [R4+0x38], R8 ;  /* 0x0000380804007388 */ /* 0x0003e20000000800 */
[----:B----4-:R-:W-:-:S03]  /*1b70*/  @!P2 FADD.FTZ R24, R24, R25 ;  /* 0x000000191818a221 */ /* 0x010fc60000010000 */
[----:B------:R1:W-:Y:S01]  /*1b80*/  STS [R4+0x3c], R9 ;  /* 0x00003c0904007388 */ /* 0x0003e20000000800 */
[----:B--2---:R-:W-:-:S03]  /*1b90*/  @!P2 FADD.FTZ R26, R26, R27 ;  /* 0x0000001b1a1aa221 */ /* 0x004fc60000010000 */
[----:B------:R1:W-:Y:S04]  /*1ba0*/  STS [R4+0x44], R11 ;  /* 0x0000440b04007388 */ /* 0x0003e80000000800 */
[----:B------:R1:W-:Y:S01]  /*1bb0*/  STS [R4+0x48], R10 ;  /* 0x0000480a04007388 */ /* 0x0003e20000000800 */
[----:B0-----:R-:W-:-:S03]  /*1bc0*/  @!P0 FADD.FTZ R29, R29, R24 ;  /* 0x000000181d1d8221 */ /* 0x001fc60000010000 */
        /* <DEDUP_REMOVED lines=19> */
.L_x_1621:
[----:B0-----:R-:W-:Y:S05]  /*1d00*/  BSYNC B0 ;  /* 0x0000000000007941 */ /* 0x001fea0003800000 */
.L_x_1620:
[----:B-1----:R-:W0:Y:S01]  /*1d10*/  S2R R7, SR_TID.X ;  /* 0x0000000000077919 */ /* 0x002e220000002100 */
[----:B------:R-:W-:Y:S01]  /*1d20*/  WARPSYNC 0xffffffff ;  /* 0xffffffff00007948 */ /* 0x000fe20003800000 */
[----:B------:R-:W-:Y:S01]  /*1d30*/  IMAD R0, R2, c[0x0][0x1ec], RZ ;  /* 0x00007b0002007a24 */ /* 0x000fe200078e02ff */
[----:B------:R-:W-:Y:S01]  /*1d40*/  ULDC UR4, c[0x0][0x1ec] ;  /* 0x00007b0000047ab9 */ /* 0x000fe20000000800 */
[----:B------:R-:W-:Y:S01]  /*1d50*/  BAR.SYNC.DEFER_BLOCKING 0x0 ;  /* 0x0000000000007b1d */ /* 0x000fe20000010000 */
[----:B------:R-:W-:Y:S01]  /*1d60*/  UIADD3 UR4, UR4, -0x2, URZ ;  /* 0xfffffffe04047890 */ /* 0x000fe2000fffe03f */
[----:B0-----:R-:W-:-:S05]  /*1d70*/  IMAD R0, R7, 0x2, -R0 ;  /* 0x0000000207007824 */ /* 0x001fca00078e0a00 */
        /* <DEDUP_REMOVED lines=13> */
[----:B0-----:R-:W-:-:S04]  /*1e50*/  SHF.L.U32 R3, R3, 0x1, RZ ;  /* 0x0000000103037819 */ /* 0x001fc800000006ff */
        /* <DEDUP_REMOVED lines=8> */
.L_x_1622:
[----:B------:R-:W-:Y:S01]  /*1ee0*/  HFMA2.MMA R9, -RZ, RZ, 0, 5.9604644775390625e-08 ;  /* 0x00000001ff097435 */ /* 0x000fe200000001ff */
[----:B------:R-:W-:Y:S01]  /*1ef0*/  IMAD.MOV.U32 R14, RZ, RZ, R21 ;  /* 0x000000ffff0e7224 */ /* 0x000fe200078e0015 */
[----:B------:R-:W-:Y:S01]  /*1f00*/  MOV R6, 0x1f40 ;  /* 0x00001f4000067802 */ /* 0x000fe20000000f00 */
[----:B------:R-:W-:Y:S02]  /*1f10*/  IMAD.MOV.U32 R5, RZ, RZ, RZ ;  /* 0x000000ffff057224 */ /* 0x000fe400078e00ff */
[----:B------:R-:W-:-:S02]  /*1f20*/  IMAD.MOV.U32 R10, RZ, RZ, -0x1 ;  /* 0xffffffffff0a7424 */ /* 0x000fc400078e00ff */
[----:B------:R-:W-:Y:S05]  /*1f30*/  CALL.REL.NOINC `($__internal_5_$__cuda_sm70_shflsync_up) ;  /* 0x000009a000007944 */ /* 0x000fea0003c00000 */
[----:B-1----:R-:W-:Y:S01]  /*1f40*/  MOV R8, R10 ;  /* 0x0000000a00087202 */ /* 0x002fe20000000f00 */
[----:B0-----:R-:W-:Y:S05]  /*1f50*/  BRA `(.L_x_1624) ;  /* 0xfffff13000007947 */ /* 0x001fea000383ffff */
.L_x_1623:
[----:B------:R-:W-:Y:S01]  /*1f60*/  HFMA2.MMA R5, -RZ, RZ, 0, 0 ;  /* 0x00000000ff057435 */ /* 0x000fe200000001ff */
[----:B------:R-:W-:Y:S01]  /*1f70*/  IMAD.MOV.U32 R14, RZ, RZ, R12 ;  /* 0x000000ffff0e7224 */ /* 0x000fe200078e000c */
[----:B------:R-:W-:Y:S01]  /*1f80*/  MOV R6, 0x1fc0 ;  /* 0x00001fc000067802 */ /* 0x000fe20000000f00 */
[----:B------:R-:W-:-:S02]  /*1f90*/  IMAD.MOV.U32 R9, RZ, RZ, 0x1 ;  /* 0x00000001ff097424 */ /* 0x000fc400078e00ff */
[----:B------:R-:W-:Y:S02]  /*1fa0*/  IMAD.MOV.U32 R10, RZ, RZ, -0x1 ;  /* 0xffffffffff0a7424 */ /* 0x000fe400078e00ff */
[----:B012---:R-:W-:Y:S05]  /*1fb0*/  CALL.REL.NOINC `($__internal_5_$__cuda_sm70_shflsync_up) ;  /* 0x0000092000007944 */ /* 0x007fea0003c00000 */
[----:B0-----:R-:W-:Y:S01]  /*1fc0*/  HFMA2.MMA R9, -RZ, RZ, 0, 5.9604644775390625e-08 ;  /* 0x00000001ff097435 */ /* 0x001fe200000001ff */
[----:B-1----:R-:W-:Y:S01]  /*1fd0*/  MOV R13, R10 ;  /* 0x0000000a000d7202 */ /* 0x002fe20000000f00 */
[----:B------:R-:W-:Y:S01]  /*1fe0*/  IMAD.MOV.U32 R14, RZ, RZ, R11 ;  /* 0x000000ffff0e7224 */ /* 0x000fe200078e000b */
[----:B------:R-:W-:Y:S01]  /*1ff0*/  MOV R10, 0xffffffff ;  /* 0xffffffff000a7802 */ /* 0x000fe20000000f00 */
[----:B------:R-:W-:Y:S01]  /*2000*/  IMAD.MOV.U32 R5, RZ, RZ, RZ ;  /* 0x000000ffff057224 */ /* 0x000fe200078e00ff */
[----:B------:R-:W-:Y:S02]  /*2010*/  MOV R6, 0x2030 ;  /* 0x0000203000067802 */ /* 0x000fe40000000f00 */
[----:B------:R-:W-:Y:S05]  /*2020*/  CALL.REL.NOINC `($__internal_5_$__cuda_sm70_shflsync_up) ;  /* 0x000008b000007944 */ /* 0x000fea0003c00000 */
[----:B0-----:R-:W-:Y:S01]  /*2030*/  FADD.FTZ R5, R12, R13 ;  /* 0x0000000d0c057221 */ /* 0x001fe20000010000 */
[----:B------:R-:W-:Y:S01]  /*2040*/  ISETP.NE.AND P0, PT, R21, RZ, PT ;  /* 0x000000ff1500720c */ /* 0x000fe20003f05270 */
[----:B-1----:R-:W-:Y:S01]  /*2050*/  FADD.FTZ R6, R11, R10 ;  /* 0x0000000a0b067221 */ /* 0x002fe20000010000 */
[----:B------:R-:W-:Y:S01]  /*2060*/  ISETP.GE.AND P1, PT, R15, 0x1, PT ;  /* 0x000000010f00780c */ /* 0x000fe20003f26270 */
[----:B------:R-:W-:Y:S01]  /*2070*/  IMAD.IADD R8, R21, 0x1, R8 ;  /* 0x0000000115087824 */ /* 0x000fe200078e0208 */
[----:B------:R-:W-:Y:S01]  /*2080*/  FSEL R5, R5, R12, !P0 ;  /* 0x0000000c05057208 */ /* 0x000fe20004000000 */
[----:B------:R-:W-:Y:S01]  /*2090*/  HFMA2.MMA R9, -RZ, RZ, 0, 1.1920928955078125e-07 ;  /* 0x00000002ff097435 */ /* 0x000fe200000001ff */
        /* <DEDUP_REMOVED lines=8> */
[----:B------:R-:W-:Y:S05]  /*2120*/  CALL.REL.NOINC `($__internal_5_$__cuda_sm70_shflsync_up) ;  /* 0x000007b000007944 */ /* 0x000fea0003c00000 */
[----:B0-----:R-:W-:Y:S01]  /*2130*/  HFMA2.MMA R9, -RZ, RZ, 0, 1.1920928955078125e-07 ;  /* 0x00000002ff097435 */ /* 0x001fe200000001ff */
[----:B-1----:R-:W-:Y:S01]  /*2140*/  MOV R8, R10 ;  /* 0x0000000a00087202 */ /* 0x002fe20000000f00 */
[----:B------:R-:W-:Y:S01]  /*2150*/  IMAD.MOV.U32 R14, RZ, RZ, R12 ;  /* 0x000000ffff0e7224 */ /* 0x000fe200078e000c */
[----:B------:R-:W-:Y:S01]  /*2160*/  MOV R10, 0xffffffff ;  /* 0xffffffff000a7802 */ /* 0x000fe20000000f00 */
[----:B------:R-:W-:Y:S01]  /*2170*/  IMAD.MOV.U32 R5, RZ, RZ, RZ ;  /* 0x000000ffff057224 */ /* 0x000fe200078e00ff */
[----:B------:R-:W-:-:S02]  /*2180*/  MOV R6, 0x21a0 ;  /* 0x000021a000067802 */ /* 0x000fc40000000f00 */
[----:B------:R-:W-:Y:S05]  /*2190*/  CALL.REL.NOINC `($__internal_5_$__cuda_sm70_shflsync_up) ;  /* 0x0000074000007944 */ /* 0x000fea0003c00000 */
[----:B0-----:R-:W-:Y:S01]  /*21a0*/  HFMA2.MMA R5, -RZ, RZ, 0, 0 ;  /* 0x00000000ff057435 */ /* 0x001fe200000001ff */
[----:B-1----:R-:W-:Y:S01]  /*21b0*/  IMAD.MOV.U32 R11, RZ, RZ, R10 ;  /* 0x000000ffff0b7224 */ /* 0x002fe200078e000a */
[----:B------:R-:W-:Y:S01]  /*21c0*/  MOV R14, R13 ;  /* 0x0000000d000e7202 */ /* 0x000fe20000000f00 */
[----:B------:R-:W-:Y:S01]  /*21d0*/  IMAD.MOV.U32 R9, RZ, RZ, 0x2 ;  /* 0x00000002ff097424 */ /* 0x000fe200078e00ff */
[----:B------:R-:W-:Y:S01]  /*21e0*/  MOV R6, 0x2210 ;  /* 0x0000221000067802 */ /* 0x000fe20000000f00 */
[----:B------:R-:W-:-:S02]  /*21f0*/  IMAD.MOV.U32 R10, RZ, RZ, -0x1 ;  /* 0xffffffffff0a7424 */ /* 0x000fc400078e00ff */
[----:B------:R-:W-:Y:S05]  /*2200*/  CALL.REL.NOINC `($__internal_5_$__cuda_sm70_shflsync_up) ;  /* 0x000006d000007944 */ /* 0x000fea0003c00000 */
[----:B------:R-:W-:Y:S01]  /*2210*/  ISETP.GE.AND P1, PT, R15, 0x2, PT ;  /* 0x000000020f00780c */ /* 0x000fe20003f26270 */
[----:B0-----:R-:W-:Y:S01]  /*2220*/  FADD.FTZ R5, R11, R12 ;  /* 0x0000000c0b057221 */ /* 0x001fe20000010000 */
[----:B------:R-:W-:Y:S01]  /*2230*/  ISETP.NE.AND P0, PT, R21, RZ, PT ;  /* 0x000000ff1500720c */ /* 0x000fe20003f05270 */
[----:B-1----:R-:W-:-:S02]  /*2240*/  FADD.FTZ R6, R13, R10 ;  /* 0x0000000a0d067221 */ /* 0x002fc40000010000 */
[----:B------:R-:W-:Y:S02]  /*2250*/  IMAD.MOV.U32 R9, RZ, RZ, 0x4 ;  /* 0x00000004ff097424 */ /* 0x000fe400078e00ff */
[----:B------:R-:W-:-:S06]  /*2260*/  IMAD.MOV.U32 R10, RZ, RZ, -0x1 ;  /* 0xffffffffff0a7424 */ /* 0x000fcc00078e00ff */
[----:B------:R-:W-:Y:S02]  /*2270*/  @P1 IADD3 R21, R8, R21, RZ ;  /* 0x0000001508151210 */ /* 0x000fe40007ffe0ff */
[----:B------:R-:W-:Y:S02]  /*2280*/  @P1 FSEL R12, R5, R12, !P0 ;  /* 0x0000000c050c1208 */ /* 0x000fe40004000000 */
[----:B------:R-:W-:Y:S02]  /*2290*/  @P1 FSEL R13, R6, R13, !P0 ;  /* 0x0000000d060d1208 */ /* 0x000fe40004000000 */
[----:B------:R-:W-:Y:S02]  /*22a0*/  MOV R5, RZ ;  /* 0x000000ff00057202 */ /* 0x000fe40000000f00 */
[----:B------:R-:W-:Y:S02]  /*22b0*/  MOV R14, R21 ;  /* 0x00000015000e7202 */ /* 0x000fe40000000f00 */
        /* <DEDUP_REMOVED lines=9> */
[----:B0-----:R-:W-:Y:S01]  /*2350*/  HFMA2.MMA R9, -RZ, RZ, 0, 2.384185791015625e-07 ;  /* 0x00000004ff097435 */ /* 0x001fe200000001ff */
[----:B-1----:R-:W-:Y:S01]  /*2360*/  MOV R11, R10 ;  /* 0x0000000a000b7202 */ /* 0x002fe20000000f00 */
[----:B------:R-:W-:Y:S01]  /*2370*/  IMAD.MOV.U32 R14, RZ, RZ, R13 ;  /* 0x000000ffff0e7224 */ /* 0x000fe200078e000d */
[----:B------:R-:W-:Y:S01]  /*2380*/  MOV R10, 0xffffffff ;  /* 0xffffffff000a7802 */ /* 0x000fe20000000f00 */
[----:B------:R-:W-:Y:S01]  /*2390*/  IMAD.MOV.U32 R5, RZ, RZ, RZ ;  /* 0x000000ffff057224 */ /* 0x000fe200078e00ff */
[----:B------:R-:W-:-:S02]  /*23a0*/  MOV R6, 0x23c0 ;  /* 0x000023c000067802 */ /* 0x000fc40000000f00 */
[----:B------:R-:W-:Y:S05]  /*23b0*/  CALL.REL.NOINC `($__internal_5_$__cuda_sm70_shflsync_up) ;  /* 0x0000052000007944 */ /* 0x000fea0003c00000 */
[----:B------:R-:W-:Y:S01]  /*23c0*/  ISETP.GE.AND P1, PT, R15, 0x4, PT ;  /* 0x000000040f00780c */ /* 0x000fe20003f26270 */
[----:B0-----:R-:W-:Y:S01]  /*23d0*/  FADD.FTZ R5, R11, R12 ;  /* 0x0000000c0b057221 */ /* 0x001fe20000010000 */
[----:B------:R-:W-:Y:S01]  /*23e0*/  ISETP.NE.AND P0, PT, R21, RZ, PT ;  /* 0x000000ff1500720c */ /* 0x000fe20003f05270 */
[----:B-1----:R-:W-:Y:S01]  /*23f0*/  FADD.FTZ R6, R13, R10 ;  /* 0x0000000a0d067221 */ /* 0x002fe20000010000 */
[----:B------:R-:W-:Y:S01]  /*2400*/  HFMA2.MMA R9, -RZ, RZ, 0, 4.76837158203125e-07 ;  /* 0x00000008ff097435 */ /* 0x000fe200000001ff */
[----:B------:R-:W-:-:S08]  /*2410*/  MOV R10, 0xffffffff ;  /* 0xffffffff000a7802 */ /* 0x000fd00000000f00 */
[----:B------:R-:W-:Y:S01]  /*2420*/  @P1 IMAD.IADD R21, R8, 0x1, R21 ;  /* 0x0000000108151824 */ /* 0x000fe200078e0215 */
[----:B------:R-:W-:Y:S01]  /*2430*/  @P1 FSEL R12, R5, R12, !P0 ;  /* 0x0000000c050c1208 */ /* 0x000fe20004000000 */
[----:B------:R-:W-:Y:S01]  /*2440*/  IMAD.MOV.U32 R5, RZ, RZ, RZ ;  /* 0x000000ffff057224 */ /* 0x000fe200078e00ff */
[----:B------:R-:W-:Y:S01]  /*2450*/  @P1 FSEL R13, R6, R13, !P0 ;  /* 0x0000000d060d1208 */ /* 0x000fe20004000000 */
[----:B------:R-:W-:Y:S01]  /*2460*/  IMAD.MOV.U32 R14, RZ, RZ, R21 ;  /* 0x000000ffff0e7224 */ /* 0x000fe200078e0015 */
[----:B------:R-:W-:Y:S02]  /*2470*/  MOV R6, 0x2490 ;  /* 0x0000249000067802 */ /* 0x000fe40000000f00 */
[----:B------:R-:W-:Y:S05]  /*2480*/  CALL.REL.NOINC `($__internal_5_$__cuda_sm70_shflsync_up) ;  /* 0x0000045000007944 */ /* 0x000fea0003c00000 */
[----:B0-----:R-:W-:Y:S01]  /*2490*/  HFMA2.MMA R9, -RZ, RZ, 0, 4.76837158203125e-07 ;  /* 0x00000008ff097435 */ /* 0x001fe200000001ff */
        /* <DEDUP_REMOVED lines=33> */
[----:B0-----:R-:W-:Y:S01]  /*26b0*/  HFMA2.MMA R9, -RZ, RZ, 0, 9.5367431640625e-07 ;  /* 0x00000010ff097435 */ /* 0x001fe200000001ff */
[----:B-1----:R-:W-:Y:S01]  /*26c0*/  MOV R11, R10 ;  /* 0x0000000a000b7202 */ /* 0x002fe20000000f00 */
[----:B------:R-:W-:Y:S01]  /*26d0*/  IMAD.MOV.U32 R14, RZ, RZ, R13 ;  /* 0x000000ffff0e7224 */ /* 0x000fe200078e000d */
[----:B------:R-:W-:Y:S01]  /*26e0*/  MOV R10, 0xffffffff ;  /* 0xffffffff000a7802 */ /* 0x000fe20000000f00 */
[----:B------:R-:W-:Y:S01]  /*26f0*/  IMAD.MOV.U32 R5, RZ, RZ, RZ ;  /* 0x000000ffff057224 */ /* 0x000fe200078e00ff */
[----:B------:R-:W-:-:S02]  /*2700*/  MOV R6, 0x2720 ;  /* 0x0000272000067802 */ /* 0x000fc40000000f00 */
[----:B------:R-:W-:Y:S05]  /*2710*/  CALL.REL.NOINC `($__internal_5_$__cuda_sm70_shflsync_up) ;  /* 0x000001c000007944 */ /* 0x000fea0003c00000 */
        /* <DEDUP_REMOVED lines=12> */
[----:B------:R-:W-:Y:S05]  /*27e0*/  CALL.REL.NOINC `($__internal_5_$__cuda_sm70_shflsync_up) ;  /* 0x000000f000007944 */ /* 0x000fea0003c00000 */
[----:B0-----:R-:W-:Y:S01]  /*27f0*/  HFMA2.MMA R9, -RZ, RZ, 0, 5.9604644775390625e-08 ;  /* 0x00000001ff097435 */ /* 0x001fe200000001ff */
        /* <DEDUP_REMOVED lines=13> */
[----:B01----:R-:W-:Y:S05]  /*28d0*/  BRA `(.L_x_1625) ;  /* 0xffffeb3000007947 */ /* 0x003fea000383ffff */
        .weak           $__internal_5_$__cuda_sm70_shflsync_up
        .type           $__internal_5_$__cuda_sm70_shflsync_up,@function
        .size           $__internal_5_$__cuda_sm70_shflsync_up,(.L_x_3066 - $__internal_5_$__cuda_sm70_shflsync_up)
$__internal_5_$__cuda_sm70_shflsync_up:
[----:B------:R-:W-:Y:S01]  /*28e0*/  MOV R7, 0x0 ;  /* 0x0000000000077802 */ /* 0x000fe20000000f00 */
[----:B------:R-:W-:Y:S04]  /*28f0*/  WARPSYNC R10 ;  /* 0x0000000a00007348 */ /* 0x000fe80003800000 */
[----:B------:R0:W1:Y:S01]  /*2900*/  SHFL.UP PT, R10, R14, R9, R5 ;  /* 0x040000090e0a7389 */ /* 0x00006200000e0005 */
[----:B------:R-:W-:Y:S05]  /*2910*/  RET.REL.NODEC R6 `(_Z30group_norm_nhwc_fwd_sum_kernelI11Fp32IOFp32WLi448EEv26Group_norm_nhwc_fwd_params) ;  /* 0xffffd6e006007950 */ /* 0x000fea0003c3ffff */
.L_x_1626:
        /* <DEDUP_REMOVED lines=14> */
.L_x_3066:


//--------------------- .text._Z30group_norm_nhwc_fwd_sum_kernelI11Fp32IOFp32WLi256EEv26Group_norm_nhwc_fwd_params --------------------------
	.section	.text._Z30group_norm_nhwc_fwd_sum_kernelI11Fp32IOFp32WLi256EEv26Group_norm_nhwc_fwd_params,"ax",@progbits
	.sectioninfo	@"SHI_REGISTERS=32"
	.align	128
        .global         _Z30group_norm_nhwc_fwd_sum_kernelI11Fp32IOFp32WLi256EEv26Group_norm_nhwc_fwd_params
        .type           _Z30group_norm_nhwc_fwd_sum_kernelI11Fp32IOFp32WLi256EEv26Group_norm_nhwc_fwd_params,@function
        .size           _Z30group_norm_nhwc_fwd_sum_kernelI11Fp32IOFp32WLi256EEv26Group_norm_nhwc_fwd_params,(.L_x_3067 - _Z30group_norm_nhwc_fwd_sum_kernelI11Fp32IOFp32WLi256EEv26Group_norm_nhwc_fwd_params)
        .other          _Z30group_norm_nhwc_fwd_sum_kernelI11Fp32IOFp32WLi256EEv26Group_norm_nhwc_fwd_params,@"STO_CUDA_ENTRY STV_DEFAULT"
_Z30group_norm_nhwc_fwd_sum_kernelI11Fp32IOFp32WLi256EEv26Group_norm_nhwc_fwd_params:
.text._Z30group_norm_nhwc_fwd_sum_kernelI11Fp32IOFp32WLi256EEv26Group_norm_nhwc_fwd_params:
        /* <DEDUP_REMOVED lines=39> */
.L_x_1629:
        /* <DEDUP_REMOVED lines=20> */
.L_x_1628:
        /* <DEDUP_REMOVED lines=14> */
.L_x_1630:
        /* <DEDUP_REMOVED lines=68> */
.L_x_1627:
        /* <DEDUP_REMOVED lines=33> */
[----:B------:R-:W-:Y:S04]  /*0ae0*/  LDS R12, [R3+0x20] ;  /* 0x00002000030c7984 */ /* 0x000fe80000000800 */
[----:B------:R-:W-:Y:S04]  /*0af0*/  LDS R5, [R3+0x14] ;  /* 0x0000140003057984 */ /* 0x000fe80000000800 */
[----:B------:R-:W1:Y:S04]  /*0b00*/  LDS R15, [R3+0x28] ;  /* 0x00002800030f7984 */ /* 0x000e680000000800 */
[----:B------:R-:W2:Y:S04]  /*0b10*/  LDS R19, [R3+0x34] ;  /* 0x0000340003137984 */ /* 0x000ea80000000800 */
[----:B------:R-:W3:Y:S04]  /*0b20*/  LDS R22, [R3+0x40] ;  /* 0x0000400003167984 */ /* 0x000ee80000000800 */
[----:B------:R-:W-:Y:S04]  /*0b30*/  LDS R13, [R3+0x24] ;  /* 0x00002400030d7984 */ /* 0x000fe80000000800 */
[----:B------:R-:W4:Y:S04]  /*0b40*/  LDS R14, [R3+0x18] ;  /* 0x00001800030e7984 */ /* 0x000f280000000800 */
[----:B------:R-:W5:Y:S04]  /*0b50*/  LDS R25, [R3+0x4c] ;  /* 0x00004c0003197984 */ /* 0x000f680000000800 */
[----:B------:R-:W5:Y:S04]  /*0b60*/  LDS R17, [R3+0x2c] ;  /* 0x00002c0003117984 */ /* 0x000f680000000800 */
[----:B------:R-:W5:Y:S01]  /*0b70*/  LDS R18, [R3+0x30] ;  /* 0x0000300003127984 */ /* 0x000f620000000800 */
[----:B0-----:R-:W-:-:S03]  /*0b80*/  ISETP.NE.AND P0, PT, R11, RZ, PT ;  /* 0x000000ff0b00720c */ /* 0x001fc60003f05270 */
[----:B------:R-:W0:Y:S04]  /*0b90*/  LDS R26, [R3+0x58] ;  /* 0x00005800031a7984 */ /* 0x000e280000000800 */
[----:B------:R-:W0:Y:S04]  /*0ba0*/  LDS R20, [R3+0x38] ;  /* 0x0000380003147984 */ /* 0x000e280000000800 */
[----:B------:R-:W0:Y:S01]  /*0bb0*/  LDS R21, [R3+0x3c] ;  /* 0x00003c0003157984 */ /* 0x000e220000000800 */
[----:B-1----:R-:W-:Y:S01]  /*0bc0*/  ISETP.NE.AND P1, PT, R15, RZ, PT ;  /* 0x000000ff0f00720c */ /* 0x002fe20003f25270 */
[----:B------:R-:W-:-:S02]  /*0bd0*/  @!P0 FADD.FTZ R12, R12, R5 ;  /* 0x000000050c0c8221 */ /* 0x000fc40000010000 */
[----:B------:R-:W1:Y:S01]  /*0be0*/  LDS R8, [R3+0x64] ;  /* 0x0000640003087984 */ /* 0x000e620000000800 */
[----:B--2---:R-:W-:-:S03]  /*0bf0*/  ISETP.NE.AND P2, PT, R19, RZ, PT ;  /* 0x000000ff1300720c */ /* 0x004fc60003f45270 */
[----:B------:R-:W2:Y:S01]  /*0c00*/  LDS R16, [R3+0x10] ;  /* 0x0000100003107984 */ /* 0x000ea20000000800 */
[----:B---3--:R-:W-:-:S03]  /*0c10*/  ISETP.NE.AND P3, PT, R22, RZ, PT ;  /* 0x000000ff1600720c */ /* 0x008fc60003f65270 */
[----:B------:R-:W3:Y:S04]  /*0c20*/  LDS R23, [R3+0x44] ;  /* 0x0000440003177984 */ /* 0x000ee80000000800 */
[----:B------:R-:W3:Y:S01]  /*0c30*/  LDS R24, [R3+0x48] ;  /* 0x0000480003187984 */ /* 0x000ee20000000800 */
[----:B----4-:R-:W-:-:S03]  /*0c40*/  @!P0 FADD.FTZ R13, R13, R14 ;  /* 0x0000000e0d0d8221 */ /* 0x010fc60000010000 */
[----:B------:R-:W4:Y:S01]  /*0c50*/  LDS R9, [R3+0x50] ;  /* 0x0000500003097984 */ /* 0x000f220000000800 */
[----:B-----5:R-:W-:-:S03]  /*0c60*/  ISETP.NE.AND P0, PT, R25, RZ, PT ;  /* 0x000000ff1900720c */ /* 0x020fc60003f05270 */
[----:B------:R-:W5:Y:S01]  /*0c70*/  LDS R10, [R3+0x54] ;  /* 0x00005400030a7984 */ /* 0x000f620000000800 */
[----:B------:R-:W-:-:S03]  /*0c80*/  @!P1 FADD.FTZ R17, R12, R17 ;  /* 0x000000110c119221 */ /* 0x000fc60000010000 */
[----:B------:R-:W5:Y:S01]  /*0c90*/  LDS R6, [R3+0x5c] ;  /* 0x00005c0003067984 */ /* 0x000f620000000800 */
[----:B------:R-:W-:-:S03]  /*0ca0*/  @!P1 FADD.FTZ R18, R13, R18 ;  /* 0x000000120d129221 */ /* 0x000fc60000010000 */
[----:B------:R-:W5:Y:S01]  /*0cb0*/  LDS R7, [R3+0x60] ;  /* 0x0000600003077984 */ /* 0x000f620000000800 */
[----:B0-----:R-:W-:-:S03]  /*0cc0*/  ISETP.NE.AND P1, PT, R26, RZ, PT ;  /* 0x000000ff1a00720c */ /* 0x001fc60003f25270 */
[----:B------:R-:W0:Y:S01]  /*0cd0*/  LDS R5, [R3+0x68] ;  /* 0x0000680003057984 */ /* 0x000e220000000800 */
[----:B------:R-:W-:-:S03]  /*0ce0*/  @!P2 FADD.FTZ R20, R17, R20 ;  /* 0x000000141114a221 */ /* 0x000fc60000010000 */
[----:B------:R-:W0:Y:S01]  /*0cf0*/  LDS R4, [R3+0x6c] ;  /* 0x00006c0003047984 */ /* 0x000e220000000800 */
[----:B------:R-:W-:Y:S01]  /*0d00*/  @!P2 FADD.FTZ R21, R18, R21 ;  /* 0x000000151215a221 */ /* 0x000fe20000010000 */
[----:B-1----:R-:W-:Y:S02]  /*0d10*/  ISETP.NE.AND P2, PT, R8, RZ, PT ;  /* 0x000000ff0800720c */ /* 0x002fe40003f45270 */
[----:B--2---:R-:W-:Y:S01]  /*0d20*/  IADD3 R16, R15, R11, R16 ;  /* 0x0000000b0f107210 */ /* 0x004fe20007ffe010 */
[----:B---3--:R-:W-:-:S03]  /*0d30*/  @!P3 FADD.FTZ R23, R20, R23 ;  /* 0x000000171417b221 */ /* 0x008fc60000010000 */
[----:B------:R-:W-:Y:S01]  /*0d40*/  IADD3 R16, R22, R16, R19 ;  /* 0x0000001016107210 */ /* 0x000fe20007ffe013 */
[----:B------:R-:W-:-:S03]  /*0d50*/  @!P3 FADD.FTZ R24, R21, R24 ;  /* 0x000000181518b221 */ /* 0x000fc60000010000 */
[----:B------:R-:W-:Y:S01]  /*0d60*/  IADD3 R25, R26, R16, R25 ;  /* 0x000000101a197210 */ /* 0x000fe20007ffe019 */
[----:B----4-:R-:W-:-:S03]  /*0d70*/  @!P0 FADD.FTZ R9, R23, R9 ;  /* 0x0000000917098221 */ /* 0x010fc60000010000 */
[----:B------:R-:W-:Y:S01]  /*0d80*/  IADD3 R8, R25, R8, RZ ;  /* 0x0000000819087210 */ /* 0x000fe20007ffe0ff */
[----:B-----5:R-:W-:Y:S02]  /*0d90*/  @!P0 FADD.FTZ R10, R24, R10 ;  /* 0x0000000a180a8221 */ /* 0x020fe40000010000 */
[----:B------:R-:W-:Y:S02]  /*0da0*/  @!P1 FADD.FTZ R6, R9, R6 ;  /* 0x0000000609069221 */ /* 0x000fe40000010000 */
[----:B------:R-:W-:Y:S02]  /*0db0*/  @!P1 FADD.FTZ R7, R10, R7 ;  /* 0x000000070a079221 */ /* 0x000fe40000010000 */
[----:B0-----:R-:W-:Y:S02]  /*0dc0*/  @!P2 FADD.FTZ R5, R6, R5 ;  /* 0x000000050605a221 */ /* 0x001fe40000010000 */
[----:B------:R-:W-:Y:S01]  /*0dd0*/  @!P2 FADD.FTZ R4, R7, R4 ;  /* 0x000000040704a221 */ /* 0x000fe20000010000 */
[----:B------:R-:W-:Y:S05]  /*0de0*/  BRA.DIV ~URZ, `(.L_x_1633) ;  /* 0x00000ac27f007947 */ /* 0x000fea000b800000 */
[----:B------:R0:W1:Y:S02]  /*0df0*/  SHFL.UP PT, R13, R8, 0x1, RZ ;  /* 0x04200000080d7989 */ /* 0x00006400000e00ff */
.L_x_1635:
        /* <DEDUP_REMOVED lines=56> */
.L_x_1636:
[----:B------:R-:W4:Y:S01]  /*1180*/  LDS R20, [R3+0x10] ;  /* 0x0000100003147984 */ /* 0x000f220000000800 */
[----:B------:R-:W-:Y:S02]  /*1190*/  ISETP.NE.AND P1, PT, R0, RZ, PT ;  /* 0x000000ff0000720c */ /* 0x000fe40003f25270 */
[----:B------:R-:W-:Y:S01]  /*11a0*/  PLOP3.LUT P0, PT, PT, PT, PT, 0x80, 0x0 ;  /* 0x000000000000781c */ /* 0x000fe20003f0f070 */
[----:B0-----:R-:W-:Y:S04]  /*11b0*/  LDS R6, [R3+0x14] ;  /* 0x0000140003067984 */ /* 0x001fe80000000800 */
[----:B------:R-:W-:Y:S04]  /*11c0*/  LDS R4, [R3+0x18] ;  /* 0x0000180003047984 */ /* 0x000fe80000000800 */
[----:B------:R-:W0:Y:S04]  /*11d0*/  LDS R16, [R3+0x1c] ;  /* 0x00001c0003107984 */ /* 0x000e280000000800 */
[----:B------:R-:W5:Y:S04]  /*11e0*/  LDS R18, [R3+0x28] ;  /* 0x0000280003127984 */ /* 0x000f680000000800 */
[----:B------:R-:W3:Y:S04]  /*11f0*/  LDS R11, [R3+0x34] ;  /* 0x00003400030b7984 */ /* 0x000ee80000000800 */
[----:B------:R-:W2:Y:S04]  /*1200*/  LDS R5, [R3+0x40] ;  /* 0x0000400003057984 */ /* 0x000ea80000000800 */
[----:B------:R-:W1:Y:S04]  /*1210*/  LDS R8, [R3+0x20] ;  /* 0x0000200003087984 */ /* 0x000e680000000800 */
[----:B------:R-:W1:Y:S04]  /*1220*/  LDS R9, [R3+0x24] ;  /* 0x0000240003097984 */ /* 0x000e680000000800 */
[----:B------:R-:W1:Y:S01]  /*1230*/  LDS R0, [R3+0x4c] ;  /* 0x00004c0003007984 */ /* 0x000e620000000800 */
[----:B----4-:R-:W-:-:S03]  /*1240*/  @P1 ISETP.NE.AND P2, PT, R20, RZ, PT ;  /* 0x000000ff1400120c */ /* 0x010fc60003f45270 */
[----:B------:R-:W4:Y:S01]  /*1250*/  LDS R14, [R3+0x30] ;  /* 0x00003000030e7984 */ /* 0x000f220000000800 */
[----:B---3--:R-:W-:Y:S02]  /*1260*/  @P1 IADD3 R20, R20, R13, RZ ;  /* 0x0000000d14141210 */ /* 0x008fe40007ffe0ff */
[----:B------:R-:W-:Y:S01]  /*1270*/  @P1 PLOP3.LUT P0, PT, P2, PT, PT, 0x80, 0x0 ;  /* 0x000000000000181c */ /* 0x000fe2000170f070 */
[----:B------:R-:W3:Y:S04]  /*1280*/  LDS R13, [R3+0x2c] ;  /* 0x00002c00030d7984 */ /* 0x000ee80000000800 */
[----:B------:R-:W3:Y:S01]  /*1290*/  LDS R7, [R3+0x58] ;  /* 0x0000580003077984 */ /* 0x000ee20000000800 */
[----:B0-----:R-:W-:-:S03]  /*12a0*/  IMAD.IADD R21, R16, 0x1, R20 ;  /* 0x0000000110157824 */ /* 0x001fc600078e0214 */
[----:B------:R-:W0:Y:S01]  /*12b0*/  LDS R12, [R3+0x38] ;  /* 0x00003800030c7984 */ /* 0x000e220000000800 */
[----:B------:R-:W-:Y:S01]  /*12c0*/  ISETP.NE.AND P6, PT, R16, RZ, PT ;  /* 0x000000ff1000720c */ /* 0x000fe20003fc5270 */
[----:B-----5:R-:W-:Y:S02]  /*12d0*/  IMAD.IADD R24, R18, 0x1, R21 ;  /* 0x0000000112187824 */ /* 0x020fe400078e0215 */
[----:B------:R-:W5:Y:S01]  /*12e0*/  LDS R10, [R3+0x64] ;  /* 0x00006400030a7984 */ /* 0x000f620000000800 */
[----:B-1----:R-:W-:Y:S01]  /*12f0*/  @!P0 FADD.FTZ R6, R6, R15 ;  /* 0x0000000f06068221 */ /* 0x002fe20000010000 */
[----:B------:R-:W-:Y:S01]  /*1300*/  ISETP.NE.AND P5, PT, R18, RZ, PT ;  /* 0x000000ff1200720c */ /* 0x000fe20003fa5270 */
[----:B--2---:R-:W-:Y:S01]  /*1310*/  @!P0 FADD.FTZ R4, R4, R17 ;  /* 0x0000001104048221 */ /* 0x004fe20000010000 */
[----:B------:R-:W1:Y:S01]  /*1320*/  LDS R15, [R3+0x3c] ;  /* 0x00003c00030f7984 */ /* 0x000e620000000800 */
[C---:B------:R-:W-:Y:S02]  /*1330*/  IADD3 R26, R11.reuse, R24, RZ ;  /* 0x000000180b1a7210 */ /* 0x040fe40007ffe0ff */
[----:B------:R-:W-:Y:S01]  /*1340*/  ISETP.NE.AND P4, PT, R11, RZ, PT ;  /* 0x000000ff0b00720c */ /* 0x000fe20003f85270 */
[----:B------:R-:W2:Y:S01]  /*1350*/  LDS R17, [R3+0x44] ;  /* 0x0000440003117984 */ /* 0x000ea20000000800 */
[C---:B------:R-:W-:Y:S01]  /*1360*/  ISETP.NE.AND P3, PT, R5.reuse, RZ, PT ;  /* 0x000000ff0500720c */ /* 0x040fe20003f65270 */
[----:B------:R-:W-:-:S02]  /*1370*/  IMAD.IADD R23, R5, 0x1, R26 ;  /* 0x0000000105177824 */ /* 0x000fc400078e021a */
[----:B------:R-:W2:Y:S01]  /*1380*/  LDS R16, [R3+0x48] ;  /* 0x0000480003107984 */ /* 0x000ea20000000800 */
[----:B------:R-:W-:Y:S02]  /*1390*/  @!P6 FADD.FTZ R8, R8, R6 ;  /* 0x000000060808e221 */ /* 0x000fe40000010000 */
[----:B------:R-:W-:Y:S01]  /*13a0*/  @!P6 FADD.FTZ R9, R9, R4 ;  /* 0x000000040909e221 */ /* 0x000fe20000010000 */
[----:B------:R-:W2:Y:S01]  /*13b0*/  LDS R18, [R3+0x50] ;  /* 0x0000500003127984 */ /* 0x000ea20000000800 */
[----:B------:R-:W-:-:S03]  /*13c0*/  ISETP.NE.AND P2, PT, R0, RZ, PT ;  /* 0x000000ff0000720c */ /* 0x000fc60003f45270 */
[----:B------:R-:W2:Y:S01]  /*13d0*/  LDS R19, [R3+0x54] ;  /* 0x0000540003137984 */ /* 0x000ea20000000800 */
[----:B------:R-:W-:-:S03]  /*13e0*/  IMAD.IADD R28, R0, 0x1, R23 ;  /* 0x00000001001c7824 */ /* 0x000fc600078e0217 */
[----:B------:R-:W-:Y:S01]  /*13f0*/  STS [R3+0x10], R20 ;  /* 0x0000101403007388 */ /* 0x000fe20000000800 */
[----:B----4-:R-:W-:-:S03]  /*1400*/  @!P5 FADD.FTZ R14, R14, R9 ;  /* 0x000000090e0ed221 */ /* 0x010fc60000010000 */
[----:B------:R-:W4:Y:S01]  /*1410*/  LDS R20, [R3+0x5c] ;  /* 0x00005c0003147984 */ /* 0x000f220000000800 */
[----:B---3--:R-:W-:-:S03]  /*1420*/  @!P5 FADD.FTZ R13, R13, R8 ;  /* 0x000000080d0dd221 */ /* 0x008fc60000010000 */
[----:B------:R-:W3:Y:S01]  /*1430*/  LDS R22, [R3+0x60] ;  /* 0x0000600003167984 */ /* 0x000ee20000000800 */
[C---:B------:R-:W-:Y:S02]  /*1440*/  ISETP.NE.AND P0, PT, R7.reuse, RZ, PT ;  /* 0x000000ff0700720c */ /* 0x040fe40003f05270 */
[----:B------:R-:W-:Y:S01]  /*1450*/  IADD3 R7, R7, R28, RZ ;  /* 0x0000001c07077210 */ /* 0x000fe20007ffe0ff */
[----:B------:R-:W-:Y:S01]  /*1460*/  STS [R3+0x1c], R21 ;  /* 0x00001c1503007388 */ /* 0x000fe20000000800 */
[----:B0-----:R-:W-:-:S03]  /*1470*/  @!P4 FADD.FTZ R12, R12, R13 ;  /* 0x0000000d0c0cc221 */ /* 0x001fc60000010000 */
[----:B------:R-:W0:Y:S01]  /*1480*/  LDS R11, [R3+0x68] ;  /* 0x00006800030b7984 */ /* 0x000e220000000800 */
[C---:B-----5:R-:W-:Y:S01]  /*1490*/  ISETP.NE.AND P1, PT, R10.reuse, RZ, PT ;  /* 0x000000ff0a00720c */ /* 0x060fe20003f25270 */
[----:B------:R-:W-:Y:S02]  /*14a0*/  IMAD.IADD R0, R10, 0x1, R7 ;  /* 0x000000010a007824 */ /* 0x000fe400078e0207 */
[----:B------:R-:W5:Y:S01]  /*14b0*/  LDS R21, [R3+0x6c] ;  /* 0x00006c0003157984 */ /* 0x000f620000000800 */
[----:B-1----:R-:W-:Y:S02]  /*14c0*/  @!P4 FADD.FTZ R15, R15, R14 ;  /* 0x0000000e0f0fc221 */ /* 0x002fe40000010000 */
[----:B--2---:R-:W-:Y:S01]  /*14d0*/  @!P3 FADD.FTZ R17, R17, R12 ;  /* 0x0000000c1111b221 */ /* 0x004fe20000010000 */
[----:B------:R1:W-:Y:S01]  /*14e0*/  STS [R3+0x28], R24 ;  /* 0x0000281803007388 */ /* 0x0003e20000000800 */
[----:B------:R-:W-:-:S03]  /*14f0*/  @!P3 FADD.FTZ R16, R16, R15 ;  /* 0x0000000f1010b221 */ /* 0x000fc60000010000 */
[----:B------:R1:W-:Y:S01]  /*1500*/  STS [R3+0x34], R26 ;  /* 0x0000341a03007388 */ /* 0x0003e20000000800 */
[----:B------:R-:W-:-:S03]  /*1510*/  @!P2 FADD.FTZ R18, R18, R17 ;  /* 0x000000111212a221 */ /* 0x000fc60000010000 */
[----:B------:R1:W-:Y:S01]  /*1520*/  STS [R3+0x40], R23 ;  /* 0x0000401703007388 */ /* 0x0003e20000000800 */
[----:B------:R-:W-:-:S03]  /*1530*/  @!P2 FADD.FTZ R19, R19, R16 ;  /* 0x000000101313a221 */ /* 0x000fc60000010000 */
[----:B------:R1:W-:Y:S04]  /*1540*/  STS [R3+0x4c], R28 ;  /* 0x00004c1c03007388 */ /* 0x0003e80000000800 */
[----:B------:R1:W-:Y:S01]  /*1550*/  STS [R3+0x14], R6 ;  /* 0x0000140603007388 */ /* 0x0003e20000000800 */
[----:B----4-:R-:W-:-:S03]  /*1560*/  @!P0 FADD.FTZ R20, R20, R18 ;  /* 0x0000001214148221 */ /* 0x010fc60000010000 */
[----:B------:R1:W-:Y:S01]  /*1570*/  STS [R3+0x18], R4 ;  /* 0x0000180403007388 */ /* 0x0003e20000000800 */
[----:B---3--:R-:W-:-:S03]  /*1580*/  @!P0 FADD.FTZ R22, R22, R19 ;  /* 0x0000001316168221 */ /* 0x008fc60000010000 */
        /* <DEDUP_REMOVED lines=18> */
.L_x_1632:
[----:B0-----:R-:W-:Y:S05]  /*16b0*/  BSYNC B0 ;  /* 0x0000000000007941 */ /* 0x001fea0003800000 */
.L_x_1631:
[----:B-1----:R-:W0:Y:S01]  /*16c0*/  S2R R7, SR_TID.X ;  /* 0x0000000000077919 */ /* 0x002e220000002100 */
        /* <DEDUP_REMOVED lines=30> */
.L_x_1633:
[----:B------:R-:W-:Y:S01]  /*18b0*/  HFMA2.MMA R11, -RZ, RZ, 0, 5.9604644775390625e-08 ;  /* 0x00000001ff0b7435 */ /* 0x000fe200000001ff */
[----:B------:R-:W-:Y:S01]  /*18c0*/  IMAD.MOV.U32 R12, RZ, RZ, R8 ;  /* 0x000000ffff0c7224 */ /* 0x000fe200078e0008 */
[----:B------:R-:W-:Y:S01]  /*18d0*/  MOV R6, 0x1910 ;  /* 0x0000191000067802 */ /* 0x000fe20000000f00 */
[----:B------:R-:W-:Y:S02]  /*18e0*/  IMAD.MOV.U32 R10, RZ, RZ, RZ ;  /* 0x000000ffff0a7224 */ /* 0x000fe400078e00ff */
[----:B------:R-:W-:-:S02]  /*18f0*/  IMAD.MOV.U32 R9, RZ, RZ, -0x1 ;  /* 0xffffffffff097424 */ /* 0x000fc400078e00ff */
[----:B------:R-:W-:Y:S05]  /*1900*/  CALL.REL.NOINC `($__internal_6_$__cuda_sm70_shflsync_up) ;  /* 0x000009b000007944 */ /* 0x000fea0003c00000 */
[----:B-1----:R-:W-:Y:S01]  /*1910*/  MOV R13, R9 ;  /* 0x00000009000d7202 */ /* 0x002fe20000000f00 */
[----:B0-----:R-:W-:Y:S05]  /*1920*/  BRA `(.L_x_1635) ;  /* 0xfffff4d000007947 */ /* 0x001fea000383ffff */
.L_x_1634:
[----:B------:R-:W-:Y:S01]  /*1930*/  HFMA2.MMA R10, -RZ, RZ, 0, 0 ;  /* 0x00000000ff0a7435 */ /* 0x000fe200000001ff */
[----:B------:R-:W-:Y:S01]  /*1940*/  IMAD.MOV.U32 R12, RZ, RZ, R5 ;  /* 0x000000ffff0c7224 */ /* 0x000fe200078e0005 */
[----:B------:R-:W-:Y:S01]  /*1950*/  MOV R6, 0x1990 ;  /* 0x0000199000067802 */ /* 0x000fe20000000f00 */
[----:B------:R-:W-:-:S02]  /*1960*/  IMAD.MOV.U32 R11, RZ, RZ, 0x1 ;  /* 0x00000001ff0b7424 */ /* 0x000fc400078e00ff */
[----:B------:R-:W-:Y:S02]  /*1970*/  IMAD.MOV.U32 R9, RZ, RZ, -0x1 ;  /* 0xffffffffff097424 */ /* 0x000fe400078e00ff */
[----:B012---:R-:W-:Y:S05]  /*1980*/  CALL.REL.NOINC `($__internal_6_$__cuda_sm70_shflsync_up) ;  /* 0x0000093000007944 */ /* 0x007fea0003c00000 */
[----:B-1----:R-:W-:Y:S01]  /*1990*/  IMAD.MOV.U32 R14, RZ, RZ, R9 ;  /* 0x000000ffff0e7224 */ /* 0x002fe200078e0009 */
[----:B0-----:R-:W-:Y:S01]  /*19a0*/  MOV R12, R4 ;  /* 0x00000004000c7202 */ /* 0x001fe20000000f00 */
[----:B------:R-:W-:Y:S01]  /*19b0*/  IMAD.MOV.U32 R11, RZ, RZ, 0x1 ;  /* 0x00000001ff0b7424 */ /* 0x000fe200078e00ff */
[----:B------:R-:W-:Y:S01]  /*19c0*/  MOV R9, 0xffffffff ;  /* 0xffffffff00097802 */ /* 0x000fe20000000f00 */
[----:B------:R-:W-:Y:S01]  /*19d0*/  IMAD.MOV.U32 R10, RZ, RZ, RZ ;  /* 0x000000ffff0a7224 */ /* 0x000fe200078e00ff */
[----:B------:R-:W-:Y:S02]  /*19e0*/  MOV R6, 0x1a00 ;  /* 0x00001a0000067802 */ /* 0x000fe40000000f00 */
[----:B------:R-:W-:Y:S05]  /*19f0*/  CALL.REL.NOINC `($__internal_6_$__cuda_sm70_shflsync_up) ;  /* 0x000008c000007944 */ /* 0x000fea0003c00000 */
[----:B------:R-:W-:Y:S01]  /*1a00*/  FADD.FTZ R6, R5, R14 ;  /* 0x0000000e05067221 */ /* 0x000fe20000010000 */
[C---:B------:R-:W-:Y:S01]  /*1a10*/  ISETP.NE.AND P0, PT, R8.reuse, RZ, PT ;  /* 0x000000ff0800720c */ /* 0x040fe20003f05270 */
[----:B------:R-:W-:Y:S01]  /*1a20*/  IMAD.IADD R13, R8, 0x1, R13 ;  /* 0x00000001080d7824 */ /* 0x000fe200078e020d */
[----:B------:R-:W-:Y:S01]  /*1a30*/  ISETP.GE.AND P1, PT, R15, 0x1, PT ;  /* 0x000000010f00780c */ /* 0x000fe20003f26270 */
[----:B-1----:R-:W-:Y:S01]  /*1a40*/  FADD.FTZ R7, R4, R9 ;  /* 0x0000000904077221 */ /* 0x002fe20000010000 */
[----:B------:R-:W-:Y:S01]  /*1a50*/  FSEL R6, R6, R5, !P0 ;  /* 0x0000000506067208 */ /* 0x000fe20004000000 */
[----:B0-----:R-:W-:Y:S01]  /*1a60*/  HFMA2.MMA R10, -RZ, RZ, 0, 0 ;  /* 0x00000000ff0a7435 */ /* 0x001fe200000001ff */
[----:B------:R-:W-:Y:S01]  /*1a70*/  SEL R13, R8, R13, !P1 ;  /* 0x0000000d080d7207 */ /* 0x000fe20004800000 */
[----:B------:R-:W-:Y:S01]  /*1a80*/  IMAD.MOV.U32 R11, RZ, RZ, 0x2 ;  /* 0x00000002ff0b7424 */ /* 0x000fe200078e00ff */
[----:B------:R-:W-:Y:S01]  /*1a90*/  FSEL R7, R7, R4, !P0 ;  /* 0x0000000407077208 */ /* 0x000fe20004000000 */
[----:B------:R-:W-:Y:S01]  /*1aa0*/  IMAD.MOV.U32 R9, RZ, RZ, -0x1 ;  /* 0xffffffffff097424 */ /* 0x000fe200078e00ff */
[----:B------:R-:W-:Y:S01]  /*1ab0*/  FSEL R8, R5, R6, !P1 ;  /* 0x0000000605087208 */ /* 0x000fe20004800000 */
[----:B------:R-:W-:Y:S01]  /*1ac0*/  IMAD.MOV.U32 R12, RZ, RZ, R13 ;  /* 0x000000ffff0c7224 */ /* 0x000fe200078e000d */
[----:B------:R-:W-:-:S02]  /*1ad0*/  FSEL R14, R4, R7, !P1 ;  /* 0x00000007040e7208 */ /* 0x000fc40004800000 */
[----:B------:R-:W-:Y:S02]  /*1ae0*/  MOV R6, 0x1b00 ;  /* 0x00001b0000067802 */ /* 0x000fe40000000f00 */
[----:B------:R-:W-:Y:S05]  /*1af0*/  CALL.REL.NOINC `($__internal_6_$__cuda_sm70_shflsync_up) ;  /* 0x000007c000007944 */ /* 0x000fea0003c00000 */
[----:B0-----:R-:W-:Y:S01]  /*1b00*/  HFMA2.MMA R10, -RZ, RZ, 0, 0 ;  /* 0x00000000ff0a7435 */ /* 0x001fe200000001ff */
[----:B-1----:R-:W-:Y:S01]  /*1b10*/  MOV R4, R9 ;  /* 0x0000000900047202 */ /* 0x002fe20000000f00 */
[----:B------:R-:W-:Y:S01]  /*1b20*/  IMAD.MOV.U32 R12, RZ, RZ, R8 ;  /* 0x000000ffff0c7224 */ /* 0x000fe200078e0008 */
[----:B------:R-:W-:Y:S01]  /*1b30*/  MOV R6, 0x1b70 ;  /* 0x00001b7000067802 */ /* 0x000fe20000000f00 */
[----:B------:R-:W-:Y:S02]  /*1b40*/  IMAD.MOV.U32 R11, RZ, RZ, 0x2 ;  /* 0x00000002ff0b7424 */ /* 0x000fe400078e00ff */
[----:B------:R-:W-:Y:S02]  /*1b50*/  IMAD.MOV.U32 R9, RZ, RZ, -0x1 ;  /* 0xffffffffff097424 */ /* 0x000fe400078e00ff */
[----:B------:R-:W-:Y:S05]  /*1b60*/  CALL.REL.NOINC `($__internal_6_$__cuda_sm70_shflsync_up) ;  /* 0x0000075000007944 */ /* 0x000fea0003c00000 */
[----:B-1----:R-:W-:Y:S01]  /*1b70*/  IMAD.MOV.U32 R5, RZ, RZ, R9 ;  /* 0x000000ffff057224 */ /* 0x002fe200078e0009 */
[----:B0-----:R-:W-:Y:S01]  /*1b80*/  MOV R12, R14 ;  /* 0x0000000e000c7202 */ /* 0x001fe20000000f00 */
[----:B------:R-:W-:Y:S01]  /*1b90*/  IMAD.MOV.U32 R11, RZ, RZ, 0x2 ;  /* 0x00000002ff0b7424 */ /* 0x000fe200078e00ff */
[----:B------:R-:W-:Y:S01]  /*1ba0*/  MOV R9, 0xffffffff ;  /* 0xffffffff00097802 */ /* 0x000fe20000000f00 */
[----:B------:R-:W-:Y:S01]  /*1bb0*/  IMAD.MOV.U32 R10, RZ, RZ, RZ ;  /* 0x000000ffff0a7224 */ /* 0x000fe200078e00ff */
[----:B------:R-:W-:-:S02]  /*1bc0*/  MOV R6, 0x1be0 ;  /* 0x00001be000067802 */ /* 0x000fc40000000f00 */
[----:B------:R-:W-:Y:S05]  /*1bd0*/  CALL.REL.NOINC `($__internal_6_$__cuda_sm70_shflsync_up) ;  /* 0x000006e000007944 */ /* 0x000fea0003c00000 */
[----:B------:R-:W-:Y:S01]  /*1be0*/  ISETP.GE.AND P1, PT, R15, 0x2, PT ;  /* 0x000000020f00780c */ /* 0x000fe20003f26270 */
[----:B------:R-:W-:Y:S01]  /*1bf0*/  FADD.FTZ R5, R5, R8 ;  /* 0x0000000805057221 */ /* 0x000fe20000010000 */
[----:B------:R-:W-:Y:S01]  /*1c00*/  ISETP.NE.AND P0, PT, R13, RZ, PT ;  /* 0x000000ff0d00720c */ /* 0x000fe20003f05270 */
[----:B-1----:R-:W-:Y:S01]  /*1c10*/  FADD.FTZ R7, R14, R9 ;  /* 0x000000090e077221 */ /* 0x002fe20000010000 */
[----:B0-----:R-:W-:Y:S01]  /*1c20*/  HFMA2.MMA R10, -RZ, RZ, 0, 0 ;  /* 0x00000000ff0a7435 */ /* 0x001fe200000001ff */
[----:B------:R-:W-:Y:S01]  /*1c30*/  IMAD.MOV.U32 R11, RZ, RZ, 0x4 ;  /* 0x00000004ff0b7424 */ /* 0x000fe200078e00ff */
[----:B------:R-:W-:Y:S01]  /*1c40*/  MOV R6, 0x1cb0 ;  /* 0x00001cb000067802 */ /* 0x000fe20000000f00 */
[----:B------:R-:W-:-:S06]  /*1c50*/  IMAD.MOV.U32 R9, RZ, RZ, -0x1 ;  /* 0xffffffffff097424 */ /* 0x000fcc00078e00ff */
[----:B------:R-:W-:Y:S01]  /*1c60*/  @P1 IMAD.IADD R13, R4, 0x1, R13 ;  /* 0x00000001040d1824 */ /* 0x000fe200078e020d */
[----:B------:R-:W-:Y:S02]  /*1c70*/  @P1 FSEL R8, R5, R8, !P0 ;  /* 0x0000000805081208 */ /* 0x000fe40004000000 */
[----:B------:R-:W-:Y:S01]  /*1c80*/  @P1 FSEL R14, R7, R14, !P0 ;  /* 0x0000000e070e1208 */ /* 0x000fe20004000000 */
[----:B------:R-:W-:Y:S02]  /*1c90*/  IMAD.MOV.U32 R12, RZ, RZ, R13 ;  /* 0x000000ffff0c7224 */ /* 0x000fe400078e000d */
[----:B------:R-:W-:Y:S05]  /*1ca0*/  CALL.REL.NOINC `($__internal_6_$__cuda_sm70_shflsync_up) ;  /* 0x0000061000007944 */ /* 0x000fea0003c00000 */
[----:B0-----:R-:W-:Y:S01]  /*1cb0*/  HFMA2.MMA R10, -RZ, RZ, 0, 0 ;  /* 0x00000000ff0a7435 */ /* 0x001fe200000001ff */
[----:B-1----:R-:W-:Y:S01]  /*1cc0*/  MOV R4, R9 ;  /* 0x0000000900047202 */ /* 0x002fe20000000f00 */
[----:B------:R-:W-:Y:S01]  /*1cd0*/  IMAD.MOV.U32 R12, RZ, RZ, R8 ;  /* 0x000000ffff0c7224 */ /* 0x000fe200078e0008 */
[----:B------:R-:W-:Y:S01]  /*1ce0*/  MOV R6, 0x1d20 ;  /* 0x00001d2000067802 */ /* 0x000fe20000000f00 */
[----:B------:R-:W-:Y:S02]  /*1cf0*/  IMAD.MOV.U32 R11, RZ, RZ, 0x4 ;  /* 0x00000004ff0b7424 */ /* 0x000fe400078e00ff */
[----:B------:R-:W-:-:S02]  /*1d00*/  IMAD.MOV.U32 R9, RZ, RZ, -0x1 ;  /* 0xffffffffff097424 */ /* 0x000fc400078e00ff */
[----:B------:R-:W-:Y:S05]  /*1d10*/  CALL.REL.NOINC `($__internal_6_$__cuda_sm70_shflsync_up) ;  /* 0x000005a000007944 */ /* 0x000fea0003c00000 */
[----:B0-----:R-:W-:Y:S01]  /*1d20*/  HFMA2.MMA R10, -RZ, RZ, 0, 0 ;  /* 0x00000000ff0a7435 */ /* 0x001fe200000001ff */
[----:B-1----:R-:W-:Y:S01]  /*1d30*/  IMAD.MOV.U32 R5, RZ, RZ, R9 ;  /* 0x000000ffff057224 */ /* 0x002fe200078e0009 */
[----:B------:R-:W-:Y:S01]  /*1d40*/  MOV R12, R14 ;  /* 0x0000000e000c7202 */ /* 0x000fe20000000f00 */
[----:B------:R-:W-:Y:S01]  /*1d50*/  IMAD.MOV.U32 R11, RZ, RZ, 0x4 ;  /* 0x00000004ff0b7424 */ /* 0x000fe200078e00ff */
[----:B------:R-:W-:Y:S01]  /*1d60*/  MOV R6, 0x1d90 ;  /* 0x00001d9000067802 */ /* 0x000fe20000000f00 */
[----:B------:R-:W-:-:S02]  /*1d70*/  IMAD.MOV.U32 R9, RZ, RZ, -0x1 ;  /* 0xffffffffff097424 */ /* 0x000fc400078e00ff */
[----:B------:R-:W-:Y:S05]  /*1d80*/  CALL.REL.NOINC `($__internal_6_$__cuda_sm70_shflsync_up) ;  /* 0x0000053000007944 */ /* 0x000fea0003c00000 */
[----:B------:R-:W-:Y:S01]  /*1d90*/  ISETP.GE.AND P1, PT, R15, 0x4, PT ;  /* 0x000000040f00780c */ /* 0x000fe20003f26270 */
[----:B------:R-:W-:Y:S01]  /*1da0*/  FADD.FTZ R5, R5, R8 ;  /* 0x0000000805057221 */ /* 0x000fe20000010000 */
[----:B------:R-:W-:Y:S01]  /*1db0*/  ISETP.NE.AND P0, PT, R13, RZ, PT ;  /* 0x000000ff0d00720c */ /* 0x000fe20003f05270 */
[----:B-1----:R-:W-:Y:S01]  /*1dc0*/  FADD.FTZ R7, R14, R9 ;  /* 0x000000090e077221 */ /* 0x002fe20000010000 */
[----:B0-----:R-:W-:Y:S01]  /*1dd0*/  MOV R10, RZ ;  /* 0x000000ff000a7202 */ /* 0x001fe20000000f00 */
[----:B------:R-:W-:Y:S01]  /*1de0*/  IMAD.MOV.U32 R11, RZ, RZ, 0x8 ;  /* 0x00000008ff0b7424 */ /* 0x000fe200078e00ff */
[----:B------:R-:W-:Y:S01]  /*1df0*/  MOV R6, 0x1e60 ;  /* 0x00001e6000067802 */ /* 0x000fe20000000f00 */
[----:B------:R-:W-:-:S06]  /*1e00*/  IMAD.MOV.U32 R9, RZ, RZ, -0x1 ;  /* 0xffffffffff097424 */ /* 0x000fcc00078e00ff */
[----:B------:R-:W-:Y:S02]  /*1e10*/  @P1 IADD3 R13, R4, R13, RZ ;  /* 0x0000000d040d1210 */ /* 0x000fe40007ffe0ff */
[----:B------:R-:W-:Y:S02]  /*1e20*/  @P1 FSEL R8, R5, R8, !P0 ;  /* 0x0000000805081208 */ /* 0x000fe40004000000 */
[----:B------:R-:W-:Y:S02]  /*1e30*/  @P1 FSEL R14, R7, R14, !P0 ;  /* 0x0000000e070e1208 */ /* 0x000fe40004000000 */
[----:B------:R-:W-:Y:S02]  /*1e40*/  MOV R12, R13 ;  /* 0x0000000d000c7202 */ /* 0x000fe40000000f00 */
        /* <DEDUP_REMOVED lines=8> */
[----:B0-----:R-:W-:Y:S01]  /*1ed0*/  HFMA2.MMA R11, -RZ, RZ, 0, 4.76837158203125e-07 ;  /* 0x00000008ff0b7435 */ /* 0x001fe200000001ff */
[----:B-1----:R-:W-:Y:S01]  /*1ee0*/  MOV R5, R9 ;  /* 0x0000000900057202 */ /* 0x002fe20000000f00 */
[----:B------:R-:W-:Y:S01]  /*1ef0*/  IMAD.MOV.U32 R12, RZ, RZ, R14 ;  /* 0x000000ffff0c7224 */ /* 0x000fe200078e000e */
        /* <DEDUP_REMOVED lines=8> */
[----:B0-----:R-:W-:Y:S01]  /*1f80*/  HFMA2.MMA R11, -RZ, RZ, 0, 9.5367431640625e-07 ;  /* 0x00000010ff0b7435 */ /* 0x001fe200000001ff */
[----:B------:R-:W-:Y:S01]  /*1f90*/  IMAD.MOV.U32 R10, RZ, RZ, RZ ;  /* 0x000000ffff0a7224 */ /* 0x000fe200078e00ff */
[----:B------:R-:W-:-:S02]  /*1fa0*/  MOV R9, 0xffffffff ;  /* 0xffffffff00097802 */ /* 0x000fc40000000f00 */
[----:B------:R-:W-:-:S05]  /*1fb0*/  MOV R6, 0x2010 ;  /* 0x0000201000067802 */ /* 0x000fca0000000f00 */
[----:B------:R-:W-:Y:S01]  /*1fc0*/  @P1 IMAD.IADD R13, R4, 0x1, R13 ;  /* 0x00000001040d1824 */ /* 0x000fe200078e020d */
[----:B------:R-:W-:Y:S02]  /*1fd0*/  @P1 FSEL R8, R5, R8, !P0 ;  /* 0x0000000805081208 */ /* 0x000fe40004000000 */
[----:B------:R-:W-:Y:S01]  /*1fe0*/  @P1 FSEL R14, R7, R14, !P0 ;  /* 0x0000000e070e1208 */ /* 0x000fe20004000000 */
[----:B------:R-:W-:Y:S02]  /*1ff0*/  IMAD.MOV.U32 R12, RZ, RZ, R13 ;  /* 0x000000ffff0c7224 */ /* 0x000fe400078e000d */
[----:B------:R-:W-:Y:S05]  /*2000*/  CALL.REL.NOINC `($__internal_6_$__cuda_sm70_shflsync_up) ;  /* 0x000002b000007944 */ /* 0x000fea0003c00000 */
[----:B0-----:R-:W-:Y:S01]  /*2010*/  HFMA2.MMA R11, -RZ, RZ, 0, 9.5367431640625e-07 ;  /* 0x00000010ff0b7435 */ /* 0x001fe200000001ff */
[----:B-1----:R-:W-:Y:S01]  /*2020*/  MOV R4, R9 ;  /* 0x0000000900047202 */ /* 0x002fe20000000f00 */
[----:B------:R-:W-:Y:S01]  /*2030*/  IMAD.MOV.U32 R12, RZ, RZ, R8 ;  /* 0x000000ffff0c7224 */ /* 0x000fe200078e0008 */
[----:B------:R-:W-:Y:S01]  /*2040*/  MOV R9, 0xffffffff ;  /* 0xffffffff00097802 */ /* 0x000fe20000000f00 */
[----:B------:R-:W-:Y:S01]  /*2050*/  IMAD.MOV.U32 R10, RZ, RZ, RZ ;  /* 0x000000ffff0a7224 */ /* 0x000fe200078e00ff */
[----:B------:R-:W-:Y:S02]  /*2060*/  MOV R6, 0x2080 ;  /* 0x0000208000067802 */ /* 0x000fe40000000f00 */
        /* <DEDUP_REMOVED lines=9> */
[----:B-1----:R-:W-:Y:S01]  /*2100*/  FADD.FTZ R7, R14, R9 ;  /* 0x000000090e077221 */ /* 0x002fe20000010000 */
[----:B------:R-:W-:Y:S01]  /*2110*/  ISETP.NE.AND P0, PT, R13, RZ, PT ;  /* 0x000000ff0d00720c */ /* 0x000fe20003f05270 */
[----:B------:R-:W-:Y:S01]  /*2120*/  FADD.FTZ R5, R5, R8 ;  /* 0x0000000805057221 */ /* 0x000fe20000010000 */
        /* <DEDUP_REMOVED lines=16> */
[----:B0-----:R-:W-:Y:S01]  /*2230*/  HFMA2.MMA R11, -RZ, RZ, 0, 5.9604644775390625e-08 ;  /* 0x00000001ff0b7435 */ /* 0x001fe200000001ff */
[----:B-1----:R-:W-:Y:S01]  /*2240*/  MOV R15, R9 ;  /* 0x00000009000f7202 */ /* 0x002fe20000000f00 */
[----:B------:R-:W-:Y:S01]  /*2250*/  IMAD.MOV.U32 R12, RZ, RZ, R14 ;  /* 0x000000ffff0c7224 */ /* 0x000fe200078e000e */
[----:B------:R-:W-:Y:S01]  /*2260*/  MOV R9, 0xffffffff ;  /* 0xffffffff00097802 */ /* 0x000fe20000000f00 */
[----:B------:R-:W-:Y:S01]  /*2270*/  IMAD.MOV.U32 R10, RZ, RZ, RZ ;  /* 0x000000ffff0a7224 */ /* 0x000fe200078e00ff */
[----:B------:R-:W-:-:S02]  /*2280*/  MOV R6, 0x22a0 ;  /* 0x000022a000067802 */ /* 0x000fc40000000f00 */
[----:B------:R-:W-:Y:S05]  /*2290*/  CALL.REL.NOINC `($__internal_6_$__cuda_sm70_shflsync_up) ;  /* 0x0000002000007944 */ /* 0x000fea0003c00000 */
[----:B-1----:R-:W-:Y:S01]  /*22a0*/  IMAD.MOV.U32 R17, RZ, RZ, R9 ;  /* 0x000000ffff117224 */ /* 0x002fe200078e0009 */
[----:B0-----:R-:W-:Y:S05]  /*22b0*/  BRA `(.L_x_1636) ;  /* 0xffffeec000007947 */ /* 0x001fea000383ffff */
        .weak           $__internal_6_$__cuda_sm70_shflsync_up
        .type           $__internal_6_$__cuda_sm70_shflsync_up,@function
        .size           $__internal_6_$__cuda_sm70_shflsync_up,(.L_x_3067 - $__internal_6_$__cuda_sm70_shflsync_up)
$__internal_6_$__cuda_sm70_shflsync_up:
[----:B------:R-:W-:Y:S01]  /*22c0*/  HFMA2.MMA R7, -RZ, RZ, 0, 0 ;  /* 0x00000000ff077435 */ /* 0x000fe200000001ff */
[----:B------:R-:W-:Y:S04]  /*22d0*/  WARPSYNC R9 ;  /* 0x0000000900007348 */ /* 0x000fe80003800000 */
[----:B------:R0:W1:Y:S01]  /*22e0*/  SHFL.UP PT, R9, R12, R11, R10 ;  /* 0x0400000b0c097389 */ /* 0x00006200000e000a */
[----:B------:R-:W-:Y:S05]  /*22f0*/  RET.REL.NODEC R6 `(_Z30group_norm_nhwc_fwd_sum_kernelI11Fp32IOFp32WLi256EEv26Group_norm_nhwc_fwd_params) ;  /* 0xffffdd0006007950 */ /* 0x000fea0003c3ffff */
.L_x_1637:
        /* <DEDUP_REMOVED lines=16> */
.L_x_3067:


//--------------------- .text._Z30group_norm_nhwc_fwd_sum_kernelI11Fp32IOFp32WLi120EEv26Group_norm_nhwc_fwd_params --------------------------
	.section	.text._Z30group_norm_nhwc_fwd_sum_kernelI11Fp32IOFp32WLi120EEv26Group_norm_nhwc_fwd_params,"ax",@progbits
	.sectioninfo	@"SHI_REGISTERS=32"
	.align	128
        .global         _Z30group_norm_nhwc_fwd_sum_kernelI11Fp32IOFp32WLi120EEv26Group_norm_nhwc_fwd_params
        .type           _Z30group_norm_nhwc_fwd_sum_kernelI11Fp32IOFp32WLi120EEv26Group_norm_nhwc_fwd_params,@function
        .size           _Z30group_norm_nhwc_fwd_sum_kernelI11Fp32IOFp32WLi120EEv26Group_norm_nhwc_fwd_params,(.L_x_3068 - _Z30group_norm_nhwc_fwd_sum_kernelI11Fp32IOFp32WLi120EEv26Group_norm_nhwc_fwd_params)
        .other          _Z30group_norm_nhwc_fwd_sum_kernelI11Fp32IOFp32WLi120EEv26Group_norm_nhwc_fwd_params,@"STO_CUDA_ENTRY STV_DEFAULT"
_Z30group_norm_nhwc_fwd_sum_kernelI11Fp32IOFp32WLi120EEv26Group_norm_nhwc_fwd_params:
.text._Z30group_norm_nhwc_fwd_sum_kernelI11Fp32IOFp32WLi120EEv26Group_norm_nhwc_fwd_params:
        /* <DEDUP_REMOVED lines=37> */
.L_x_1640:
        /* <DEDUP_REMOVED lines=13> */
[----:B------:R-:W-:Y:S01]  /*0320*/  MOV R19, R22 ;  /* 0x0000001600137202 */ /* 0x000fe20000000f00 */
[----:B------:R-:W-:Y:S02]  /*0330*/  IMAD.X R16, RZ, RZ, R16, P2 ;  /* 0x000000ffff107224 */ /* 0x000fe400010e0610 */
[----:B--2---:R-:W-:-:S02]  /*0340*/  FMUL.FTZ R18, R12, R12 ;  /* 0x0000000c0c127220 */ /* 0x004fc40000410000 */
[----:B------:R-:W-:Y:S02]  /*0350*/  FADD.FTZ R21, R12, R13 ;  /* 0x0000000d0c157221 */ /* 0x000fe40000010000 */
[----:B------:R-:W-:Y:S02]  /*0360*/  FFMA.FTZ R18, R13, R13, R18 ;  /* 0x0000000d0d127223 */ /* 0x000fe40000010012 */
[----:B------:R-:W-:Y:S02]  /*0370*/  FADD.FTZ R26, R21, R26 ;  /* 0x0000001a151a7221 */ /* 0x000fe40000010000 */
[----:B------:R-:W-:Y:S01]  /*0380*/  FADD.FTZ R23, R18, R23 ;  /* 0x0000001712177221 */ /* 0x000fe20000010000 */
[----:B------:R-:W-:Y:S05]  /*0390*/  @P1 BRA `(.L_x_1640) ;  /* 0xfffffeb000001947 */ /* 0x000fea000383ffff */
.L_x_1639:
        /* <DEDUP_REMOVED lines=8> */
.L_x_1641:
[C---:B------:R-:W-:Y:S01]  /*0420*/  @!P0 IMAD R19, R5.reuse, c[0x0][0x1c0], RZ ;  /* 0x0000700005138a24 */ /* 0x040fe200078e02ff */
[C---:B------:R-:W-:Y:S01]  /*0430*/  @!P0 IADD3 R15, P1, R22.reuse, -0x1, RZ ;  /* 0xffffffff160f8810 */ /* 0x040fe20007f3e0ff */
[----:B------:R-:W-:Y:S01]  /*0440*/  @!P0 IMAD.MOV.U32 R10, RZ, RZ, R8 ;  /* 0x000000ffff0a8224 */ /* 0x000fe200078e0008 */
[C---:B------:R-:W-:Y:S01]  /*0450*/  @!P0 IADD3 R17, P2, R22.reuse, 0x1, RZ ;  /* 0x0000000116118810 */ /* 0x040fe20007f5e0ff */
[----:B------:R-:W-:Y:S01]  /*0460*/  @!P0 IMAD.MOV.U32 R11, RZ, RZ, R7 ;  /* 0x000000ffff0b8224 */ /* 0x000fe200078e0007 */
[----:B------:R-:W-:Y:S01]  /*0470*/  @!P0 IADD3.X R16, R5, -0x1, RZ, P1, !PT ;  /* 0xffffffff05108810 */ /* 0x000fe20000ffe4ff */
[C---:B------:R-:W-:Y:S01]  /*0480*/  @!P0 IMAD R19, R22.reuse, c[0x0][0x1c4], R19 ;  /* 0x0000710016138a24 */ /* 0x040fe200078e0213 */
[----:B------:R-:W-:Y:S01]  /*0490*/  @!P0 IADD3.X R14, RZ, R5, RZ, P2, !PT ;  /* 0x00000005ff0e8210 */ /* 0x000fe200017fe4ff */
[----:B------:R-:W-:-:S04]  /*04a0*/  @!P0 IMAD.WIDE.U32 R12, R22, c[0x0][0x1c0], R10 ;  /* 0x00007000160c8a25 */ /* 0x000fc800078e000a */
        /* <DEDUP_REMOVED lines=10> */
[----:B------:R-:W-:Y:S02]  /*0550*/  @!P0 IMAD R16, R14, c[0x0][0x1c0], RZ ;  /* 0x000070000e108a24 */ /* 0x000fe400078e02ff */
[----:B------:R-:W-:Y:S02]  /*0560*/  @!P0 IMAD.IADD R11, R11, 0x1, R15 ;  /* 0x000000010b0b8824 */ /* 0x000fe400078e020f */
        /* <DEDUP_REMOVED lines=48> */
.L_x_1638:
[----:B--2---:R-:W1:Y:S01]  /*0870*/  I2F.U32.RP R8, c[0x0][0x1ec] ;  /* 0x00007b0000087b06 */ /* 0x004e620000209000 */
[----:B------:R-:W-:Y:S01]  /*0880*/  ISETP.NE.U32.AND P2, PT, RZ, c[0x0][0x1ec], PT ;  /* 0x00007b00ff007a0c */ /* 0x000fe20003f45070 */
[----:B------:R-:W-:Y:S06]  /*0890*/  BSSY B0, `(.L_x_1642) ;  /* 0x00000fc000007945 */ /* 0x000fec0003800000 */
[----:B-1----:R-:W1:Y:S02]  /*08a0*/  MUFU.RCP R8, R8 ;  /* 0x0000000800087308 */ /* 0x002e640000001000 */
[----:B-1----:R-:W-:-:S02]  /*08b0*/  IADD3 R4, R8, 0xffffffe, RZ ;  /* 0x0ffffffe08047810 */ /* 0x002fc40007ffe0ff */
[----:B------:R-:W-:-:S04]  /*08c0*/  LEA.HI R8, R0, R0, RZ, 0x1e ;  /* 0x0000000000087211 */ /* 0x000fc800078ff0ff */
[----:B------:R1:W2:Y:S01]  /*08d0*/  F2I.FTZ.U32.TRUNC.NTZ R5, R4 ;  /* 0x0000000400057305 */ /* 0x0002a2000021f000 */
[----:B------:R-:W-:-:S05]  /*08e0*/  IMAD R8, R8, 0xc, RZ ;  /* 0x0000000c08087824 */ /* 0x000fca00078e02ff */
[----:B------:R3:W-:Y:S01]  /*08f0*/  STS [R8+0x234], R26 ;  /* 0x0002341a08007388 */ /* 0x0007e20000000800 */
[----:B-1----:R-:W-:-:S03]  /*0900*/  MOV R4, RZ ;  /* 0x000000ff00047202 */ /* 0x002fc60000000f00 */
[----:B------:R3:W-:Y:S01]  /*0910*/  STS [R8+0x238], R23 ;  /* 0x0002381708007388 */ /* 0x0007e20000000800 */
        /* <DEDUP_REMOVED lines=21> */
[----:B------:R-:W1:Y:S01]  /*0a70*/  S2R R21, SR_LANEID ;  /* 0x0000000000157919 */ /* 0x000e620000000000 */
[----:B------:R-:W-:-:S03]  /*0a80*/  UMOV UR4, 0x3fffffff ;  /* 0x3fffffff00047882 */ /* 0x000fc60000000000 */
[----:B------:R-:W2:Y:S04]  /*0a90*/  LDS R10, [R9+0x23c] ;  /* 0x00023c00090a7984 */ /* 0x000ea80000000800 */
[----:B------:R-:W3:Y:S04]  /*0aa0*/  LDS R18, [R9+0x248] ;  /* 0x0002480009127984 */ /* 0x000ee80000000800 */
[----:B------:R-:W4:Y:S04]  /*0ab0*/  LDS R22, [R9+0x254] ;  /* 0x0002540009167984 */ /* 0x000f280000000800 */
[----:B------:R-:W-:Y:S04]  /*0ac0*/  LDS R11, [R9+0x240] ;  /* 0x00024000090b7984 */ /* 0x000fe80000000800 */
[----:B------:R-:W5:Y:S04]  /*0ad0*/  LDS R12, [R9+0x234] ;  /* 0x00023400090c7984 */ /* 0x000f680000000800 */
[----:B------:R-:W-:Y:S01]  /*0ae0*/  LDS R15, [R9+0x244] ;  /* 0x00024400090f7984 */ /* 0x000fe20000000800 */
[----:B-1----:R-:W-:-:S03]  /*0af0*/  IMAD.WIDE.U32 R4, R21, -0x77777777, RZ ;  /* 0x8888888915047825 */ /* 0x002fc600078e00ff */
[----:B------:R-:W1:Y:S02]  /*0b00*/  LDS R16, [R9+0x238] ;  /* 0x0002380009107984 */ /* 0x000e640000000800 */
[----:B------:R-:W-:Y:S02]  /*0b10*/  SHF.R.U32.HI R4, RZ, 0x4, R5 ;  /* 0x00000004ff047819 */ /* 0x000fe40000011605 */
[----:B------:R-:W0:Y:S04]  /*0b20*/  LDS R17, [R9+0x230] ;  /* 0x0002300009117984 */ /* 0x000e280000000800 */
[----:B------:R-:W0:Y:S04]  /*0b30*/  LDS R20, [R9+0x24c] ;  /* 0x00024c0009147984 */ /* 0x000e280000000800 */
[----:B------:R-:W0:Y:S04]  /*0b40*/  LDS R19, [R9+0x250] ;  /* 0x0002500009137984 */ /* 0x000e280000000800 */
[----:B------:R-:W0:Y:S01]  /*0b50*/  LDS R13, [R9+0x258] ;  /* 0x00025800090d7984 */ /* 0x000e220000000800 */
[----:B--2---:R-:W-:-:S03]  /*0b60*/  ISETP.NE.AND P0, PT, R10, RZ, PT ;  /* 0x000000ff0a00720c */ /* 0x004fc60003f05270 */
[----:B------:R-:W2:Y:S01]  /*0b70*/  LDS R14, [R9+0x25c] ;  /* 0x00025c00090e7984 */ /* 0x000ea20000000800 */
[----:B---3--:R-:W-:Y:S02]  /*0b80*/  ISETP.NE.AND P1, PT, R18, RZ, PT ;  /* 0x000000ff1200720c */ /* 0x008fe40003f25270 */
[----:B----4-:R-:W-:-:S07]  /*0b90*/  ISETP.NE.AND P2, PT, R22, RZ, PT ;  /* 0x000000ff1600720c */ /* 0x010fce0003f45270 */
[----:B-----5:R-:W-:Y:S02]  /*0ba0*/  @!P0 FADD.FTZ R11, R11, R12 ;  /* 0x0000000c0b0b8221 */ /* 0x020fe40000010000 */
[----:B-1----:R-:W-:Y:S01]  /*0bb0*/  @!P0 FADD.FTZ R15, R15, R16 ;  /* 0x000000100f0f8221 */ /* 0x002fe20000010000 */
[----:B0-----:R-:W-:Y:S01]  /*0bc0*/  IADD3 R17, R18, R10, R17 ;  /* 0x0000000a12117210 */ /* 0x001fe20007ffe011 */
[----:B------:R-:W-:Y:S02]  /*0bd0*/  IMAD R10, R4, -0x1e, R21 ;  /* 0xffffffe2040a7824 */ /* 0x000fe400078e0215 */
[----:B------:R-:W-:Y:S02]  /*0be0*/  @!P1 FADD.FTZ R20, R11, R20 ;  /* 0x000000140b149221 */ /* 0x000fe40000010000 */
[----:B------:R-:W-:Y:S02]  /*0bf0*/  IMAD.IADD R12, R17, 0x1, R22 ;  /* 0x00000001110c7824 */ /* 0x000fe400078e0216 */
[----:B------:R-:W-:-:S02]  /*0c00*/  @!P1 FADD.FTZ R19, R15, R19 ;  /* 0x000000130f139221 */ /* 0x000fc40000010000 */
[----:B------:R-:W-:Y:S02]  /*0c10*/  IMAD R11, R10, 0xc, RZ ;  /* 0x0000000c0a0b7824 */ /* 0x000fe400078e02ff */
[----:B------:R-:W-:-:S03]  /*0c20*/  @!P2 FADD.FTZ R13, R20, R13 ;  /* 0x0000000d140da221 */ /* 0x000fc60000010000 */
[----:B------:R0:W-:Y:S01]  /*0c30*/  STS [R11+0xc0], R12 ;  /* 0x0000c00c0b007388 */ /* 0x0001e20000000800 */
[----:B--2---:R-:W-:-:S03]  /*0c40*/  @!P2 FADD.FTZ R14, R19, R14 ;  /* 0x0000000e130ea221 */ /* 0x004fc60000010000 */
[----:B------:R0:W-:Y:S04]  /*0c50*/  STS [R11+0xc4], R13 ;  /* 0x0000c40d0b007388 */ /* 0x0001e80000000800 */
[----:B------:R0:W-:Y:S01]  /*0c60*/  STS [R11+0xc8], R14 ;  /* 0x0000c80e0b007388 */ /* 0x0001e20000000800 */
[----:B------:R-:W-:Y:S05]  /*0c70*/  BRA.CONV UR4, `(.L_x_1644) ;  /* 0x0000003304007947 */ /* 0x000fea000b800000 */
[----:B------:R-:W-:Y:S02]  /*0c80*/  MOV R5, 0x3fffffff ;  /* 0x3fffffff00057802 */ /* 0x000fe40000000f00 */
[----:B------:R-:W-:Y:S02]  /*0c90*/  MOV R4, 0xcb0 ;  /* 0x00000cb000047802 */ /* 0x000fe40000000f00 */
[----:B0-----:R-:W-:Y:S05]  /*0ca0*/  CALL.REL.NOINC `($__internal_7_$__cuda_sm70_warpsync) ;  /* 0x00000d3000007944 */ /* 0x001fea0003c00000 */
.L_x_1644:
        /* <DEDUP_REMOVED lines=13> */
.L_x_1646:
[----:B------:R-:W-:Y:S05]  /*0d80*/  BSYNC B1 ;  /* 0x0000000000017941 */ /* 0x000fea0003800000 */
.L_x_1645:
[----:B------:R-:W-:-:S03]  /*0d90*/  UMOV UR4, 0x3fffffff ;  /* 0x3fffffff00047882 */ /* 0x000fc60000000000 */
[----:B------:R-:W-:Y:S05]  /*0da0*/  BRA.CONV UR4, `(.L_x_1647) ;  /* 0x0000003304007947 */ /* 0x000fea000b800000 */
[----:B------:R-:W-:Y:S02]  /*0db0*/  MOV R5, 0x3fffffff ;  /* 0x3fffffff00057802 */ /* 0x000fe40000000f00 */
[----:B------:R-:W-:Y:S02]  /*0dc0*/  MOV R4, 0xde0 ;  /* 0x00000de000047802 */ /* 0x000fe40000000f00 */
[----:B0-----:R-:W-:Y:S05]  /*0dd0*/  CALL.REL.NOINC `($__internal_7_$__cuda_sm70_warpsync) ;  /* 0x00000c0000007944 */ /* 0x001fea0003c00000 */
.L_x_1647:
        /* <DEDUP_REMOVED lines=8> */
[----:B01----:R-:W-:Y:S05]  /*0e60*/  CALL.REL.NOINC `($__internal_7_$__cuda_sm70_warpsync) ;  /* 0x00000b7000007944 */ /* 0x003fea0003c00000 */
.L_x_1648:
        /* <DEDUP_REMOVED lines=13> */
.L_x_1650:
[----:B------:R-:W-:Y:S05]  /*0f40*/  BSYNC B1 ;  /* 0x0000000000017941 */ /* 0x000fea0003800000 */
.L_x_1649:
[----:B------:R-:W-:-:S03]  /*0f50*/  UMOV UR4, 0x3fffffff ;  /* 0x3fffffff00047882 */ /* 0x000fc60000000000 */
[----:B------:R-:W-:Y:S05]  /*0f60*/  BRA.CONV UR4, `(.L_x_1651) ;  /* 0x0000003304007947 */ /* 0x000fea000b800000 */
[----:B------:R-:W-:Y:S01]  /*0f70*/  IMAD.MOV.U32 R5, RZ, RZ, 0x3fffffff ;  /* 0x3fffffffff057424 */ /* 0x000fe200078e00ff */
[----:B------:R-:W-:Y:S02]  /*0f80*/  MOV R4, 0xfa0 ;  /* 0x00000fa000047802 */ /* 0x000fe40000000f00 */
[----:B01----:R-:W-:Y:S05]  /*0f90*/  CALL.REL.NOINC `($__internal_7_$__cuda_sm70_warpsync) ;  /* 0x00000a4000007944 */ /* 0x003fea0003c00000 */
.L_x_1651:
        /* <DEDUP_REMOVED lines=8> */
[----:B012---:R-:W-:Y:S05]  /*1020*/  CALL.REL.NOINC `($__internal_7_$__cuda_sm70_warpsync) ;  /* 0x000009b000007944 */ /* 0x007fea0003c00000 */
.L_x_1652:
        /* <DEDUP_REMOVED lines=13> */
.L_x_1654:
[----:B------:R-:W-:Y:S05]  /*1100*/  BSYNC B1 ;  /* 0x0000000000017941 */ /* 0x000fea0003800000 */
.L_x_1653:
[----:B------:R-:W-:-:S03]  /*1110*/  UMOV UR4, 0x3fffffff ;  /* 0x3fffffff00047882 */ /* 0x000fc60000000000 */
[----:B------:R-:W-:Y:S05]  /*1120*/  BRA.CONV UR4, `(.L_x_1655) ;  /* 0x0000003304007947 */ /* 0x000fea000b800000 */
[----:B------:R-:W-:Y:S02]  /*1130*/  MOV R5, 0x3fffffff ;  /* 0x3fffffff00057802 */ /* 0x000fe40000000f00 */
[----:B------:R-:W-:Y:S02]  /*1140*/  MOV R4, 0x1160 ;  /* 0x0000116000047802 */ /* 0x000fe40000000f00 */
[----:B012---:R-:W-:Y:S05]  /*1150*/  CALL.REL.NOINC `($__internal_7_$__cuda_sm70_warpsync) ;  /* 0x0000088000007944 */ /* 0x007fea0003c00000 */
.L_x_1655:
        /* <DEDUP_REMOVED lines=8> */
[----:B0123--:R-:W-:Y:S05]  /*11e0*/  CALL.REL.NOINC `($__internal_7_$__cuda_sm70_warpsync) ;  /* 0x000007f000007944 */ /* 0x00ffea0003c00000 */
.L_x_1656:
        /* <DEDUP_REMOVED lines=13> */
.L_x_1658:
[----:B------:R-:W-:Y:S05]  /*12c0*/  BSYNC B1 ;  /* 0x0000000000017941 */ /* 0x000fea0003800000 */
.L_x_1657:
[----:B------:R-:W-:Y:S01]  /*12d0*/  UMOV UR4, 0x3fffffff ;  /* 0x3fffffff00047882 */ /* 0x000fe20000000000 */
[----:B------:R-:W-:Y:S01]  /*12e0*/  IMAD.MOV.U32 R17, RZ, RZ, R13 ;  /* 0x000000ffff117224 */ /* 0x000fe200078e000d */
[----:B------:R-:W-:Y:S01]  /*12f0*/  MOV R15, R14 ;  /* 0x0000000e000f7202 */ /* 0x000fe20000000f00 */
[----:B------:R-:W-:Y:S05]  /*1300*/  BRA.CONV UR4, `(.L_x_1659) ;  /* 0x0000003304007947 */ /* 0x000fea000b800000 */
[----:B------:R-:W-:Y:S01]  /*1310*/  IMAD.MOV.U32 R5, RZ, RZ, 0x3fffffff ;  /* 0x3fffffffff057424 */ /* 0x000fe200078e00ff */
[----:B------:R-:W-:Y:S02]  /*1320*/  MOV R4, 0x1340 ;  /* 0x0000134000047802 */ /* 0x000fe40000000f00 */
[----:B0123--:R-:W-:Y:S05]  /*1330*/  CALL.REL.NOINC `($__internal_7_$__cuda_sm70_warpsync) ;  /* 0x000006a000007944 */ /* 0x00ffea0003c00000 */
.L_x_1659:
        /* <DEDUP_REMOVED lines=8> */
[----:B01234-:R-:W-:Y:S05]  /*13c0*/  CALL.REL.NOINC `($__internal_7_$__cuda_sm70_warpsync) ;  /* 0x0000061000007944 */ /* 0x01ffea0003c00000 */
.L_x_1660:
        /* <DEDUP_REMOVED lines=15> */
[----:B------:R-:W-:Y:S05]  /*14c0*/  CALL.REL.NOINC `($__internal_7_$__cuda_sm70_warpsync) ;  /* 0x0000051000007944 */ /* 0x000fea0003c00000 */
.L_x_1661:
        /* <DEDUP_REMOVED lines=8> */
[----:B0-----:R-:W-:Y:S05]  /*1550*/  CALL.REL.NOINC `($__internal_7_$__cuda_sm70_warpsync) ;  /* 0x0000048000007944 */ /* 0x001fea0003c00000 */
.L_x_1662:
[----:B------:R-:W-:-:S06]  /*1560*/  NOP ;  /* 0x0000000000007918 */ /* 0x000fcc0000000000 */
[----:B------:R-:W1:Y:S01]  /*1570*/  LDS R19, [R9+0x230] ;  /* 0x0002300009137984 */ /* 0x000e620000000800 */
[----:B------:R-:W-:Y:S02]  /*1580*/  ISETP.NE.AND P1, PT, R0, RZ, PT ;  /* 0x000000ff0000720c */ /* 0x000fe40003f25270 */
[----:B------:R-:W-:Y:S01]  /*1590*/  PLOP3.LUT P0, PT, PT, PT, PT, 0x80, 0x0 ;  /* 0x000000000000781c */ /* 0x000fe20003f0f070 */
[----:B0-----:R-:W0:Y:S04]  /*15a0*/  LDS R12, [R9+0x23c] ;  /* 0x00023c00090c7984 */ /* 0x001e280000000800 */
        /* <DEDUP_REMOVED lines=9> */
[----:B-1----:R-:W-:-:S03]  /*1640*/  @P1 ISETP.NE.AND P2, PT, R19, RZ, PT ;  /* 0x000000ff1300120c */ /* 0x002fc60003f45270 */
[----:B------:R-:W1:Y:S01]  /*1650*/  LDS R15, [R9+0x24c] ;  /* 0x00024c00090f7984 */ /* 0x000e620000000800 */
[----:B------:R-:W-:Y:S02]  /*1660*/  @P1 PLOP3.LUT P0, PT, P2, PT, PT, 0x80, 0x0 ;  /* 0x000000000000181c */ /* 0x000fe4000170f070 */
[----:B0-----:R-:W-:Y:S01]  /*1670*/  ISETP.NE.AND P3, PT, R12, RZ, PT ;  /* 0x000000ff0c00720c */ /* 0x001fe20003f65270 */
[----:B------:R-:W0:Y:S01]  /*1680*/  LDS R17, [R9+0x250] ;  /* 0x0002500009117984 */ /* 0x000e220000000800 */
[----:B--2---:R-:W-:-:S03]  /*1690*/  ISETP.NE.AND P2, PT, R13, RZ, PT ;  /* 0x000000ff0d00720c */ /* 0x004fc60003f45270 */
[----:B------:R-:W2:Y:S01]  /*16a0*/  LDS R20, [R9+0x258] ;  /* 0x0002580009147984 */ /* 0x000ea20000000800 */
[----:B---3--:R-:W-:-:S03]  /*16b0*/  @P1 IADD3 R19, R4, R19, RZ ;  /* 0x0000001304131210 */ /* 0x008fc60007ffe0ff */
[----:B------:R-:W3:Y:S02]  /*16c0*/  LDS R22, [R9+0x25c] ;  /* 0x00025c0009167984 */ /* 0x000ee40000000800 */
[----:B------:R-:W-:Y:S02]  /*16d0*/  IMAD.IADD R12, R12, 0x1, R19 ;  /* 0x000000010c0c7824 */ /* 0x000fe400078e0213 */
[----:B----4-:R-:W-:Y:S01]  /*16e0*/  @!P0 FADD.FTZ R24, R5, R24 ;  /* 0x0000001805188221 */ /* 0x010fe20000010000 */
[----:B------:R4:W-:Y:S02]  /*16f0*/  STS [R9+0x230], R19 ;  /* 0x0002301309007388 */ /* 0x0009e40000000800 */
[----:B------:R-:W-:Y:S02]  /*1700*/  IADD3 R13, R13, R12, RZ ;  /* 0x0000000c0d0d7210 */ /* 0x000fe40007ffe0ff */
[----:B------:R4:W-:Y:S01]  /*1710*/  STS [R9+0x23c], R12 ;  /* 0x00023c0c09007388 */ /* 0x0009e20000000800 */
[----:B-----5:R-:W-:-:S03]  /*1720*/  @!P0 FADD.FTZ R21, R10, R21 ;  /* 0x000000150a158221 */ /* 0x020fc60000010000 */
[----:B------:R4:W-:Y:S01]  /*1730*/  STS [R9+0x248], R13 ;  /* 0x0002480d09007388 */ /* 0x0009e20000000800 */
[C---:B------:R-:W-:Y:S01]  /*1740*/  ISETP.NE.AND P0, PT, R18.reuse, RZ, PT ;  /* 0x000000ff1200720c */ /* 0x040fe20003f05270 */
[----:B------:R-:W-:Y:S02]  /*1750*/  IMAD.IADD R18, R18, 0x1, R13 ;  /* 0x0000000112127824 */ /* 0x000fe400078e020d */
[----:B------:R4:W-:Y:S01]  /*1760*/  STS [R9+0x234], R24 ;  /* 0x0002341809007388 */ /* 0x0009e20000000800 */
[----:B------:R-:W-:-:S03]  /*1770*/  @!P3 FADD.FTZ R14, R14, R24 ;  /* 0x000000180e0eb221 */ /* 0x000fc60000010000 */
[----:B------:R4:W-:Y:S01]  /*1780*/  STS [R9+0x254], R18 ;  /* 0x0002541209007388 */ /* 0x0009e20000000800 */
[----:B------:R-:W-:-:S03]  /*1790*/  @!P3 FADD.FTZ R16, R16, R21 ;  /* 0x000000151010b221 */ /* 0x000fc60000010000 */
[----:B------:R4:W-:Y:S01]  /*17a0*/  STS [R9+0x240], R14 ;  /* 0x0002400e09007388 */ /* 0x0009e20000000800 */
[----:B-1----:R-:W-:-:S03]  /*17b0*/  @!P2 FADD.FTZ R15, R15, R14 ;  /* 0x0000000e0f0fa221 */ /* 0x002fc60000010000 */
[----:B------:R4:W-:Y:S01]  /*17c0*/  STS [R9+0x238], R21 ;  /* 0x0002381509007388 */ /* 0x0009e20000000800 */
[----:B0-----:R-:W-:-:S03]  /*17d0*/  @!P2 FADD.FTZ R17, R17, R16 ;  /* 0x000000101111a221 */ /* 0x001fc60000010000 */
[----:B------:R4:W-:Y:S01]  /*17e0*/  STS [R9+0x24c], R15 ;  /* 0x00024c0f09007388 */ /* 0x0009e20000000800 */
[----:B--2---:R-:W-:-:S03]  /*17f0*/  @!P0 FADD.FTZ R20, R20, R15 ;  /* 0x0000000f14148221 */ /* 0x004fc60000010000 */
[----:B------:R4:W-:Y:S01]  /*1800*/  STS [R9+0x244], R16 ;  /* 0x0002441009007388 */ /* 0x0009e20000000800 */
[----:B---3--:R-:W-:-:S03]  /*1810*/  @!P0 FADD.FTZ R22, R22, R17 ;  /* 0x0000001116168221 */ /* 0x008fc60000010000 */
[----:B------:R4:W-:Y:S04]  /*1820*/  STS [R9+0x258], R20 ;  /* 0x0002581409007388 */ /* 0x0009e80000000800 */
[----:B------:R4:W-:Y:S04]  /*1830*/  STS [R9+0x250], R17 ;  /* 0x0002501109007388 */ /* 0x0009e80000000800 */
[----:B------:R4:W-:Y:S02]  /*1840*/  STS [R9+0x25c], R22 ;  /* 0x00025c1609007388 */ /* 0x0009e40000000800 */
.L_x_1643:
[----:B---3--:R-:W-:Y:S05]  /*1850*/  BSYNC B0 ;  /* 0x0000000000007941 */ /* 0x008fea0003800000 */
.L_x_1642:
        /* <DEDUP_REMOVED lines=24> */
        .weak           $__internal_7_$__cuda_sm70_warpsync
        .type           $__internal_7_$__cuda_sm70_warpsync,@function
        .size           $__internal_7_$__cuda_sm70_warpsync,(.L_x_3068 - $__internal_7_$__cuda_sm70_warpsync)
$__internal_7_$__cuda_sm70_warpsync:
[----:B------:R-:W-:Y:S04]  /*19e0*/  WARPSYNC R5 ;  /* 0x0000000500007348 */ /* 0x000fe80003800000 */
[----:B------:R-:W-:-:S06]  /*19f0*/  HFMA2.MMA R5, -RZ, RZ, 0, 0 ;  /* 0x00000000ff057435 */ /* 0x000fcc00000001ff */
[----:B------:R-:W-:Y:S05]  /*1a00*/  RET.REL.NODEC R4 `(_Z30group_norm_nhwc_fwd_sum_kernelI11Fp32IOFp32WLi120EEv26Group_norm_nhwc_fwd_params) ;  /* 0xffffe5f004007950 */ /* 0x000fea0003c3ffff */
.L_x_1663:
        /* <DEDUP_REMOVED lines=15> */
.L_x_3068:


//--------------------- .text._Z30group_norm_nhwc_fwd_sum_kernelI11Fp32IOFp32WLi140EEv26Group_norm_nhwc_fwd_params --------------------------
	.section	.text._Z30group_norm_nhwc_fwd_sum_kernelI11Fp32IOFp32WLi140EEv26Group_norm_nhwc_fwd_params,"ax",@progbits
	.sectioninfo	@"SHI_REGISTERS=32"
	.align	128
        .global         _Z30group_norm_nhwc_fwd_sum_kernelI11Fp32IOFp32WLi140EEv26Group_norm_nhwc_fwd_params
        .type           _Z30group_norm_nhwc_fwd_sum_kernelI11Fp32IOFp32WLi140EEv26Group_norm_nhwc_fwd_params,@function
        .size           _Z30group_norm_nhwc_fwd_sum_kernelI11Fp32IOFp32WLi140EEv26Group_norm_nhwc_fwd_params,(.L_x_3069 - _Z30group_norm_nhwc_fwd_sum_kernelI11Fp32IOFp32WLi140EEv26Group_norm_nhwc_fwd_params)
        .other          _Z30group_norm_nhwc_fwd_sum_kernelI11Fp32IOFp32WLi140EEv26Group_norm_nhwc_fwd_params,@"STO_CUDA_ENTRY STV_DEFAULT"
_Z30group_norm_nhwc_fwd_sum_kernelI11Fp32IOFp32WLi140EEv26Group_norm_nhwc_fwd_params:
.text._Z30group_norm_nhwc_fwd_sum_kernelI11Fp32IOFp32WLi140EEv26Group_norm_nhwc_fwd_params:
        /* <DEDUP_REMOVED lines=37> */
.L_x_1666:
        /* <DEDUP_REMOVED lines=21> */
.L_x_1665:
        /* <DEDUP_REMOVED lines=8> */
.L_x_1667:
[C---:B------:R-:W-:Y:S01]  /*0420*/  @!P0 IADD3 R15, P1, R22.reuse, -0x1, RZ ;  /* 0xffffffff160f8810 */ /* 0x040fe20007f3e0ff */
[C---:B------:R-:W-:Y:S01]  /*0430*/  @!P0 IMAD R19, R5.reuse, c[0x0][0x1c0], RZ ;  /* 0x0000700005138a24 */ /* 0x040fe200078e02ff */
[C---:B------:R-:W-:Y:S01]  /*0440*/  @!P0 IADD3 R17, P2, R22.reuse, 0x1, RZ ;  /* 0x0000000116118810 */ /* 0x040fe20007f5e0ff */
[----:B------:R-:W-:Y:S01]  /*0450*/  @!P0 IMAD.MOV.U32 R10, RZ, RZ, R8 ;  /* 0x000000ffff0a8224 */ /* 0x000fe200078e0008 */
[----:B------:R-:W-:Y:S01]  /*0460*/  @!P0 IADD3.X R16, R5, -0x1, RZ, P1, !PT ;  /* 0xffffffff05108810 */ /* 0x000fe20000ffe4ff */
[----:B------:R-:W-:Y:S01]  /*0470*/  @!P0 IMAD.MOV.U32 R11, RZ, RZ, R7 ;  /* 0x000000ffff0b8224 */ /* 0x000fe200078e0007 */
[----:B------:R-:W-:Y:S01]  /*0480*/  @!P0 IADD3.X R14, RZ, R5, RZ, P2, !PT ;  /* 0x00000005ff0e8210 */ /* 0x000fe200017fe4ff */
[----:B------:R-:W-:-:S02]  /*0490*/  @!P0 IMAD R19, R22, c[0x0][0x1c4], R19 ;  /* 0x0000710016138a24 */ /* 0x000fc400078e0213 */
        /* <DEDUP_REMOVED lines=61> */
.L_x_1664:
        /* <DEDUP_REMOVED lines=36> */
[----:B------:R-:W5:Y:S04]  /*0ab0*/  LDS R21, [R9+0x240] ;  /* 0x0002400009157984 */ /* 0x000f680000000800 */
[----:B------:R-:W-:Y:S04]  /*0ac0*/  LDS R13, [R9+0x220] ;  /* 0x00022000090d7984 */ /* 0x000fe80000000800 */
[----:B------:R-:W0:Y:S01]  /*0ad0*/  LDS R4, [R9+0x214] ;  /* 0x0002140009047984 */ /* 0x000e220000000800 */
[----:B-1----:R-:W-:-:S03]  /*0ae0*/  SHF.R.U32.HI R23, RZ, 0x2, R25 ;  /* 0x00000002ff177819 */ /* 0x002fc60000011619 */
        /* <DEDUP_REMOVED lines=10> */
[----:B------:R-:W4:Y:S01]  /*0b90*/  LDS R11, [R9+0x244] ;  /* 0x00024400090b7984 */ /* 0x000f220000000800 */
[----:B-----5:R-:W-:-:S03]  /*0ba0*/  ISETP.NE.AND P3, PT, R21, RZ, PT ;  /* 0x000000ff1500720c */ /* 0x020fc60003f65270 */
[----:B------:R-:W5:Y:S01]  /*0bb0*/  LDS R10, [R9+0x248] ;  /* 0x00024800090a7984 */ /* 0x000f620000000800 */
[----:B0-----:R-:W-:Y:S02]  /*0bc0*/  @!P0 FADD.FTZ R13, R13, R4 ;  /* 0x000000040d0d8221 */ /* 0x001fe40000010000 */
[----:B-1----:R-:W-:Y:S02]  /*0bd0*/  @!P0 FADD.FTZ R14, R14, R5 ;  /* 0x000000050e0e8221 */ /* 0x002fe40000010000 */
[----:B------:R-:W-:-:S04]  /*0be0*/  IMAD.WIDE.U32 R4, R23, 0x24924925, RZ ;  /* 0x2492492517047825 */ /* 0x000fc800078e00ff */
[----:B------:R-:W-:Y:S02]  /*0bf0*/  @!P1 FADD.FTZ R19, R13, R19 ;  /* 0x000000130d139221 */ /* 0x000fe40000010000 */
[----:B------:R-:W-:Y:S01]  /*0c00*/  @!P1 FADD.FTZ R20, R14, R20 ;  /* 0x000000140e149221 */ /* 0x000fe20000010000 */
[----:B------:R-:W-:Y:S01]  /*0c10*/  IADD3 R17, R18, R12, R17 ;  /* 0x0000000c12117210 */ /* 0x000fe20007ffe011 */
[----:B------:R-:W-:Y:S02]  /*0c20*/  IMAD R12, R5, -0x1c, R25 ;  /* 0xffffffe4050c7824 */ /* 0x000fe400078e0219 */
[----:B--2---:R-:W-:Y:S01]  /*0c30*/  @!P2 FADD.FTZ R16, R19, R16 ;  /* 0x000000101310a221 */ /* 0x004fe20000010000 */
[----:B------:R-:W-:Y:S01]  /*0c40*/  IADD3 R14, R21, R17, R22 ;  /* 0x00000011150e7210 */ /* 0x000fe20007ffe016 */
[----:B------:R-:W-:Y:S02]  /*0c50*/  IMAD R13, R12, 0xc, RZ ;  /* 0x0000000c0c0d7824 */ /* 0x000fe400078e02ff */
[----:B---3--:R-:W-:-:S03]  /*0c60*/  @!P2 FADD.FTZ R15, R20, R15 ;  /* 0x0000000f140fa221 */ /* 0x008fc60000010000 */
[----:B------:R0:W-:Y:S01]  /*0c70*/  STS [R13+0xc0], R14 ;  /* 0x0000c00e0d007388 */ /* 0x0001e20000000800 */
[----:B----4-:R-:W-:Y:S02]  /*0c80*/  @!P3 FADD.FTZ R11, R16, R11 ;  /* 0x0000000b100bb221 */ /* 0x010fe40000010000 */
[----:B-----5:R-:W-:-:S03]  /*0c90*/  @!P3 FADD.FTZ R10, R15, R10 ;  /* 0x0000000a0f0ab221 */ /* 0x020fc60000010000 */
[----:B------:R0:W-:Y:S04]  /*0ca0*/  STS [R13+0xc4], R11 ;  /* 0x0000c40b0d007388 */ /* 0x0001e80000000800 */
[----:B------:R0:W-:Y:S01]  /*0cb0*/  STS [R13+0xc8], R10 ;  /* 0x0000c80a0d007388 */ /* 0x0001e20000000800 */
[----:B------:R-:W-:Y:S05]  /*0cc0*/  BRA.CONV UR4, `(.L_x_1670) ;  /* 0x0000003304007947 */ /* 0x000fea000b800000 */
[----:B------:R-:W-:Y:S01]  /*0cd0*/  IMAD.MOV.U32 R5, RZ, RZ, 0xfffffff ;  /* 0x0fffffffff057424 */ /* 0x000fe200078e00ff */
[----:B------:R-:W-:Y:S02]  /*0ce0*/  MOV R4, 0xd00 ;  /* 0x00000d0000047802 */ /* 0x000fe40000000f00 */
[----:B0-----:R-:W-:Y:S05]  /*0cf0*/  CALL.REL.NOINC `($__internal_8_$__cuda_sm70_warpsync) ;  /* 0x00000dd000007944 */ /* 0x001fea0003c00000 */
.L_x_1670:
        /* <DEDUP_REMOVED lines=13> */
.L_x_1672:
[----:B------:R-:W-:Y:S05]  /*0dd0*/  BSYNC B1 ;  /* 0x0000000000017941 */ /* 0x000fea0003800000 */
.L_x_1671:
[----:B------:R-:W-:-:S03]  /*0de0*/  UMOV UR4, 0xfffffff ;  /* 0x0fffffff00047882 */ /* 0x000fc60000000000 */
[----:B------:R-:W-:Y:S05]  /*0df0*/  BRA.CONV UR4, `(.L_x_1673) ;  /* 0x0000003304007947 */ /* 0x000fea000b800000 */
[----:B------:R-:W-:Y:S01]  /*0e00*/  IMAD.MOV.U32 R5, RZ, RZ, 0xfffffff ;  /* 0x0fffffffff057424 */ /* 0x000fe200078e00ff */
[----:B------:R-:W-:Y:S02]  /*0e10*/  MOV R4, 0xe30 ;  /* 0x00000e3000047802 */ /* 0x000fe40000000f00 */
[----:B0-----:R-:W-:Y:S05]  /*0e20*/  CALL.REL.NOINC `($__internal_8_$__cuda_sm70_warpsync) ;  /* 0x00000ca000007944 */ /* 0x001fea0003c00000 */
.L_x_1673:
        /* <DEDUP_REMOVED lines=8> */
[----:B01----:R-:W-:Y:S05]  /*0eb0*/  CALL.REL.NOINC `($__internal_8_$__cuda_sm70_warpsync) ;  /* 0x00000c1000007944 */ /* 0x003fea0003c00000 */
.L_x_1674:
        /* <DEDUP_REMOVED lines=13> */
.L_x_1676:
[----:B------:R-:W-:Y:S05]  /*0f90*/  BSYNC B1 ;  /* 0x0000000000017941 */ /* 0x000fea0003800000 */
.L_x_1675:
[----:B------:R-:W-:-:S03]  /*0fa0*/  UMOV UR4, 0xfffffff ;  /* 0x0fffffff00047882 */ /* 0x000fc60000000000 */
[----:B------:R-:W-:Y:S05]  /*0fb0*/  BRA.CONV UR4, `(.L_x_1677) ;  /* 0x0000003304007947 */ /* 0x000fea000b800000 */
[----:B------:R-:W-:Y:S02]  /*0fc0*/  MOV R5, 0xfffffff ;  /* 0x0fffffff00057802 */ /* 0x000fe40000000f00 */
[----:B------:R-:W-:Y:S02]  /*0fd0*/  MOV R4, 0xff0 ;  /* 0x00000ff000047802 */ /* 0x000fe40000000f00 */
[----:B01----:R-:W-:Y:S05]  /*0fe0*/  CALL.REL.NOINC `($__internal_8_$__cuda_sm70_warpsync) ;  /* 0x00000ae000007944 */ /* 0x003fea0003c00000 */
.L_x_1677:
        /* <DEDUP_REMOVED lines=8> */
[----:B012---:R-:W-:Y:S05]  /*1070*/  CALL.REL.NOINC `($__internal_8_$__cuda_sm70_warpsync) ;  /* 0x00000a5000007944 */ /* 0x007fea0003c00000 */
.L_x_1678:
        /* <DEDUP_REMOVED lines=13> */
.L_x_1680:
[----:B------:R-:W-:Y:S05]  /*1150*/  BSYNC B1 ;  /* 0x0000000000017941 */ /* 0x000fea0003800000 */
.L_x_1679:
[----:B------:R-:W-:-:S03]  /*1160*/  UMOV UR4, 0xfffffff ;  /* 0x0fffffff00047882 */ /* 0x000fc60000000000 */
[----:B------:R-:W-:Y:S05]  /*1170*/  BRA.CONV UR4, `(.L_x_1681) ;  /* 0x0000003304007947 */ /* 0x000fea000b800000 */
[----:B------:R-:W-:Y:S01]  /*1180*/  IMAD.MOV.U32 R5, RZ, RZ, 0xfffffff ;  /* 0x0fffffffff057424 */ /* 0x000fe200078e00ff */
[----:B------:R-:W-:Y:S02]  /*1190*/  MOV R4, 0x11b0 ;  /* 0x000011b000047802 */ /* 0x000fe40000000f00 */
[----:B012---:R-:W-:Y:S05]  /*11a0*/  CALL.REL.NOINC `($__internal_8_$__cuda_sm70_warpsync) ;  /* 0x0000092000007944 */ /* 0x007fea0003c00000 */
.L_x_1681:
        /* <DEDUP_REMOVED lines=8> */
[----:B0123--:R-:W-:Y:S05]  /*1230*/  CALL.REL.NOINC `($__internal_8_$__cuda_sm70_warpsync) ;  /* 0x0000089000007944 */ /* 0x00ffea0003c00000 */
.L_x_1682:
        /* <DEDUP_REMOVED lines=13> */
.L_x_1684:
[----:B------:R-:W-:Y:S05]  /*1310*/  BSYNC B1 ;  /* 0x0000000000017941 */ /* 0x000fea0003800000 */
.L_x_1683:
[----:B------:R-:W-:Y:S01]  /*1320*/  UMOV UR4, 0xfffffff ;  /* 0x0fffffff00047882 */ /* 0x000fe20000000000 */
[----:B------:R-:W-:Y:S01]  /*1330*/  MOV R17, R11 ;  /* 0x0000000b00117202 */ /* 0x000fe20000000f00 */
[----:B------:R-:W-:Y:S01]  /*1340*/  IMAD.MOV.U32 R15, RZ, RZ, R10 ;  /* 0x000000ffff0f7224 */ /* 0x000fe200078e000a */
[----:B------:R-:W-:Y:S05]  /*1350*/  BRA.CONV UR4, `(.L_x_1685) ;  /* 0x0000003304007947 */ /* 0x000fea000b800000 */
[----:B------:R-:W-:Y:S02]  /*1360*/  MOV R5, 0xfffffff ;  /* 0x0fffffff00057802 */ /* 0x000fe40000000f00 */
[----:B------:R-:W-:Y:S02]  /*1370*/  MOV R4, 0x1390 ;  /* 0x0000139000047802 */ /* 0x000fe40000000f00 */
[----:B0123--:R-:W-:Y:S05]  /*1380*/  CALL.REL.NOINC `($__internal_8_$__cuda_sm70_warpsync) ;  /* 0x0000074000007944 */ /* 0x00ffea0003c00000 */
.L_x_1685:
        /* <DEDUP_REMOVED lines=8> */
[----:B01234-:R-:W-:Y:S05]  /*1410*/  CALL.REL.NOINC `($__internal_8_$__cuda_sm70_warpsync) ;  /* 0x000006b000007944 */ /* 0x01ffea0003c00000 */
.L_x_1686:
        /* <DEDUP_REMOVED lines=15> */
[----:B------:R-:W-:Y:S05]  /*1510*/  CALL.REL.NOINC `($__internal_8_$__cuda_sm70_warpsync) ;  /* 0x000005b000007944 */ /* 0x000fea0003c00000 */
.L_x_1687:
        /* <DEDUP_REMOVED lines=8> */
[----:B0-----:R-:W-:Y:S05]  /*15a0*/  CALL.REL.NOINC `($__internal_8_$__cuda_sm70_warpsync) ;  /* 0x0000052000007944 */ /* 0x001fea0003c00000 */
.L_x_1688:
        /* <DEDUP_REMOVED lines=21> */
[----:B---3--:R-:W-:-:S03]  /*1700*/  @P2 IMAD.IADD R24, R4, 0x1, R24 ;  /* 0x0000000104182824 */ /* 0x008fc600078e0218 */
[----:B------:R-:W3:Y:S02]  /*1710*/  LDS R19, [R9+0x238] ;  /* 0x0002380009137984 */ /* 0x000ee40000000800 */
[----:B------:R-:W-:Y:S02]  /*1720*/  IADD3 R4, R11, R24, RZ ;  /* 0x000000180b047210 */ /* 0x000fe40007ffe0ff */
[----:B------:R-:W3:Y:S01]  /*1730*/  LDS R20, [R9+0x23c] ;  /* 0x00023c0009147984 */ /* 0x000ee20000000800 */
[----:B----4-:R-:W-:Y:S02]  /*1740*/  @!P0 FADD.FTZ R26, R5, R26 ;  /* 0x0000001a051a8221 */ /* 0x010fe40000010000 */
[----:B------:R-:W-:Y:S01]  /*1750*/  IMAD.IADD R15, R15, 0x1, R4 ;  /* 0x000000010f0f7824 */ /* 0x000fe200078e0204 */
[----:B------:R-:W4:Y:S04]  /*1760*/  LDS R22, [R9+0x244] ;  /* 0x0002440009167984 */ /* 0x000f280000000800 */
[----:B------:R-:W4:Y:S01]  /*1770*/  LDS R13, [R9+0x248] ;  /* 0x00024800090d7984 */ /* 0x000f220000000800 */
[----:B-----5:R-:W-:Y:S01]  /*1780*/  @!P0 FADD.FTZ R23, R10, R23 ;  /* 0x000000170a178221 */ /* 0x020fe20000010000 */
[----:B------:R-:W-:-:S02]  /*1790*/  ISETP.NE.AND P0, PT, R18, RZ, PT ;  /* 0x000000ff1200720c */ /* 0x000fc40003f05270 */
[----:B------:R0:W-:Y:S01]  /*17a0*/  STS [R9+0x210], R24 ;  /* 0x0002101809007388 */ /* 0x0001e20000000800 */
[----:B------:R-:W-:Y:S02]  /*17b0*/  IADD3 R18, R18, R15, RZ ;  /* 0x0000000f12127210 */ /* 0x000fe40007ffe0ff */
[C---:B------:R-:W-:Y:S01]  /*17c0*/  ISETP.NE.AND P2, PT, R21.reuse, RZ, PT ;  /* 0x000000ff1500720c */ /* 0x040fe20003f45270 */
[----:B------:R0:W-:Y:S02]  /*17d0*/  STS [R9+0x21c], R4 ;  /* 0x00021c0409007388 */ /* 0x0001e40000000800 */
[----:B------:R-:W-:Y:S02]  /*17e0*/  IMAD.IADD R10, R21, 0x1, R18 ;  /* 0x00000001150a7824 */ /* 0x000fe400078e0212 */
[----:B------:R-:W-:Y:S01]  /*17f0*/  @!P1 FADD.FTZ R12, R12, R26 ;  /* 0x0000001a0c0c9221 */ /* 0x000fe20000010000 */
        /* <DEDUP_REMOVED lines=8> */
[----:B------:R1:W-:Y:S01]  /*1880*/  STS [R9+0x240], R10 ;  /* 0x0002400a09007388 */ /* 0x0003e20000000800 */
[----:B------:R-:W-:-:S03]  /*1890*/  @!P0 FADD.FTZ R20, R20, R17 ;  /* 0x0000001114148221 */ /* 0x000fc60000010000 */
[----:B------:R1:W-:Y:S01]  /*18a0*/  STS [R9+0x220], R12 ;  /* 0x0002200c09007388 */ /* 0x0003e20000000800 */
[----:B----4-:R-:W-:-:S03]  /*18b0*/  @!P2 FADD.FTZ R22, R22, R19 ;  /* 0x000000131616a221 */ /* 0x010fc60000010000 */
[----:B------:R1:W-:Y:S01]  /*18c0*/  STS [R9+0x224], R14 ;  /* 0x0002240e09007388 */ /* 0x0003e20000000800 */
[----:B------:R-:W-:-:S03]  /*18d0*/  @!P2 FADD.FTZ R13, R13, R20 ;  /* 0x000000140d0da221 */ /* 0x000fc60000010000 */
[----:B------:R1:W-:Y:S04]  /*18e0*/  STS [R9+0x22c], R16 ;  /* 0x00022c1009007388 */ /* 0x0003e80000000800 */
[----:B------:R1:W-:Y:S04]  /*18f0*/  STS [R9+0x230], R17 ;  /* 0x0002301109007388 */ /* 0x0003e80000000800 */
[----:B------:R1:W-:Y:S04]  /*1900*/  STS [R9+0x238], R19 ;  /* 0x0002381309007388 */ /* 0x0003e80000000800 */
[----:B------:R1:W-:Y:S04]  /*1910*/  STS [R9+0x23c], R20 ;  /* 0x00023c1409007388 */ /* 0x0003e80000000800 */
[----:B------:R1:W-:Y:S04]  /*1920*/  STS [R9+0x244], R22 ;  /* 0x0002441609007388 */ /* 0x0003e80000000800 */
[----:B------:R1:W-:Y:S02]  /*1930*/  STS [R9+0x248], R13 ;  /* 0x0002480d09007388 */ /* 0x0003e40000000800 */
.L_x_1669:
[----:B---3--:R-:W-:Y:S05]  /*1940*/  BSYNC B0 ;  /* 0x0000000000007941 */ /* 0x008fea0003800000 */
.L_x_1668:
        /* <DEDUP_REMOVED lines=24> */
        .weak           $__internal_8_$__cuda_sm70_warpsync
        .type           $__internal_8_$__cuda_sm70_warpsync,@function
        .size           $__internal_8_$__cuda_sm70_warpsync,(.L_x_3069 - $__internal_8_$__cuda_sm70_warpsync)
$__internal_8_$__cuda_sm70_warpsync:
[----:B------:R-:W-:Y:S04]  /*1ad0*/  WARPSYNC R5 ;  /* 0x0000000500007348 */ /* 0x000fe80003800000 */
[----:B------:R-:W-:-:S06]  /*1ae0*/  HFMA2.MMA R5, -RZ, RZ, 0, 0 ;  /* 0x00000000ff057435 */ /* 0x000fcc00000001ff */
[----:B------:R-:W-:Y:S05]  /*1af0*/  RET.REL.NODEC R4 `(_Z30group_norm_nhwc_fwd_sum_kernelI11Fp32IOFp32WLi140EEv26Group_norm_nhwc_fwd_params) ;  /* 0xffffe50004007950 */ /* 0x000fea0003c3ffff */
.L_x_1689:
        /* <DEDUP_REMOVED lines=16> */
.L_x_3069:


//--------------------- .text._Z30group_norm_nhwc_fwd_sum_kernelI11Fp32IOFp32WLi160EEv26Group_norm_nhwc_fwd_params --------------------------
	.section	.text._Z30group_norm_nhwc_fwd_sum_kernelI11Fp32IOFp32WLi160EEv26Group_norm_nhwc_fwd_params,"ax",@progbits
	.sectioninfo	@"SHI_REGISTERS=32"
	.align	128
        .global         _Z30group_norm_nhwc_fwd_sum_kernelI11Fp32IOFp32WLi160EEv26Group_norm_nhwc_fwd_params
        .type           _Z30group_norm_nhwc_fwd_sum_kernelI11Fp32IOFp32WLi160EEv26Group_norm_nhwc_fwd_params,@function
        .size           _Z30group_norm_nhwc_fwd_sum_kernelI11Fp32IOFp32WLi160EEv26Group_norm_nhwc_fwd_params,(.L_x_3070 - _Z30group_norm_nhwc_fwd_sum_kernelI11Fp32IOFp32WLi160EEv26Group_norm_nhwc_fwd_params)
        .other          _Z30group_norm_nhwc_fwd_sum_kernelI11Fp32IOFp32WLi160EEv26Group_norm_nhwc_fwd_params,@"STO_CUDA_ENTRY STV_DEFAULT"
_Z30group_norm_nhwc_fwd_sum_kernelI11Fp32IOFp32WLi160EEv26Group_norm_nhwc_fwd_params:
.text._Z30group_norm_nhwc_fwd_sum_kernelI11Fp32IOFp32WLi160EEv26Group_norm_nhwc_fwd_params:
        /* <DEDUP_REMOVED lines=39> */
.L_x_1692:
        /* <DEDUP_REMOVED lines=20> */
.L_x_1691:
        /* <DEDUP_REMOVED lines=14> */
.L_x_1693:
        /* <DEDUP_REMOVED lines=68> */
.L_x_1690:
        /* <DEDUP_REMOVED lines=49> */
[----:B------:R-:W3:Y:S01]  /*0be0*/  LDS R4, [R3+0x48] ;  /* 0x0000480003047984 */ /* 0x000ee20000000800 */
[----:B----4-:R-:W-:Y:S02]  /*0bf0*/  @!P0 FADD.FTZ R7, R7, R8 ;  /* 0x0000000807078221 */ /* 0x010fe40000010000 */
[----:B-----5:R-:W-:Y:S02]  /*0c00*/  @!P0 FADD.FTZ R9, R9, R10 ;  /* 0x0000000a09098221 */ /* 0x020fe40000010000 */
[----:B------:R-:W-:Y:S02]  /*0c10*/  @!P1 FADD.FTZ R14, R7, R14 ;  /* 0x0000000e070e9221 */ /* 0x000fe40000010000 */
[----:B------:R-:W-:Y:S01]  /*0c20*/  @!P1 FADD.FTZ R16, R9, R16 ;  /* 0x0000001009109221 */ /* 0x000fe20000010000 */
[----:B------:R-:W-:Y:S01]  /*0c30*/  IADD3 R11, R12, R6, R11 ;  /* 0x000000060c0b7210 */ /* 0x000fe20007ffe00b */
[----:B0-----:R-:W-:-:S03]  /*0c40*/  @!P2 FADD.FTZ R13, R14, R13 ;  /* 0x0000000d0e0da221 */ /* 0x001fc60000010000 */
[----:B------:R-:W-:Y:S01]  /*0c50*/  IADD3 R8, R17, R11, R18 ;  /* 0x0000000b11087210 */ /* 0x000fe20007ffe012 */
[----:B-1----:R-:W-:Y:S02]  /*0c60*/  @!P2 FADD.FTZ R15, R16, R15 ;  /* 0x0000000f100fa221 */ /* 0x002fe40000010000 */
[----:B--2---:R-:W-:Y:S02]  /*0c70*/  @!P3 FADD.FTZ R5, R13, R5 ;  /* 0x000000050d05b221 */ /* 0x004fe40000010000 */
[----:B---3--:R-:W-:Y:S01]  /*0c80*/  @!P3 FADD.FTZ R4, R15, R4 ;  /* 0x000000040f04b221 */ /* 0x008fe20000010000 */
[----:B------:R-:W-:Y:S05]  /*0c90*/  BRA.DIV ~URZ, `(.L_x_1696) ;  /* 0x000008d27f007947 */ /* 0x000fea000b800000 */
[----:B------:R0:W1:Y:S02]  /*0ca0*/  SHFL.UP PT, R13, R8, 0x1, RZ ;  /* 0x04200000080d7989 */ /* 0x00006400000e00ff */
.L_x_1698:
[----:B------:R-:W2:Y:S01]  /*0cb0*/  S2R R15, SR_LANEID ;  /* 0x00000000000f7919 */ /* 0x000ea20000000000 */
[----:B------:R-:W-:Y:S05]  /*0cc0*/  BRA.DIV ~URZ, `(.L_x_1697) ;  /* 0x000009227f007947 */ /* 0x000fea000b800000 */
[----:B------:R-:W3:Y:S01]  /*0cd0*/  SHFL.UP PT, R6, R5, 0x1, RZ ;  /* 0x0420000005067989 */ /* 0x000ee200000e00ff */
[----:B------:R-:W-:Y:S02]  /*0ce0*/  ISETP.NE.AND P0, PT, R8, RZ, PT ;  /* 0x000000ff0800720c */ /* 0x000fe40003f05270 */
[----:B--2---:R-:W-:Y:S01]  /*0cf0*/  ISETP.GE.AND P1, PT, R15, 0x1, PT ;  /* 0x000000010f00780c */ /* 0x004fe20003f26270 */
[----:B------:R-:W2:-:S12]  /*0d00*/  SHFL.UP PT, R7, R4, 0x1, RZ ;  /* 0x0420000004077989 */ /* 0x000e9800000e00ff */
[----:B01----:R-:W-:Y:S01]  /*0d10*/  @P1 IADD3 R8, R8, R13, RZ ;  /* 0x0000000d08081210 */ /* 0x003fe20007ffe0ff */
        /* <DEDUP_REMOVED lines=45> */
[----:B------:R-:W-:-:S03]  /*0ff0*/  @P1 FSEL R7, R4, R7, !P0 ;  /* 0x0000000704071208 */ /* 0x000fc60004000000 */
[----:B------:R0:W1:Y:S04]  /*1000*/  SHFL.UP PT, R5, R6, 0x1, RZ ;  /* 0x0420000006057989 */ /* 0x00006800000e00ff */
[----:B------:R0:W2:Y:S04]  /*1010*/  SHFL.UP PT, R4, R8, 0x1, RZ ;  /* 0x0420000008047989 */ /* 0x0000a800000e00ff */
[----:B------:R0:W3:Y:S02]  /*1020*/  SHFL.UP PT, R9, R7, 0x1, RZ ;  /* 0x0420000007097989 */ /* 0x0000e400000e00ff */
.L_x_1699:
        /* <DEDUP_REMOVED lines=13> */
[C---:B----4-:R-:W-:Y:S01]  /*1100*/  @P1 ISETP.NE.AND P2, PT, R19.reuse, RZ, PT ;  /* 0x000000ff1300120c */ /* 0x050fe20003f45270 */
[----:B--2---:R-:W-:-:S02]  /*1110*/  @P1 IMAD.IADD R19, R19, 0x1, R4 ;  /* 0x0000000113131824 */ /* 0x004fc400078e0204 */
[----:B------:R-:W2:Y:S01]  /*1120*/  LDS R13, [R3+0x38] ;  /* 0x00003800030d7984 */ /* 0x000ea20000000800 */
[----:B------:R-:W-:Y:S02]  /*1130*/  @P1 PLOP3.LUT P0, PT, P2, PT, PT, 0x80, 0x0 ;  /* 0x000000000000181c */ /* 0x000fe4000170f070 */
[C---:B0-----:R-:W-:Y:S01]  /*1140*/  ISETP.NE.AND P2, PT, R6.reuse, RZ, PT ;  /* 0x000000ff0600720c */ /* 0x041fe20003f45270 */
[----:B------:R-:W0:Y:S01]  /*1150*/  LDS R14, [R3+0x3c] ;  /* 0x00003c00030e7984 */ /* 0x000e220000000800 */
[----:B------:R-:W-:-:S03]  /*1160*/  IADD3 R6, R6, R19, RZ ;  /* 0x0000001306067210 */ /* 0x000fc60007ffe0ff */
[----:B------:R-:W4:Y:S04]  /*1170*/  LDS R16, [R3+0x44] ;  /* 0x0000440003107984 */ /* 0x000f280000000800 */
[----:B------:R-:W4:Y:S02]  /*1180*/  LDS R17, [R3+0x48] ;  /* 0x0000480003117984 */ /* 0x000f240000000800 */
[----:B-1---5:R-:W-:Y:S02]  /*1190*/  @!P0 FADD.FTZ R18, R18, R5 ;  /* 0x0000000512128221 */ /* 0x022fe40000010000 */
[----:B---3--:R-:W-:Y:S01]  /*11a0*/  @!P0 FADD.FTZ R20, R20, R9 ;  /* 0x0000000914148221 */ /* 0x008fe20000010000 */
[C---:B------:R-:W-:Y:S01]  /*11b0*/  ISETP.NE.AND P0, PT, R7.reuse, RZ, PT ;  /* 0x000000ff0700720c */ /* 0x040fe20003f05270 */
[----:B------:R-:W-:Y:S01]  /*11c0*/  IMAD.IADD R7, R7, 0x1, R6 ;  /* 0x0000000107077824 */ /* 0x000fe200078e0206 */
[C---:B------:R-:W-:Y:S01]  /*11d0*/  ISETP.NE.AND P3, PT, R12.reuse, RZ, PT ;  /* 0x000000ff0c00720c */ /* 0x040fe20003f65270 */
[----:B------:R1:W-:Y:S01]  /*11e0*/  STS [R3+0x10], R19 ;  /* 0x0000101303007388 */ /* 0x0003e20000000800 */
[----:B------:R-:W-:Y:S01]  /*11f0*/  ISETP.NE.AND P1, PT, R15, RZ, PT ;  /* 0x000000ff0f00720c */ /* 0x000fe20003f25270 */
[----:B------:R-:W-:-:S02]  /*1200*/  IMAD.IADD R12, R12, 0x1, R7 ;  /* 0x000000010c0c7824 */ /* 0x000fc400078e0207 */
[----:B------:R-:W-:Y:S01]  /*1210*/  @!P2 FADD.FTZ R0, R0, R18 ;  /* 0x000000120000a221 */ /* 0x000fe20000010000 */
[----:B------:R1:W-:Y:S02]  /*1220*/  STS [R3+0x1c], R6 ;  /* 0x00001c0603007388 */ /* 0x0003e40000000800 */
[----:B------:R-:W-:Y:S01]  /*1230*/  IADD3 R4, R15, R12, RZ ;  /* 0x0000000c0f047210 */ /* 0x000fe20007ffe0ff */
[----:B------:R-:W-:Y:S01]  /*1240*/  @!P2 FADD.FTZ R8, R8, R20 ;  /* 0x000000140808a221 */ /* 0x000fe20000010000 */
[----:B------:R1:W-:Y:S01]  /*1250*/  STS [R3+0x14], R18 ;  /* 0x0000141203007388 */ /* 0x0003e20000000800 */
[----:B------:R-:W-:-:S03]  /*1260*/  @!P0 FADD.FTZ R10, R10, R0 ;  /* 0x000000000a0a8221 */ /* 0x000fc60000010000 */
[----:B------:R1:W-:Y:S01]  /*1270*/  STS [R3+0x18], R20 ;  /* 0x0000181403007388 */ /* 0x0003e20000000800 */
[----:B------:R-:W-:-:S03]  /*1280*/  @!P0 FADD.FTZ R11, R11, R8 ;  /* 0x000000080b0b8221 */ /* 0x000fc60000010000 */
[----:B------:R1:W-:Y:S01]  /*1290*/  STS [R3+0x28], R7 ;  /* 0x0000280703007388 */ /* 0x0003e20000000800 */
[----:B--2---:R-:W-:-:S03]  /*12a0*/  @!P3 FADD.FTZ R13, R13, R10 ;  /* 0x0000000a0d0db221 */ /* 0x004fc60000010000 */
[----:B------:R1:W-:Y:S01]  /*12b0*/  STS [R3+0x34], R12 ;  /* 0x0000340c03007388 */ /* 0x0003e20000000800 */
[----:B0-----:R-:W-:-:S03]  /*12c0*/  @!P3 FADD.FTZ R14, R14, R11 ;  /* 0x0000000b0e0eb221 */ /* 0x001fc60000010000 */
        /* <DEDUP_REMOVED lines=10> */
[----:B------:R1:W-:Y:S02]  /*1370*/  STS [R3+0x48], R17 ;  /* 0x0000481103007388 */ /* 0x0003e40000000800 */
.L_x_1695:
[----:B0-----:R-:W-:Y:S05]  /*1380*/  BSYNC B0 ;  /* 0x0000000000007941 */ /* 0x001fea0003800000 */
.L_x_1694:
        /* <DEDUP_REMOVED lines=9> */
[----:B------:R-:W-:-:S05]  /*1420*/  @!P1 IMAD R3, R7, 0xc, RZ ;  /* 0x0000000c07039824 */ /* 0x000fca00078e02ff */
        /* <DEDUP_REMOVED lines=20> */
.L_x_1696:
[----:B------:R-:W-:Y:S01]  /*1570*/  IMAD.MOV.U32 R12, RZ, RZ, R8 ;  /* 0x000000ffff0c7224 */ /* 0x000fe200078e0008 */
[----:B------:R-:W-:Y:S01]  /*1580*/  MOV R10, RZ ;  /* 0x000000ff000a7202 */ /* 0x000fe20000000f00 */
[----:B------:R-:W-:Y:S01]  /*1590*/  IMAD.MOV.U32 R11, RZ, RZ, 0x1 ;  /* 0x00000001ff0b7424 */ /* 0x000fe200078e00ff */
[----:B------:R-:W-:Y:S01]  /*15a0*/  MOV R6, 0x15d0 ;  /* 0x000015d000067802 */ /* 0x000fe20000000f00 */
[----:B------:R-:W-:-:S02]  /*15b0*/  IMAD.MOV.U32 R9, RZ, RZ, -0x1 ;  /* 0xffffffffff097424 */ /* 0x000fc400078e00ff */
[----:B------:R-:W-:Y:S05]  /*15c0*/  CALL.REL.NOINC `($__internal_9_$__cuda_sm70_shflsync_up) ;  /* 0x000009a000007944 */ /* 0x000fea0003c00000 */
[----:B-1----:R-:W-:Y:S01]  /*15d0*/  IMAD.MOV.U32 R13, RZ, RZ, R9 ;  /* 0x000000ffff0d7224 */ /* 0x002fe200078e0009 */
[----:B0-----:R-:W-:Y:S05]  /*15e0*/  BRA `(.L_x_1698) ;  /* 0xfffff6c000007947 */ /* 0x001fea000383ffff */
.L_x_1697:
[----:B------:R-:W-:Y:S01]  /*15f0*/  MOV R12, R5 ;  /* 0x00000005000c7202 */ /* 0x000fe20000000f00 */
[----:B------:R-:W-:Y:S01]  /*1600*/  IMAD.MOV.U32 R11, RZ, RZ, 0x1 ;  /* 0x00000001ff0b7424 */ /* 0x000fe200078e00ff */
[----:B------:R-:W-:Y:S01]  /*1610*/  MOV R9, 0xffffffff ;  /* 0xffffffff00097802 */ /* 0x000fe20000000f00 */
[----:B------:R-:W-:Y:S01]  /*1620*/  IMAD.MOV.U32 R10, RZ, RZ, RZ ;  /* 0x000000ffff0a7224 */ /* 0x000fe200078e00ff */
[----:B------:R-:W-:-:S02]  /*1630*/  MOV R6, 0x1650 ;  /* 0x0000165000067802 */ /* 0x000fc40000000f00 */
[----:B012---:R-:W-:Y:S05]  /*1640*/  CALL.REL.NOINC `($__internal_9_$__cuda_sm70_shflsync_up) ;  /* 0x0000092000007944 */ /* 0x007fea0003c00000 */
[----:B0-----:R-:W-:Y:S01]  /*1650*/  HFMA2.MMA R11, -RZ, RZ, 0, 5.9604644775390625e-08 ;  /* 0x00000001ff0b7435 */ /* 0x001fe200000001ff */
[----:B-1----:R-:W-:Y:S01]  /*1660*/  IMAD.MOV.U32 R14, RZ, RZ, R9 ;  /* 0x000000ffff0e7224 */ /* 0x002fe200078e0009 */
[----:B------:R-:W-:Y:S01]  /*1670*/  MOV R6, 0x16c0 ;  /* 0x000016c000067802 */ /* 0x000fe20000000f00 */
[----:B------:R-:W-:-:S02]  /*1680*/  IMAD.MOV.U32 R12, RZ, RZ, R4 ;  /* 0x000000ffff0c7224 */ /* 0x000fc400078e0004 */
[----:B------:R-:W-:Y:S02]  /*1690*/  IMAD.MOV.U32 R10, RZ, RZ, RZ ;  /* 0x000000ffff0a7224 */ /* 0x000fe400078e00ff */
[----:B------:R-:W-:Y:S02]  /*16a0*/  IMAD.MOV.U32 R9, RZ, RZ, -0x1 ;  /* 0xffffffffff097424 */ /* 0x000fe400078e00ff */
[----:B------:R-:W-:Y:S05]  /*16b0*/  CALL.REL.NOINC `($__internal_9_$__cuda_sm70_shflsync_up) ;  /* 0x000008b000007944 */ /* 0x000fea0003c00000 */
        /* <DEDUP_REMOVED lines=8> */
[----:B------:R-:W-:-:S02]  /*1740*/  SEL R13, R8, R13, !P1 ;  /* 0x0000000d080d7207 */ /* 0x000fc40004800000 */
[----:B------:R-:W-:Y:S02]  /*1750*/  FSEL R7, R7, R4, !P0 ;  /* 0x0000000407077208 */ /* 0x000fe40004000000 */
[----:B------:R-:W-:Y:S01]  /*1760*/  FSEL R8, R5, R6, !P1 ;  /* 0x0000000605087208 */ /* 0x000fe20004800000 */
[----:B------:R-:W-:Y:S01]  /*1770*/  IMAD.MOV.U32 R12, RZ, RZ, R13 ;  /* 0x000000ffff0c7224 */ /* 0x000fe200078e000d */
[----:B------:R-:W-:Y:S02]  /*1780*/  FSEL R14, R4, R7, !P1 ;  /* 0x00000007040e7208 */ /* 0x000fe40004800000 */
[----:B------:R-:W-:Y:S02]  /*1790*/  MOV R9, 0xffffffff ;  /* 0xffffffff00097802 */ /* 0x000fe40000000f00 */
[----:B------:R-:W-:Y:S02]  /*17a0*/  MOV R6, 0x17c0 ;  /* 0x000017c000067802 */ /* 0x000fe40000000f00 */
[----:B------:R-:W-:Y:S05]  /*17b0*/  CALL.REL.NOINC `($__internal_9_$__cuda_sm70_shflsync_up) ;  /* 0x000007b000007944 */ /* 0x000fea0003c00000 */
[----:B-1----:R-:W-:Y:S01]  /*17c0*/  IMAD.MOV.U32 R4, RZ, RZ, R9 ;  /* 0x000000ffff047224 */ /* 0x002fe200078e0009 */
[----:B0-----:R-:W-:Y:S01]  /*17d0*/  MOV R12, R8 ;  /* 0x00000008000c7202 */ /* 0x001fe20000000f00 */
[----:B------:R-:W-:Y:S01]  /*17e0*/  IMAD.MOV.U32 R11, RZ, RZ, 0x2 ;  /* 0x00000002ff0b7424 */ /* 0x000fe200078e00ff */
[----:B------:R-:W-:Y:S01]  /*17f0*/  MOV R9, 0xffffffff ;  /* 0xffffffff00097802 */ /* 0x000fe20000000f00 */
[----:B------:R-:W-:Y:S01]  /*1800*/  IMAD.MOV.U32 R10, RZ, RZ, RZ ;  /* 0x000000ffff0a7224 */ /* 0x000fe200078e00ff */
[----:B------:R-:W-:-:S02]  /*1810*/  MOV R6, 0x1830 ;  /* 0x0000183000067802 */ /* 0x000fc40000000f00 */
[----:B------:R-:W-:Y:S05]  /*1820*/  CALL.REL.NOINC `($__internal_9_$__cuda_sm70_shflsync_up) ;  /* 0x0000074000007944 */ /* 0x000fea0003c00000 */
[----:B0-----:R-:W-:Y:S01]  /*1830*/  HFMA2.MMA R11, -RZ, RZ, 0, 1.1920928955078125e-07 ;  /* 0x00000002ff0b7435 */ /* 0x001fe200000001ff */
[----:B-1----:R-:W-:Y:S01]  /*1840*/  IMAD.MOV.U32 R5, RZ, RZ, R9 ;  /* 0x000000ffff057224 */ /* 0x002fe200078e0009 */
[----:B------:R-:W-:Y:S01]  /*1850*/  MOV R6, 0x18a0 ;  /* 0x000018a000067802 */ /* 0x000fe20000000f00 */
[----:B------:R-:W-:-:S02]  /*1860*/  IMAD.MOV.U32 R12, RZ, RZ, R14 ;  /* 0x000000ffff0c7224 */ /* 0x000fc400078e000e */
[----:B------:R-:W-:Y:S02]  /*1870*/  IMAD.MOV.U32 R10, RZ, RZ, RZ ;  /* 0x000000ffff0a7224 */ /* 0x000fe400078e00ff */
[----:B------:R-:W-:Y:S02]  /*1880*/  IMAD.MOV.U32 R9, RZ, RZ, -0x1 ;  /* 0xffffffffff097424 */ /* 0x000fe400078e00ff */
[----:B------:R-:W-:Y:S05]  /*1890*/  CALL.REL.NOINC `($__internal_9_$__cuda_sm70_shflsync_up) ;  /* 0x000006d000007944 */ /* 0x000fea0003c00000 */
[----:B------:R-:W-:Y:S01]  /*18a0*/  ISETP.GE.AND P1, PT, R15, 0x2, PT ;  /* 0x000000020f00780c */ /* 0x000fe20003f26270 */
[----:B------:R-:W-:Y:S01]  /*18b0*/  FADD.FTZ R5, R5, R8 ;  /* 0x0000000805057221 */ /* 0x000fe20000010000 */
[----:B------:R-:W-:Y:S01]  /*18c0*/  ISETP.NE.AND P0, PT, R13, RZ, PT ;  /* 0x000000ff0d00720c */ /* 0x000fe20003f05270 */
[----:B-1----:R-:W-:Y:S01]  /*18d0*/  FADD.FTZ R7, R14, R9 ;  /* 0x000000090e077221 */ /* 0x002fe20000010000 */
[----:B------:R-:W-:Y:S01]  /*18e0*/  MOV R9, 0xffffffff ;  /* 0xffffffff00097802 */ /* 0x000fe20000000f00 */
[----:B0-----:R-:W-:Y:S01]  /*18f0*/  IMAD.MOV.U32 R11, RZ, RZ, 0x4 ;  /* 0x00000004ff0b7424 */ /* 0x001fe200078e00ff */
[----:B------:R-:W-:Y:S01]  /*1900*/  MOV R6, 0x1970 ;  /* 0x0000197000067802 */ /* 0x000fe20000000f00 */
[----:B------:R-:W-:-:S06]  /*1910*/  IMAD.MOV.U32 R10, RZ, RZ, RZ ;  /* 0x000000ffff0a7224 */ /* 0x000fcc00078e00ff */
[----:B------:R-:W-:Y:S02]  /*1920*/  @P1 IADD3 R13, R4, R13, RZ ;  /* 0x0000000d040d1210 */ /* 0x000fe40007ffe0ff */
[----:B------:R-:W-:Y:S02]  /*1930*/  @P1 FSEL R8, R5, R8, !P0 ;  /* 0x0000000805081208 */ /* 0x000fe40004000000 */
[----:B------:R-:W-:Y:S01]  /*1940*/  @P1 FSEL R14, R7, R14, !P0 ;  /* 0x0000000e070e1208 */ /* 0x000fe20004000000 */
[----:B------:R-:W-:Y:S02]  /*1950*/  IMAD.MOV.U32 R12, RZ, RZ, R13 ;  /* 0x000000ffff0c7224 */ /* 0x000fe400078e000d */
        /* <DEDUP_REMOVED lines=8> */
[----:B0-----:R-:W-:Y:S01]  /*19e0*/  HFMA2.MMA R11, -RZ, RZ, 0, 2.384185791015625e-07 ;  /* 0x00000004ff0b7435 */ /* 0x001fe200000001ff */
        /* <DEDUP_REMOVED lines=26> */
[----:B0-----:R-:W-:Y:S01]  /*1b90*/  HFMA2.MMA R10, -RZ, RZ, 0, 0 ;  /* 0x00000000ff0a7435 */ /* 0x001fe200000001ff */
[----:B-1----:R-:W-:Y:S01]  /*1ba0*/  IMAD.MOV.U32 R5, RZ, RZ, R9 ;  /* 0x000000ffff057224 */ /* 0x002fe200078e0009 */
[----:B------:R-:W-:Y:S01]  /*1bb0*/  MOV R12, R14 ;  /* 0x0000000e000c7202 */ /* 0x000fe20000000f00 */
[----:B------:R-:W-:Y:S01]  /*1bc0*/  IMAD.MOV.U32 R11, RZ, RZ, 0x8 ;  /* 0x00000008ff0b7424 */ /* 0x000fe200078e00ff */
[----:B------:R-:W-:Y:S01]  /*1bd0*/  MOV R6, 0x1c00 ;  /* 0x00001c0000067802 */ /* 0x000fe20000000f00 */
[----:B------:R-:W-:-:S02]  /*1be0*/  IMAD.MOV.U32 R9, RZ, RZ, -0x1 ;  /* 0xffffffffff097424 */ /* 0x000fc400078e00ff */
[----:B------:R-:W-:Y:S05]  /*1bf0*/  CALL.REL.NOINC `($__internal_9_$__cuda_sm70_shflsync_up) ;  /* 0x0000037000007944 */ /* 0x000fea0003c00000 */
        /* <DEDUP_REMOVED lines=20> */
[----:B0-----:R-:W-:Y:S01]  /*1d40*/  HFMA2.MMA R11, -RZ, RZ, 0, 9.5367431640625e-07 ;  /* 0x00000010ff0b7435 */ /* 0x001fe200000001ff */
[----:B-1----:R-:W-:Y:S01]  /*1d50*/  MOV R5, R9 ;  /* 0x0000000900057202 */ /* 0x002fe20000000f00 */
[----:B------:R-:W-:Y:S01]  /*1d60*/  IMAD.MOV.U32 R12, RZ, RZ, R14 ;  /* 0x000000ffff0c7224 */ /* 0x000fe200078e000e */
[----:B------:R-:W-:Y:S01]  /*1d70*/  MOV R9, 0xffffffff ;  /* 0xffffffff00097802 */ /* 0x000fe20000000f00 */
[----:B------:R-:W-:Y:S01]  /*1d80*/  IMAD.MOV.U32 R10, RZ, RZ, RZ ;  /* 0x000000ffff0a7224 */ /* 0x000fe200078e00ff */
[----:B------:R-:W-:-:S02]  /*1d90*/  MOV R6, 0x1db0 ;  /* 0x00001db000067802 */ /* 0x000fc40000000f00 */
[----:B------:R-:W-:Y:S05]  /*1da0*/  CALL.REL.NOINC `($__internal_9_$__cuda_sm70_shflsync_up) ;  /* 0x000001c000007944 */ /* 0x000fea0003c00000 */
[----:B------:R-:W-:Y:S01]  /*1db0*/  ISETP.GE.AND P1, PT, R15, 0x10, PT ;  /* 0x000000100f00780c */ /* 0x000fe20003f26270 */
[----:B-1----:R-:W-:Y:S01]  /*1dc0*/  FADD.FTZ R7, R14, R9 ;  /* 0x000000090e077221 */ /* 0x002fe20000010000 */
[----:B------:R-:W-:Y:S01]  /*1dd0*/  ISETP.NE.AND P0, PT, R13, RZ, PT ;  /* 0x000000ff0d00720c */ /* 0x000fe20003f05270 */
[----:B------:R-:W-:Y:S01]  /*1de0*/  FADD.FTZ R5, R5, R8 ;  /* 0x0000000805057221 */ /* 0x000fe20000010000 */
[----:B0-----:R-:W-:Y:S01]  /*1df0*/  HFMA2.MMA R11, -RZ, RZ, 0, 5.9604644775390625e-08 ;  /* 0x00000001ff0b7435 */ /* 0x001fe200000001ff */
[----:B------:R-:W-:Y:S01]  /*1e00*/  IMAD.MOV.U32 R10, RZ, RZ, RZ ;  /* 0x000000ffff0a7224 */ /* 0x000fe200078e00ff */
[----:B------:R-:W-:-:S02]  /*1e10*/  MOV R9, 0xffffffff ;  /* 0xffffffff00097802 */ /* 0x000fc40000000f00 */
[----:B------:R-:W-:-:S05]  /*1e20*/  MOV R6, 0x1e80 ;  /* 0x00001e8000067802 */ /* 0x000fca0000000f00 */
[----:B------:R-:W-:Y:S01]  /*1e30*/  @P1 IMAD.IADD R13, R4, 0x1, R13 ;  /* 0x00000001040d1824 */ /* 0x000fe200078e020d */
[----:B------:R-:W-:Y:S02]  /*1e40*/  @P1 FSEL R14, R7, R14, !P0 ;  /* 0x0000000e070e1208 */ /* 0x000fe40004000000 */
[----:B------:R-:W-:Y:S01]  /*1e50*/  @P1 FSEL R8, R5, R8, !P0 ;  /* 0x0000000805081208 */ /* 0x000fe20004000000 */
[----:B------:R-:W-:Y:S02]  /*1e60*/  IMAD.MOV.U32 R12, RZ, RZ, R13 ;  /* 0x000000ffff0c7224 */ /* 0x000fe400078e000d */
[----:B------:R-:W-:Y:S05]  /*1e70*/  CALL.REL.NOINC `($__internal_9_$__cuda_sm70_shflsync_up) ;  /* 0x000000f000007944 */ /* 0x000fea0003c00000 */
[----:B0-----:R-:W-:Y:S01]  /*1e80*/  HFMA2.MMA R11, -RZ, RZ, 0, 5.9604644775390625e-08 ;  /* 0x00000001ff0b7435 */ /* 0x001fe200000001ff */
[----:B-1----:R-:W-:Y:S01]  /*1e90*/  MOV R4, R9 ;  /* 0x0000000900047202 */ /* 0x002fe20000000f00 */
[----:B------:R-:W-:Y:S01]  /*1ea0*/  IMAD.MOV.U32 R12, RZ, RZ, R8 ;  /* 0x000000ffff0c7224 */ /* 0x000fe200078e0008 */
[----:B------:R-:W-:Y:S01]  /*1eb0*/  MOV R9, 0xffffffff ;  /* 0xffffffff00097802 */ /* 0x000fe20000000f00 */
[----:B------:R-:W-:Y:S01]  /*1ec0*/  IMAD.MOV.U32 R10, RZ, RZ, RZ ;  /* 0x000000ffff0a7224 */ /* 0x000fe200078e00ff */
[----:B------:R-:W-:Y:S02]  /*1ed0*/  MOV R6, 0x1ef0 ;  /* 0x00001ef000067802 */ /* 0x000fe40000000f00 */
        /* <DEDUP_REMOVED lines=8> */
[----:B01----:R-:W-:Y:S05]  /*1f60*/  BRA `(.L_x_1699) ;  /* 0xfffff0c000007947 */ /* 0x003fea000383ffff */
        .weak           $__internal_9_$__cuda_sm70_shflsync_up
        .type           $__internal_9_$__cuda_sm70_shflsync_up,@function
        .size           $__internal_9_$__cuda_sm70_shflsync_up,(.L_x_3070 - $__internal_9_$__cuda_sm70_shflsync_up)
$__internal_9_$__cuda_sm70_shflsync_up:
[----:B------:R-:W-:Y:S01]  /*1f70*/  MOV R7, 0x0 ;  /* 0x0000000000077802 */ /* 0x000fe20000000f00 */
[----:B------:R-:W-:Y:S04]  /*1f80*/  WARPSYNC R9 ;  /* 0x0000000900007348 */ /* 0x000fe80003800000 */
[----:B------:R0:W1:Y:S01]  /*1f90*/  SHFL.UP PT, R9, R12, R11, R10 ;  /* 0x0400000b0c097389 */ /* 0x00006200000e000a */
[----:B------:R-:W-:Y:S05]  /*1fa0*/  RET.REL.NODEC R6 `(_Z30group_norm_nhwc_fwd_sum_kernelI11Fp32IOFp32WLi160EEv26Group_norm_nhwc_fwd_params) ;  /* 0xffffe05006007950 */ /* 0x000fea0003c3ffff */
.L_x_1700:
        /* <DEDUP_REMOVED lines=13> */
.L_x_3070:


//--------------------- .text._Z30group_norm_nhwc_fwd_sum_kernelI11Fp32IOBf16WLi196EEv26Group_norm_nhwc_fwd_params --------------------------
	.section	.text._Z30group_norm_nhwc_fwd_sum_kernelI11Fp32IOBf16WLi196EEv26Group_norm_nhwc_fwd_params,"ax",@progbits
	.sectioninfo	@"SHI_REGISTERS=32"
	.align	128
        .global         _Z30group_norm_nhwc_fwd_sum_kernelI11Fp32IOBf16WLi196EEv26Group_norm_nhwc_fwd_params
        .type           _Z30group_norm_nhwc_fwd_sum_kernelI11Fp32IOBf16WLi196EEv26Group_norm_nhwc_fwd_params,@function
        .size           _Z30group_norm_nhwc_fwd_sum_kernelI11Fp32IOBf16WLi196EEv26Group_norm_nhwc_fwd_params,(.L_x_3071 - _Z30group_norm_nhwc_fwd_sum_kernelI11Fp32IOBf16WLi196EEv26Group_norm_nhwc_fwd_params)
        .other          _Z30group_norm_nhwc_fwd_sum_kernelI11Fp32IOBf16WLi196EEv26Group_norm_nhwc_fwd_params,@"STO_CUDA_ENTRY STV_DEFAULT"
_Z30group_norm_nhwc_fwd_sum_kernelI11Fp32IOBf16WLi196EEv26Group_norm_nhwc_fwd_params:
.text._Z30group_norm_nhwc_fwd_sum_kernelI11Fp32IOBf16WLi196EEv26Group_norm_nhwc_fwd_params:
        /* <DEDUP_REMOVED lines=37> */
.L_x_1703:
        /* <DEDUP_REMOVED lines=21> */
.L_x_1702:
        /* <DEDUP_REMOVED lines=8> */
.L_x_1704:
        /* <DEDUP_REMOVED lines=69> */
.L_x_1701:
        /* <DEDUP_REMOVED lines=85> */
[----:B0-----:R-:W-:Y:S05]  /*0dc0*/  CALL.REL.NOINC `($__internal_10_$__cuda_sm70_warpsync) ;  /* 0x00000f1000007944 */ /* 0x001fea0003c00000 */
.L_x_1707:
        /* <DEDUP_REMOVED lines=13> */
.L_x_1709:
[----:B------:R-:W-:Y:S05]  /*0ea0*/  BSYNC B1 ;  /* 0x0000000000017941 */ /* 0x000fea0003800000 */
.L_x_1708:
[----:B------:R-:W-:-:S03]  /*0eb0*/  UMOV UR4, 0xfffffff ;  /* 0x0fffffff00047882 */ /* 0x000fc60000000000 */
[----:B------:R-:W-:Y:S05]  /*0ec0*/  BRA.CONV UR4, `(.L_x_1710) ;  /* 0x0000003304007947 */ /* 0x000fea000b800000 */
[----:B------:R-:W-:Y:S01]  /*0ed0*/  IMAD.MOV.U32 R5, RZ, RZ, 0xfffffff ;  /* 0x0fffffffff057424 */ /* 0x000fe200078e00ff */
[----:B------:R-:W-:Y:S02]  /*0ee0*/  MOV R4, 0xf00 ;  /* 0x00000f0000047802 */ /* 0x000fe40000000f00 */
[----:B0-----:R-:W-:Y:S05]  /*0ef0*/  CALL.REL.NOINC `($__internal_10_$__cuda_sm70_warpsync) ;  /* 0x00000de000007944 */ /* 0x001fea0003c00000 */
.L_x_1710:
        /* <DEDUP_REMOVED lines=8> */
[----:B01----:R-:W-:Y:S05]  /*0f80*/  CALL.REL.NOINC `($__internal_10_$__cuda_sm70_warpsync) ;  /* 0x00000d5000007944 */ /* 0x003fea0003c00000 */
.L_x_1711:
        /* <DEDUP_REMOVED lines=13> */
.L_x_1713:
[----:B------:R-:W-:Y:S05]  /*1060*/  BSYNC B1 ;  /* 0x0000000000017941 */ /* 0x000fea0003800000 */
.L_x_1712:
[----:B------:R-:W-:-:S03]  /*1070*/  UMOV UR4, 0xfffffff ;  /* 0x0fffffff00047882 */ /* 0x000fc60000000000 */
[----:B------:R-:W-:Y:S05]  /*1080*/  BRA.CONV UR4, `(.L_x_1714) ;  /* 0x0000003304007947 */ /* 0x000fea000b800000 */
[----:B------:R-:W-:Y:S02]  /*1090*/  MOV R5, 0xfffffff ;  /* 0x0fffffff00057802 */ /* 0x000fe40000000f00 */
[----:B------:R-:W-:Y:S02]  /*10a0*/  MOV R4, 0x10c0 ;  /* 0x000010c000047802 */ /* 0x000fe40000000f00 */
[----:B01----:R-:W-:Y:S05]  /*10b0*/  CALL.REL.NOINC `($__internal_10_$__cuda_sm70_warpsync) ;  /* 0x00000c2000007944 */ /* 0x003fea0003c00000 */
.L_x_1714:
        /* <DEDUP_REMOVED lines=8> */
[----:B012---:R-:W-:Y:S05]  /*1140*/  CALL.REL.NOINC `($__internal_10_$__cuda_sm70_warpsync) ;  /* 0x00000b9000007944 */ /* 0x007fea0003c00000 */
.L_x_1715:
        /* <DEDUP_REMOVED lines=13> */
.L_x_1717:
[----:B------:R-:W-:Y:S05]  /*1220*/  BSYNC B1 ;  /* 0x0000000000017941 */ /* 0x000fea0003800000 */
.L_x_1716:
[----:B------:R-:W-:-:S03]  /*1230*/  UMOV UR4, 0xfffffff ;  /* 0x0fffffff00047882 */ /* 0x000fc60000000000 */
[----:B------:R-:W-:Y:S05]  /*1240*/  BRA.CONV UR4, `(.L_x_1718) ;  /* 0x0000003304007947 */ /* 0x000fea000b800000 */
[----:B------:R-:W-:Y:S01]  /*1250*/  IMAD.MOV.U32 R5, RZ, RZ, 0xfffffff ;  /* 0x0fffffffff057424 */ /* 0x000fe200078e00ff */
[----:B------:R-:W-:Y:S02]  /*1260*/  MOV R4, 0x1280 ;  /* 0x0000128000047802 */ /* 0x000fe40000000f00 */
[----:B012---:R-:W-:Y:S05]  /*1270*/  CALL.REL.NOINC `($__internal_10_$__cuda_sm70_warpsync) ;  /* 0x00000a6000007944 */ /* 0x007fea0003c00000 */
.L_x_1718:
        /* <DEDUP_REMOVED lines=8> */
[----:B0123--:R-:W-:Y:S05]  /*1300*/  CALL.REL.NOINC `($__internal_10_$__cuda_sm70_warpsync) ;  /* 0x000009d000007944 */ /* 0x00ffea0003c00000 */
.L_x_1719:
        /* <DEDUP_REMOVED lines=13> */
.L_x_1721:
[----:B------:R-:W-:Y:S05]  /*13e0*/  BSYNC B1 ;  /* 0x0000000000017941 */ /* 0x000fea0003800000 */
.L_x_1720:
[----:B------:R-:W-:Y:S01]  /*13f0*/  UMOV UR4, 0xfffffff ;  /* 0x0fffffff00047882 */ /* 0x000fe20000000000 */
[----:B------:R-:W-:Y:S01]  /*1400*/  MOV R13, R10 ;  /* 0x0000000a000d7202 */ /* 0x000fe20000000f00 */
[----:B------:R-:W-:Y:S01]  /*1410*/  IMAD.MOV.U32 R16, RZ, RZ, R9 ;  /* 0x000000ffff107224 */ /* 0x000fe200078e0009 */
[----:B------:R-:W-:Y:S05]  /*1420*/  BRA.CONV UR4, `(.L_x_1722) ;  /* 0x0000003304007947 */ /* 0x000fea000b800000 */
[----:B------:R-:W-:Y:S02]  /*1430*/  MOV R5, 0xfffffff ;  /* 0x0fffffff00057802 */ /* 0x000fe40000000f00 */
[----:B------:R-:W-:Y:S02]  /*1440*/  MOV R4, 0x1460 ;  /* 0x0000146000047802 */ /* 0x000fe40000000f00 */
[----:B0123--:R-:W-:Y:S05]  /*1450*/  CALL.REL.NOINC `($__internal_10_$__cuda_sm70_warpsync) ;  /* 0x0000088000007944 */ /* 0x00ffea0003c00000 */
.L_x_1722:
        /* <DEDUP_REMOVED lines=8> */
[----:B01234-:R-:W-:Y:S05]  /*14e0*/  CALL.REL.NOINC `($__internal_10_$__cuda_sm70_warpsync) ;  /* 0x000007f000007944 */ /* 0x01ffea0003c00000 */
.L_x_1723:
        /* <DEDUP_REMOVED lines=15> */
[----:B------:R-:W-:Y:S05]  /*15e0*/  CALL.REL.NOINC `($__internal_10_$__cuda_sm70_warpsync) ;  /* 0x000006f000007944 */ /* 0x000fea0003c00000 */
.L_x_1724:
        /* <DEDUP_REMOVED lines=8> */
[----:B0-----:R-:W-:Y:S05]  /*1670*/  CALL.REL.NOINC `($__internal_10_$__cuda_sm70_warpsync) ;  /* 0x0000066000007944 */ /* 0x001fea0003c00000 */
.L_x_1725:
        /* <DEDUP_REMOVED lines=77> */
.L_x_1706:
[----:B---3--:R-:W-:Y:S05]  /*1b50*/  BSYNC B0 ;  /* 0x0000000000007941 */ /* 0x008fea0003800000 */
.L_x_1705:
        /* <DEDUP_REMOVED lines=24> */
        .weak           $__internal_10_$__cuda_sm70_warpsync
        .type           $__internal_10_$__cuda_sm70_warpsync,@function
        .size           $__internal_10_$__cuda_sm70_warpsync,(.L_x_3071 - $__internal_10_$__cuda_sm70_warpsync)
$__internal_10_$__cuda_sm70_warpsync:
[----:B------:R-:W-:Y:S04]  /*1ce0*/  WARPSYNC R5 ;  /* 0x0000000500007348 */ /* 0x000fe80003800000 */
[----:B------:R-:W-:-:S06]  /*1cf0*/  HFMA2.MMA R5, -RZ, RZ, 0, 0 ;  /* 0x00000000ff057435 */ /* 0x000fcc00000001ff */
[----:B------:R-:W-:Y:S05]  /*1d00*/  RET.REL.NODEC R4 `(_Z30group_norm_nhwc_fwd_sum_kernelI11Fp32IOBf16WLi196EEv26Group_norm_nhwc_fwd_params) ;  /* 0xffffe2f004007950 */ /* 0x000fea0003c3ffff */
.L_x_1726:
        /* <DEDUP_REMOVED lines=15> */
.L_x_3071:


//--------------------- .text._Z30group_norm_nhwc_fwd_sum_kernelI11Fp32IOBf16WLi168EEv26Group_norm_nhwc_fwd_params --------------------------
	.section	.text._Z30group_norm_nhwc_fwd_sum_kernelI11Fp32IOBf16WLi168EEv26Group_norm_nhwc_fwd_params,"ax",@progbits
	.sectioninfo	@"SHI_REGISTERS=32"
	.align	128
        .global         _Z30group_norm_nhwc_fwd_sum_kernelI11Fp32IOBf16WLi168EEv26Group_norm_nhwc_fwd_params
        .type           _Z30group_norm_nhwc_fwd_sum_kernelI11Fp32IOBf16WLi168EEv26Group_norm_nhwc_fwd_params,@function
        .size           _Z30group_norm_nhwc_fwd_sum_kernelI11Fp32IOBf16WLi168EEv26Group_norm_nhwc_fwd_params,(.L_x_3072 - _Z30group_norm_nhwc_fwd_sum_kernelI11Fp32IOBf16WLi168EEv26Group_norm_nhwc_fwd_params)
        .other          _Z30group_norm_nhwc_fwd_sum_kernelI11Fp32IOBf16WLi168EEv26Group_norm_nhwc_fwd_params,@"STO_CUDA_ENTRY STV_DEFAULT"
_Z30group_norm_nhwc_fwd_sum_kernelI11Fp32IOBf16WLi168EEv26Group_norm_nhwc_fwd_params:
.text._Z30group_norm_nhwc_fwd_sum_kernelI11Fp32IOBf16WLi168EEv26Group_norm_nhwc_fwd_params:
        /* <DEDUP_REMOVED lines=37> */
.L_x_1729:
        /* <DEDUP_REMOVED lines=21> */
.L_x_1728:
        /* <DEDUP_REMOVED lines=8> */
.L_x_1730:
        /* <DEDUP_REMOVED lines=69> */
.L_x_1727:
        /* <DEDUP_REMOVED lines=81> */
[----:B0-----:R-:W-:Y:S05]  /*0d80*/  CALL.REL.NOINC `($__internal_11_$__cuda_sm70_warpsync) ;  /* 0x00000e7000007944 */ /* 0x001fea0003c00000 */
.L_x_1733:
        /* <DEDUP_REMOVED lines=13> */
.L_x_1735:
[----:B------:R-:W-:Y:S05]  /*0e60*/  BSYNC B1 ;  /* 0x0000000000017941 */ /* 0x000fea0003800000 */
.L_x_1734:
[----:B------:R-:W-:-:S03]  /*0e70*/  UMOV UR4, 0xfffffff ;  /* 0x0fffffff00047882 */ /* 0x000fc60000000000 */
[----:B------:R-:W-:Y:S05]  /*0e80*/  BRA.CONV UR4, `(.L_x_1736) ;  /* 0x0000003304007947 */ /* 0x000fea000b800000 */
[----:B------:R-:W-:Y:S02]  /*0e90*/  MOV R5, 0xfffffff ;  /* 0x0fffffff00057802 */ /* 0x000fe40000000f00 */
[----:B------:R-:W-:Y:S02]  /*0ea0*/  MOV R4, 0xec0 ;  /* 0x00000ec000047802 */ /* 0x000fe40000000f00 */
[----:B0-----:R-:W-:Y:S05]  /*0eb0*/  CALL.REL.NOINC `($__internal_11_$__cuda_sm70_warpsync) ;  /* 0x00000d4000007944 */ /* 0x001fea0003c00000 */
.L_x_1736:
        /* <DEDUP_REMOVED lines=8> */
[----:B01----:R-:W-:Y:S05]  /*0f40*/  CALL.REL.NOINC `($__internal_11_$__cuda_sm70_warpsync) ;  /* 0x00000cb000007944 */ /* 0x003fea0003c00000 */
.L_x_1737:
        /* <DEDUP_REMOVED lines=13> */
.L_x_1739:
[----:B------:R-:W-:Y:S05]  /*1020*/  BSYNC B1 ;  /* 0x0000000000017941 */ /* 0x000fea0003800000 */
.L_x_1738:
[----:B------:R-:W-:-:S03]  /*1030*/  UMOV UR4, 0xfffffff ;  /* 0x0fffffff00047882 */ /* 0x000fc60000000000 */
[----:B------:R-:W-:Y:S05]  /*1040*/  BRA.CONV UR4, `(.L_x_1740) ;  /* 0x0000003304007947 */ /* 0x000fea000b800000 */
[----:B------:R-:W-:Y:S01]  /*1050*/  IMAD.MOV.U32 R5, RZ, RZ, 0xfffffff ;  /* 0x0fffffffff057424 */ /* 0x000fe200078e00ff */
[----:B------:R-:W-:Y:S02]  /*1060*/  MOV R4, 0x1080 ;  /* 0x0000108000047802 */ /* 0x000fe40000000f00 */
[----:B01----:R-:W-:Y:S05]  /*1070*/  CALL.REL.NOINC `($__internal_11_$__cuda_sm70_warpsync) ;  /* 0x00000b8000007944 */ /* 0x003fea0003c00000 */
.L_x_1740:
        /* <DEDUP_REMOVED lines=8> */
[----:B012---:R-:W-:Y:S05]  /*1100*/  CALL.REL.NOINC `($__internal_11_$__cuda_sm70_warpsync) ;  /* 0x00000af000007944 */ /* 0x007fea0003c00000 */
.L_x_1741:
        /* <DEDUP_REMOVED lines=13> */
.L_x_1743:
[----:B------:R-:W-:Y:S05]  /*11e0*/  BSYNC B1 ;  /* 0x0000000000017941 */ /* 0x000fea0003800000 */
.L_x_1742:
[----:B------:R-:W-:-:S03]  /*11f0*/  UMOV UR4, 0xfffffff ;  /* 0x0fffffff00047882 */ /* 0x000fc60000000000 */
[----:B------:R-:W-:Y:S05]  /*1200*/  BRA.CONV UR4, `(.L_x_1744) ;  /* 0x0000003304007947 */ /* 0x000fea000b800000 */
[----:B------:R-:W-:Y:S02]  /*1210*/  MOV R5, 0xfffffff ;  /* 0x0fffffff00057802 */ /* 0x000fe40000000f00 */
[----:B------:R-:W-:Y:S02]  /*1220*/  MOV R4, 0x1240 ;  /* 0x0000124000047802 */ /* 0x000fe40000000f00 */
[----:B012---:R-:W-:Y:S05]  /*1230*/  CALL.REL.NOINC `($__internal_11_$__cuda_sm70_warpsync) ;  /* 0x000009c000007944 */ /* 0x007fea0003c00000 */
.L_x_1744:
        /* <DEDUP_REMOVED lines=8> */
[----:B0123--:R-:W-:Y:S05]  /*12c0*/  CALL.REL.NOINC `($__internal_11_$__cuda_sm70_warpsync) ;  /* 0x0000093000007944 */ /* 0x00ffea0003c00000 */
.L_x_1745:
        /* <DEDUP_REMOVED lines=13> */
.L_x_1747:
[----:B------:R-:W-:Y:S05]  /*13a0*/  BSYNC B1 ;  /* 0x0000000000017941 */ /* 0x000fea0003800000 */
.L_x_1746:
[----:B------:R-:W-:Y:S01]  /*13b0*/  UMOV UR4, 0xfffffff ;  /* 0x0fffffff00047882 */ /* 0x000fe20000000000 */
[----:B------:R-:W-:Y:S01]  /*13c0*/  IMAD.MOV.U32 R13, RZ, RZ, R11 ;  /* 0x000000ffff0d7224 */ /* 0x000fe200078e000b */
[----:B------:R-:W-:Y:S01]  /*13d0*/  MOV R16, R10 ;  /* 0x0000000a00107202 */ /* 0x000fe20000000f00 */
[----:B------:R-:W-:Y:S05]  /*13e0*/  BRA.CONV UR4, `(.L_x_1748) ;  /* 0x0000003304007947 */ /* 0x000fea000b800000 */
[----:B------:R-:W-:Y:S01]  /*13f0*/  IMAD.MOV.U32 R5, RZ, RZ, 0xfffffff ;  /* 0x0fffffffff057424 */ /* 0x000fe200078e00ff */
[----:B------:R-:W-:Y:S02]  /*1400*/  MOV R4, 0x1420 ;  /* 0x0000142000047802 */ /* 0x000fe40000000f00 */
[----:B0123--:R-:W-:Y:S05]  /*1410*/  CALL.REL.NOINC `($__internal_11_$__cuda_sm70_warpsync) ;  /* 0x000007e000007944 */ /* 0x00ffea0003c00000 */
.L_x_1748:
        /* <DEDUP_REMOVED lines=8> */
[----:B01234-:R-:W-:Y:S05]  /*14a0*/  CALL.REL.NOINC `($__internal_11_$__cuda_sm70_warpsync) ;  /* 0x0000075000007944 */ /* 0x01ffea0003c00000 */
.L_x_1749:
        /* <DEDUP_REMOVED lines=15> */
[----:B------:R-:W-:Y:S05]  /*15a0*/  CALL.REL.NOINC `($__internal_11_$__cuda_sm70_warpsync) ;  /* 0x0000065000007944 */ /* 0x000fea0003c00000 */
.L_x_1750:
        /* <DEDUP_REMOVED lines=8> */
[----:B0-----:R-:W-:Y:S05]  /*1630*/  CALL.REL.NOINC `($__internal_11_$__cuda_sm70_warpsync) ;  /* 0x000005c000007944 */ /* 0x001fea0003c00000 */
.L_x_1751:
        /* <DEDUP_REMOVED lines=67> */
.L_x_1732:
[----:B-1----:R-:W-:Y:S05]  /*1a70*/  BSYNC B0 ;  /* 0x0000000000007941 */ /* 0x002fea0003800000 */
.L_x_1731:
        /* <DEDUP_REMOVED lines=24> */
        .weak           $__internal_11_$__cuda_sm70_warpsync
        .type           $__internal_11_$__cuda_sm70_warpsync,@function
        .size           $__internal_11_$__cuda_sm70_warpsync,(.L_x_3072 - $__internal_11_$__cuda_sm70_warpsync)
$__internal_11_$__cuda_sm70_warpsync:
[----:B------:R-:W-:Y:S04]  /*1c00*/  WARPSYNC R5 ;  /* 0x0000000500007348 */ /* 0x000fe80003800000 */
[----:B------:R-:W-:-:S06]  /*1c10*/  HFMA2.MMA R5, -RZ, RZ, 0, 0 ;  /* 0x00000000ff057435 */ /* 0x000fcc00000001ff */
[----:B------:R-:W-:Y:S05]  /*1c20*/  RET.REL.NODEC R4 `(_Z30group_norm_nhwc_fwd_sum_kernelI11Fp32IOBf16WLi168EEv26Group_norm_nhwc_fwd_params) ;  /* 0xffffe3d004007950 */ /* 0x000fea0003c3ffff */
.L_x_1752:
        /* <DEDUP_REMOVED lines=13> */
.L_x_3072:


//--------------------- .text._Z30group_norm_nhwc_fwd_sum_kernelI11Fp32IOBf16WLi64EEv26Group_norm_nhwc_fwd_params --------------------------
	.section	.text._Z30group_norm_nhwc_fwd_sum_kernelI11Fp32IOBf16WLi64EEv26Group_norm_nhwc_fwd_params,"ax",@progbits
	.sectioninfo	@"SHI_REGISTERS=32"
	.align	128
        .global         _Z30group_norm_nhwc_fwd_sum_kernelI11Fp32IOBf16WLi64EEv26Group_norm_nhwc_fwd_params
        .type           _Z30group_norm_nhwc_fwd_sum_kernelI11Fp32IOBf16WLi64EEv26Group_norm_nhwc_fwd_params,@function
        .size           _Z30group_norm_nhwc_fwd_sum_kernelI11Fp32IOBf16WLi64EEv26Group_norm_nhwc_fwd_params,(.L_x_3073 - _Z30group_norm_nhwc_fwd_sum_kernelI11Fp32IOBf16WLi64EEv26Group_norm_nhwc_fwd_params)
        .other          _Z30group_norm_nhwc_fwd_sum_kernelI11Fp32IOBf16WLi64EEv26Group_norm_nhwc_fwd_params,@"STO_CUDA_ENTRY STV_DEFAULT"
_Z30group_norm_nhwc_fwd_sum_kernelI11Fp32IOBf16WLi64EEv26Group_norm_nhwc_fwd_params:
.text._Z30group_norm_nhwc_fwd_sum_kernelI11Fp32IOBf16WLi64EEv26Group_norm_nhwc_fwd_params:
        /* <DEDUP_REMOVED lines=39> */
.L_x_1755:
        /* <DEDUP_REMOVED lines=20> */
.L_x_1754:
        /* <DEDUP_REMOVED lines=14> */
.L_x_1756:
        /* <DEDUP_REMOVED lines=68> */
.L_x_1753:
        /* <DEDUP_REMOVED lines=40> */
.L_x_1761:
        /* <DEDUP_REMOVED lines=56> */
.L_x_1762:
        /* <DEDUP_REMOVED lines=17> */
.L_x_1758:
[----:B0-----:R-:W-:Y:S05]  /*0fe0*/  BSYNC B0 ;  /* 0x0000000000007941 */ /* 0x001fea0003800000 */
.L_x_1757:
        /* <DEDUP_REMOVED lines=27> */
.L_x_1759:
[----:B------:R-:W-:Y:S01]  /*11a0*/  IMAD.MOV.U32 R15, RZ, RZ, R8 ;  /* 0x000000ffff0f7224 */ /* 0x000fe200078e0008 */
[----:B------:R-:W-:Y:S01]  /*11b0*/  MOV R9, RZ ;  /* 0x000000ff00097202 */ /* 0x000fe20000000f00 */
[----:B------:R-:W-:Y:S01]  /*11c0*/  IMAD.MOV.U32 R14, RZ, RZ, 0x1 ;  /* 0x00000001ff0e7424 */ /* 0x000fe200078e00ff */
[----:B------:R-:W-:Y:S01]  /*11d0*/  MOV R10, 0x1200 ;  /* 0x00001200000a7802 */ /* 0x000fe20000000f00 */
[----:B------:R-:W-:-:S02]  /*11e0*/  IMAD.MOV.U32 R12, RZ, RZ, -0x1 ;  /* 0xffffffffff0c7424 */ /* 0x000fc400078e00ff */
[----:B------:R-:W-:Y:S05]  /*11f0*/  CALL.REL.NOINC `($__internal_12_$__cuda_sm70_shflsync_up) ;  /* 0x000009a000007944 */ /* 0x000fea0003c00000 */
[----:B-1----:R-:W-:Y:S01]  /*1200*/  IMAD.MOV.U32 R13, RZ, RZ, R12 ;  /* 0x000000ffff0d7224 */ /* 0x002fe200078e000c */
[----:B0-----:R-:W-:Y:S05]  /*1210*/  BRA `(.L_x_1761) ;  /* 0xfffff93000007947 */ /* 0x001fea000383ffff */
.L_x_1760:
[----:B------:R-:W-:Y:S01]  /*1220*/  MOV R15, R2 ;  /* 0x00000002000f7202 */ /* 0x000fe20000000f00 */
[----:B------:R-:W-:Y:S01]  /*1230*/  IMAD.MOV.U32 R14, RZ, RZ, 0x1 ;  /* 0x00000001ff0e7424 */ /* 0x000fe200078e00ff */
[----:B------:R-:W-:Y:S01]  /*1240*/  MOV R12, 0xffffffff ;  /* 0xffffffff000c7802 */ /* 0x000fe20000000f00 */
[----:B------:R-:W-:Y:S01]  /*1250*/  IMAD.MOV.U32 R9, RZ, RZ, RZ ;  /* 0x000000ffff097224 */ /* 0x000fe200078e00ff */
[----:B------:R-:W-:-:S02]  /*1260*/  MOV R10, 0x1280 ;  /* 0x00001280000a7802 */ /* 0x000fc40000000f00 */
[----:B012---:R-:W-:Y:S05]  /*1270*/  CALL.REL.NOINC `($__internal_12_$__cuda_sm70_shflsync_up) ;  /* 0x0000092000007944 */ /* 0x007fea0003c00000 */
[----:B0-----:R-:W-:Y:S01]  /*1280*/  HFMA2.MMA R14, -RZ, RZ, 0, 5.9604644775390625e-08 ;  /* 0x00000001ff0e7435 */ /* 0x001fe200000001ff */
[----:B-1----:R-:W-:Y:S01]  /*1290*/  IMAD.MOV.U32 R17, RZ, RZ, R12 ;  /* 0x000000ffff117224 */ /* 0x002fe200078e000c */
[----:B------:R-:W-:Y:S01]  /*12a0*/  MOV R10, 0x12f0 ;  /* 0x000012f0000a7802 */ /* 0x000fe20000000f00 */
[----:B------:R-:W-:-:S02]  /*12b0*/  IMAD.MOV.U32 R15, RZ, RZ, R3 ;  /* 0x000000ffff0f7224 */ /* 0x000fc400078e0003 */
[----:B------:R-:W-:Y:S02]  /*12c0*/  IMAD.MOV.U32 R9, RZ, RZ, RZ ;  /* 0x000000ffff097224 */ /* 0x000fe400078e00ff */
[----:B------:R-:W-:Y:S02]  /*12d0*/  IMAD.MOV.U32 R12, RZ, RZ, -0x1 ;  /* 0xffffffffff0c7424 */ /* 0x000fe400078e00ff */
[----:B------:R-:W-:Y:S05]  /*12e0*/  CALL.REL.NOINC `($__internal_12_$__cuda_sm70_shflsync_up) ;  /* 0x000008b000007944 */ /* 0x000fea0003c00000 */
        /* <DEDUP_REMOVED lines=15> */
[----:B------:R-:W-:Y:S05]  /*13e0*/  CALL.REL.NOINC `($__internal_12_$__cuda_sm70_shflsync_up) ;  /* 0x000007b000007944 */ /* 0x000fea0003c00000 */
[----:B-1----:R-:W-:Y:S01]  /*13f0*/  IMAD.MOV.U32 R2, RZ, RZ, R12 ;  /* 0x000000ffff027224 */ /* 0x002fe200078e000c */
[----:B0-----:R-:W-:Y:S01]  /*1400*/  MOV R15, R8 ;  /* 0x00000008000f7202 */ /* 0x001fe20000000f00 */
[----:B------:R-:W-:Y:S01]  /*1410*/  IMAD.MOV.U32 R14, RZ, RZ, 0x2 ;  /* 0x00000002ff0e7424 */ /* 0x000fe200078e00ff */
[----:B------:R-:W-:Y:S01]  /*1420*/  MOV R12, 0xffffffff ;  /* 0xffffffff000c7802 */ /* 0x000fe20000000f00 */
[----:B------:R-:W-:Y:S01]  /*1430*/  IMAD.MOV.U32 R9, RZ, RZ, RZ ;  /* 0x000000ffff097224 */ /* 0x000fe200078e00ff */
[----:B------:R-:W-:-:S02]  /*1440*/  MOV R10, 0x1460 ;  /* 0x00001460000a7802 */ /* 0x000fc40000000f00 */
[----:B------:R-:W-:Y:S05]  /*1450*/  CALL.REL.NOINC `($__internal_12_$__cuda_sm70_shflsync_up) ;  /* 0x0000074000007944 */ /* 0x000fea0003c00000 */
[----:B0-----:R-:W-:Y:S01]  /*1460*/  HFMA2.MMA R14, -RZ, RZ, 0, 1.1920928955078125e-07 ;  /* 0x00000002ff0e7435 */ /* 0x001fe200000001ff */
[----:B-1----:R-:W-:Y:S01]  /*1470*/  IMAD.MOV.U32 R3, RZ, RZ, R12 ;  /* 0x000000ffff037224 */ /* 0x002fe200078e000c */
[----:B------:R-:W-:Y:S01]  /*1480*/  MOV R10, 0x14d0 ;  /* 0x000014d0000a7802 */ /* 0x000fe20000000f00 */
[----:B------:R-:W-:-:S02]  /*1490*/  IMAD.MOV.U32 R15, RZ, RZ, R13 ;  /* 0x000000ffff0f7224 */ /* 0x000fc400078e000d */
[----:B------:R-:W-:Y:S02]  /*14a0*/  IMAD.MOV.U32 R9, RZ, RZ, RZ ;  /* 0x000000ffff097224 */ /* 0x000fe400078e00ff */
[----:B------:R-:W-:Y:S02]  /*14b0*/  IMAD.MOV.U32 R12, RZ, RZ, -0x1 ;  /* 0xffffffffff0c7424 */ /* 0x000fe400078e00ff */
[----:B------:R-:W-:Y:S05]  /*14c0*/  CALL.REL.NOINC `($__internal_12_$__cuda_sm70_shflsync_up) ;  /* 0x000006d000007944 */ /* 0x000fea0003c00000 */
        /* <DEDUP_REMOVED lines=20> */
[----:B0-----:R-:W-:Y:S01]  /*1610*/  HFMA2.MMA R14, -RZ, RZ, 0, 2.384185791015625e-07 ;  /* 0x00000004ff0e7435 */ /* 0x001fe200000001ff */
        /* <DEDUP_REMOVED lines=26> */
[----:B0-----:R-:W-:Y:S01]  /*17c0*/  HFMA2.MMA R14, -RZ, RZ, 0, 4.76837158203125e-07 ;  /* 0x00000008ff0e7435 */ /* 0x001fe200000001ff */
        /* <DEDUP_REMOVED lines=26> */
[----:B0-----:R-:W-:Y:S01]  /*1970*/  HFMA2.MMA R14, -RZ, RZ, 0, 9.5367431640625e-07 ;  /* 0x00000010ff0e7435 */ /* 0x001fe200000001ff */
[----:B-1----:R-:W-:Y:S01]  /*1980*/  IMAD.MOV.U32 R3, RZ, RZ, R12 ;  /* 0x000000ffff037224 */ /* 0x002fe200078e000c */
[----:B------:R-:W-:Y:S01]  /*1990*/  MOV R12, 0xffffffff ;  /* 0xffffffff000c7802 */ /* 0x000fe20000000f00 */
[----:B------:R-:W-:Y:S01]  /*19a0*/  IMAD.MOV.U32 R15, RZ, RZ, R13 ;  /* 0x000000ffff0f7224 */ /* 0x000fe200078e000d */
[----:B------:R-:W-:Y:S01]  /*19b0*/  MOV R10, 0x19e0 ;  /* 0x000019e0000a7802 */ /* 0x000fe20000000f00 */
[----:B------:R-:W-:-:S02]  /*19c0*/  IMAD.MOV.U32 R9, RZ, RZ, RZ ;  /* 0x000000ffff097224 */ /* 0x000fc400078e00ff */
[----:B------:R-:W-:Y:S05]  /*19d0*/  CALL.REL.NOINC `($__internal_12_$__cuda_sm70_shflsync_up) ;  /* 0x000001c000007944 */ /* 0x000fea0003c00000 */
        /* <DEDUP_REMOVED lines=12> */
[----:B------:R-:W-:Y:S05]  /*1aa0*/  CALL.REL.NOINC `($__internal_12_$__cuda_sm70_shflsync_up) ;  /* 0x000000f000007944 */ /* 0x000fea0003c00000 */
[----:B0-----:R-:W-:Y:S01]  /*1ab0*/  HFMA2.MMA R14, -RZ, RZ, 0, 5.9604644775390625e-08 ;  /* 0x00000001ff0e7435 */ /* 0x001fe200000001ff */
[----:B-1----:R-:W-:Y:S01]  /*1ac0*/  MOV R2, R12 ;  /* 0x0000000c00027202 */ /* 0x002fe20000000f00 */
[----:B------:R-:W-:Y:S01]  /*1ad0*/  IMAD.MOV.U32 R15, RZ, RZ, R8 ;  /* 0x000000ffff0f7224 */ /* 0x000fe200078e0008 */
[----:B------:R-:W-:Y:S01]  /*1ae0*/  MOV R12, 0xffffffff ;  /* 0xffffffff000c7802 */ /* 0x000fe20000000f00 */
[----:B------:R-:W-:Y:S01]  /*1af0*/  IMAD.MOV.U32 R9, RZ, RZ, RZ ;  /* 0x000000ffff097224 */ /* 0x000fe200078e00ff */
[----:B------:R-:W-:-:S02]  /*1b00*/  MOV R10, 0x1b20 ;  /* 0x00001b20000a7802 */ /* 0x000fc40000000f00 */
[----:B------:R-:W-:Y:S05]  /*1b10*/  CALL.REL.NOINC `($__internal_12_$__cuda_sm70_shflsync_up) ;  /* 0x0000008000007944 */ /* 0x000fea0003c00000 */
[----:B0-----:R-:W-:Y:S01]  /*1b20*/  HFMA2.MMA R9, -RZ, RZ, 0, 0 ;  /* 0x00000000ff097435 */ /* 0x001fe200000001ff */
[----:B-1----:R-:W-:Y:S01]  /*1b30*/  IMAD.MOV.U32 R3, RZ, RZ, R12 ;  /* 0x000000ffff037224 */ /* 0x002fe200078e000c */
[----:B------:R-:W-:Y:S01]  /*1b40*/  MOV R15, R13 ;  /* 0x0000000d000f7202 */ /* 0x000fe20000000f00 */
[----:B------:R-:W-:Y:S01]  /*1b50*/  IMAD.MOV.U32 R14, RZ, RZ, 0x1 ;  /* 0x00000001ff0e7424 */ /* 0x000fe200078e00ff */
[----:B------:R-:W-:Y:S01]  /*1b60*/  MOV R10, 0x1b90 ;  /* 0x00001b90000a7802 */ /* 0x000fe20000000f00 */
[----:B------:R-:W-:-:S02]  /*1b70*/  IMAD.MOV.U32 R12, RZ, RZ, -0x1 ;  /* 0xffffffffff0c7424 */ /* 0x000fc400078e00ff */
[----:B------:R-:W-:Y:S05]  /*1b80*/  CALL.REL.NOINC `($__internal_12_$__cuda_sm70_shflsync_up) ;  /* 0x0000001000007944 */ /* 0x000fea0003c00000 */
[----:B01----:R-:W-:Y:S05]  /*1b90*/  BRA `(.L_x_1762) ;  /* 0xfffff33000007947 */ /* 0x003fea000383ffff */
        .weak           $__internal_12_$__cuda_sm70_shflsync_up
        .type           $__internal_12_$__cuda_sm70_shflsync_up,@function
        .size           $__internal_12_$__cuda_sm70_shflsync_up,(.L_x_3073 - $__internal_12_$__cuda_sm70_shflsync_up)
$__internal_12_$__cuda_sm70_shflsync_up:
[----:B------:R-:W-:Y:S01]  /*1ba0*/  MOV R11, 0x0 ;  /* 0x00000000000b7802 */ /* 0x000fe20000000f00 */
[----:B------:R-:W-:Y:S04]  /*1bb0*/  WARPSYNC R12 ;  /* 0x0000000c00007348 */ /* 0x000fe80003800000 */
[----:B------:R0:W1:Y:S01]  /*1bc0*/  SHFL.UP PT, R12, R15, R14, R9 ;  /* 0x0400000e0f0c7389 */ /* 0x00006200000e0009 */
[----:B------:R-:W-:Y:S05]  /*1bd0*/  RET.REL.NODEC R10 `(_Z30group_norm_nhwc_fwd_sum_kernelI11Fp32IOBf16WLi64EEv26Group_norm_nhwc_fwd_params) ;  /* 0xffffe4200a007950 */ /* 0x000fea0003c3ffff */
.L_x_1763:
        /* <DEDUP_REMOVED lines=10> */
.L_x_3073:


//--------------------- .text._Z30group_norm_nhwc_fwd_sum_kernelI11Fp32IOBf16WLi128EEv26Group_norm_nhwc_fwd_params --------------------------
	.section	.text._Z30group_norm_nhwc_fwd_sum_kernelI11Fp32IOBf16WLi128EEv26Group_norm_nhwc_fwd_params,"ax",@progbits
	.sectioninfo	@"SHI_REGISTERS=32"
	.align	128
        .global         _Z30group_norm_nhwc_fwd_sum_kernelI11Fp32IOBf16WLi128EEv26Group_norm_nhwc_fwd_params
        .type           _Z30group_norm_nhwc_fwd_sum_kernelI11Fp32IOBf16WLi128EEv26Group_norm_nhwc_fwd_params,@function
        .size           _Z30group_norm_nhwc_fwd_sum_kernelI11Fp32IOBf16WLi128EEv26Group_norm_nhwc_fwd_params,(.L_x_3074 - _Z30group_norm_nhwc_fwd_sum_kernelI11Fp32IOBf16WLi128EEv26Group_norm_nhwc_fwd_params)
        .other          _Z30group_norm_nhwc_fwd_sum_kernelI11Fp32IOBf16WLi128EEv26Group_norm_nhwc_fwd_params,@"STO_CUDA_ENTRY STV_DEFAULT"
_Z30group_norm_nhwc_fwd_sum_kernelI11Fp32IOBf16WLi128EEv26Group_norm_nhwc_fwd_params:
.text._Z30group_norm_nhwc_fwd_sum_kernelI11Fp32IOBf16WLi128EEv26Group_norm_nhwc_fwd_params:
        /* <DEDUP_REMOVED lines=39> */
.L_x_1766:
        /* <DEDUP_REMOVED lines=20> */
.L_x_1765:
        /* <DEDUP_REMOVED lines=14> */
.L_x_1767:
        /* <DEDUP_REMOVED lines=68> */
.L_x_1764:
        /* <DEDUP_REMOVED lines=57> */
.L_x_1772:
        /* <DEDUP_REMOVED lines=56> */
.L_x_1773:
        /* <DEDUP_REMOVED lines=43> */
.L_x_1769:
[----:B0-----:R-:W-:Y:S05]  /*1290*/  BSYNC B0 ;  /* 0x0000000000007941 */ /* 0x001fea0003800000 */
.L_x_1768:
        /* <DEDUP_REMOVED lines=31> */
.L_x_1770:
[----:B------:R-:W-:Y:S01]  /*1490*/  IMAD.MOV.U32 R12, RZ, RZ, R6 ;  /* 0x000000ffff0c7224 */ /* 0x000fe200078e0006 */
[----:B------:R-:W-:Y:S01]  /*14a0*/  MOV R10, RZ ;  /* 0x000000ff000a7202 */ /* 0x000fe20000000f00 */
[----:B------:R-:W-:Y:S01]  /*14b0*/  IMAD.MOV.U32 R11, RZ, RZ, 0x1 ;  /* 0x00000001ff0b7424 */ /* 0x000fe200078e00ff */
[----:B------:R-:W-:Y:S01]  /*14c0*/  MOV R8, 0x14f0 ;  /* 0x000014f000087802 */ /* 0x000fe20000000f00 */
[----:B------:R-:W-:-:S02]  /*14d0*/  IMAD.MOV.U32 R7, RZ, RZ, -0x1 ;  /* 0xffffffffff077424 */ /* 0x000fc400078e00ff */
[----:B------:R-:W-:Y:S05]  /*14e0*/  CALL.REL.NOINC `($__internal_13_$__cuda_sm70_shflsync_up) ;  /* 0x000009b000007944 */ /* 0x000fea0003c00000 */
[----:B-1----:R-:W-:Y:S01]  /*14f0*/  IMAD.MOV.U32 R13, RZ, RZ, R7 ;  /* 0x000000ffff0d7224 */ /* 0x002fe200078e0007 */
[----:B0-----:R-:W-:Y:S05]  /*1500*/  BRA `(.L_x_1772) ;  /* 0xfffff75000007947 */ /* 0x001fea000383ffff */
.L_x_1771:
[----:B------:R-:W-:Y:S01]  /*1510*/  MOV R12, R5 ;  /* 0x00000005000c7202 */ /* 0x000fe20000000f00 */
[----:B------:R-:W-:Y:S01]  /*1520*/  IMAD.MOV.U32 R11, RZ, RZ, 0x1 ;  /* 0x00000001ff0b7424 */ /* 0x000fe200078e00ff */
[----:B------:R-:W-:Y:S01]  /*1530*/  MOV R7, 0xffffffff ;  /* 0xffffffff00077802 */ /* 0x000fe20000000f00 */
[----:B------:R-:W-:Y:S01]  /*1540*/  IMAD.MOV.U32 R10, RZ, RZ, RZ ;  /* 0x000000ffff0a7224 */ /* 0x000fe200078e00ff */
[----:B------:R-:W-:-:S02]  /*1550*/  MOV R8, 0x1570 ;  /* 0x0000157000087802 */ /* 0x000fc40000000f00 */
[----:B012---:R-:W-:Y:S05]  /*1560*/  CALL.REL.NOINC `($__internal_13_$__cuda_sm70_shflsync_up) ;  /* 0x0000093000007944 */ /* 0x007fea0003c00000 */
[----:B0-----:R-:W-:Y:S01]  /*1570*/  HFMA2.MMA R11, -RZ, RZ, 0, 5.9604644775390625e-08 ;  /* 0x00000001ff0b7435 */ /* 0x001fe200000001ff */
[----:B-1----:R-:W-:Y:S01]  /*1580*/  IMAD.MOV.U32 R14, RZ, RZ, R7 ;  /* 0x000000ffff0e7224 */ /* 0x002fe200078e0007 */
[----:B------:R-:W-:Y:S01]  /*1590*/  MOV R8, 0x15e0 ;  /* 0x000015e000087802 */ /* 0x000fe20000000f00 */
[----:B------:R-:W-:-:S02]  /*15a0*/  IMAD.MOV.U32 R12, RZ, RZ, R4 ;  /* 0x000000ffff0c7224 */ /* 0x000fc400078e0004 */
[----:B------:R-:W-:Y:S02]  /*15b0*/  IMAD.MOV.U32 R10, RZ, RZ, RZ ;  /* 0x000000ffff0a7224 */ /* 0x000fe400078e00ff */
[----:B------:R-:W-:Y:S02]  /*15c0*/  IMAD.MOV.U32 R7, RZ, RZ, -0x1 ;  /* 0xffffffffff077424 */ /* 0x000fe400078e00ff */
[----:B------:R-:W-:Y:S05]  /*15d0*/  CALL.REL.NOINC `($__internal_13_$__cuda_sm70_shflsync_up) ;  /* 0x000008c000007944 */ /* 0x000fea0003c00000 */
        /* <DEDUP_REMOVED lines=15> */
[----:B------:R-:W-:Y:S05]  /*16d0*/  CALL.REL.NOINC `($__internal_13_$__cuda_sm70_shflsync_up) ;  /* 0x000007c000007944 */ /* 0x000fea0003c00000 */
[----:B-1----:R-:W-:Y:S01]  /*16e0*/  IMAD.MOV.U32 R4, RZ, RZ, R7 ;  /* 0x000000ffff047224 */ /* 0x002fe200078e0007 */
[----:B0-----:R-:W-:Y:S01]  /*16f0*/  MOV R12, R6 ;  /* 0x00000006000c7202 */ /* 0x001fe20000000f00 */
[----:B------:R-:W-:Y:S01]  /*1700*/  IMAD.MOV.U32 R11, RZ, RZ, 0x2 ;  /* 0x00000002ff0b7424 */ /* 0x000fe200078e00ff */
[----:B------:R-:W-:Y:S01]  /*1710*/  MOV R7, 0xffffffff ;  /* 0xffffffff00077802 */ /* 0x000fe20000000f00 */
[----:B------:R-:W-:Y:S01]  /*1720*/  IMAD.MOV.U32 R10, RZ, RZ, RZ ;  /* 0x000000ffff0a7224 */ /* 0x000fe200078e00ff */
[----:B------:R-:W-:-:S02]  /*1730*/  MOV R8, 0x1750 ;  /* 0x0000175000087802 */ /* 0x000fc40000000f00 */
[----:B------:R-:W-:Y:S05]  /*1740*/  CALL.REL.NOINC `($__internal_13_$__cuda_sm70_shflsync_up) ;  /* 0x0000075000007944 */ /* 0x000fea0003c00000 */
[----:B0-----:R-:W-:Y:S01]  /*1750*/  HFMA2.MMA R11, -RZ, RZ, 0, 1.1920928955078125e-07 ;  /* 0x00000002ff0b7435 */ /* 0x001fe200000001ff */
[----:B-1----:R-:W-:Y:S01]  /*1760*/  IMAD.MOV.U32 R5, RZ, RZ, R7 ;  /* 0x000000ffff057224 */ /* 0x002fe200078e0007 */
[----:B------:R-:W-:Y:S01]  /*1770*/  MOV R8, 0x17c0 ;  /* 0x000017c000087802 */ /* 0x000fe20000000f00 */
[----:B------:R-:W-:-:S02]  /*1780*/  IMAD.MOV.U32 R12, RZ, RZ, R14 ;  /* 0x000000ffff0c7224 */ /* 0x000fc400078e000e */
[----:B------:R-:W-:Y:S02]  /*1790*/  IMAD.MOV.U32 R10, RZ, RZ, RZ ;  /* 0x000000ffff0a7224 */ /* 0x000fe400078e00ff */
[----:B------:R-:W-:Y:S02]  /*17a0*/  IMAD.MOV.U32 R7, RZ, RZ, -0x1 ;  /* 0xffffffffff077424 */ /* 0x000fe400078e00ff */
[----:B------:R-:W-:Y:S05]  /*17b0*/  CALL.REL.NOINC `($__internal_13_$__cuda_sm70_shflsync_up) ;  /* 0x000006e000007944 */ /* 0x000fea0003c00000 */
        /* <DEDUP_REMOVED lines=20> */
[----:B0-----:R-:W-:Y:S01]  /*1900*/  HFMA2.MMA R11, -RZ, RZ, 0, 2.384185791015625e-07 ;  /* 0x00000004ff0b7435 */ /* 0x001fe200000001ff */
        /* <DEDUP_REMOVED lines=26> */
[----:B0-----:R-:W-:Y:S01]  /*1ab0*/  HFMA2.MMA R11, -RZ, RZ, 0, 4.76837158203125e-07 ;  /* 0x00000008ff0b7435 */ /* 0x001fe200000001ff */
        /* <DEDUP_REMOVED lines=19> */
[----:B0-----:R-:W-:Y:S01]  /*1bf0*/  HFMA2.MMA R11, -RZ, RZ, 0, 9.5367431640625e-07 ;  /* 0x00000010ff0b7435 */ /* 0x001fe200000001ff */
[----:B-1----:R-:W-:Y:S01]  /*1c00*/  MOV R4, R7 ;  /* 0x0000000700047202 */ /* 0x002fe20000000f00 */
[----:B------:R-:W-:Y:S01]  /*1c10*/  IMAD.MOV.U32 R12, RZ, RZ, R6 ;  /* 0x000000ffff0c7224 */ /* 0x000fe200078e0006 */
[----:B------:R-:W-:Y:S01]  /*1c20*/  MOV R7, 0xffffffff ;  /* 0xffffffff00077802 */ /* 0x000fe20000000f00 */
[----:B------:R-:W-:Y:S01]  /*1c30*/  IMAD.MOV.U32 R10, RZ, RZ, RZ ;  /* 0x000000ffff0a7224 */ /* 0x000fe200078e00ff */
[----:B------:R-:W-:-:S02]  /*1c40*/  MOV R8, 0x1c60 ;  /* 0x00001c6000087802 */ /* 0x000fc40000000f00 */
[----:B------:R-:W-:Y:S05]  /*1c50*/  CALL.REL.NOINC `($__internal_13_$__cuda_sm70_shflsync_up) ;  /* 0x0000024000007944 */ /* 0x000fea0003c00000 */
[----:B0-----:R-:W-:Y:S01]  /*1c60*/  HFMA2.MMA R10, -RZ, RZ, 0, 0 ;  /* 0x00000000ff0a7435 */ /* 0x001fe200000001ff */
[----:B-1----:R-:W-:Y:S01]  /*1c70*/  IMAD.MOV.U32 R5, RZ, RZ, R7 ;  /* 0x000000ffff057224 */ /* 0x002fe200078e0007 */
[----:B------:R-:W-:Y:S01]  /*1c80*/  MOV R12, R14 ;  /* 0x0000000e000c7202 */ /* 0x000fe20000000f00 */
[----:B------:R-:W-:Y:S01]  /*1c90*/  IMAD.MOV.U32 R11, RZ, RZ, 0x10 ;  /* 0x00000010ff0b7424 */ /* 0x000fe200078e00ff */
[----:B------:R-:W-:Y:S01]  /*1ca0*/  MOV R8, 0x1cd0 ;  /* 0x00001cd000087802 */ /* 0x000fe20000000f00 */
[----:B------:R-:W-:-:S02]  /*1cb0*/  IMAD.MOV.U32 R7, RZ, RZ, -0x1 ;  /* 0xffffffffff077424 */ /* 0x000fc400078e00ff */
[----:B------:R-:W-:Y:S05]  /*1cc0*/  CALL.REL.NOINC `($__internal_13_$__cuda_sm70_shflsync_up) ;  /* 0x000001d000007944 */ /* 0x000fea0003c00000 */
        /* <DEDUP_REMOVED lines=20> */
[----:B0-----:R-:W-:Y:S01]  /*1e10*/  HFMA2.MMA R11, -RZ, RZ, 0, 5.9604644775390625e-08 ;  /* 0x00000001ff0b7435 */ /* 0x001fe200000001ff */
[----:B-1----:R-:W-:Y:S01]  /*1e20*/  MOV R5, R7 ;  /* 0x0000000700057202 */ /* 0x002fe20000000f00 */
[----:B------:R-:W-:Y:S01]  /*1e30*/  IMAD.MOV.U32 R12, RZ, RZ, R14 ;  /* 0x000000ffff0c7224 */ /* 0x000fe200078e000e */
[----:B------:R-:W-:Y:S01]  /*1e40*/  MOV R7, 0xffffffff ;  /* 0xffffffff00077802 */ /* 0x000fe20000000f00 */
[----:B------:R-:W-:Y:S01]  /*1e50*/  IMAD.MOV.U32 R10, RZ, RZ, RZ ;  /* 0x000000ffff0a7224 */ /* 0x000fe200078e00ff */
[----:B------:R-:W-:-:S02]  /*1e60*/  MOV R8, 0x1e80 ;  /* 0x00001e8000087802 */ /* 0x000fc40000000f00 */
[----:B------:R-:W-:Y:S05]  /*1e70*/  CALL.REL.NOINC `($__internal_13_$__cuda_sm70_shflsync_up) ;  /* 0x0000002000007944 */ /* 0x000fea0003c00000 */
[----:B-1----:R-:W-:Y:S01]  /*1e80*/  IMAD.MOV.U32 R8, RZ, RZ, R7 ;  /* 0x000000ffff087224 */ /* 0x002fe200078e0007 */
[----:B0-----:R-:W-:Y:S05]  /*1e90*/  BRA `(.L_x_1773) ;  /* 0xfffff14000007947 */ /* 0x001fea000383ffff */
        .weak           $__internal_13_$__cuda_sm70_shflsync_up
        .type           $__internal_13_$__cuda_sm70_shflsync_up,@function
        .size           $__internal_13_$__cuda_sm70_shflsync_up,(.L_x_3074 - $__internal_13_$__cuda_sm70_shflsync_up)
$__internal_13_$__cuda_sm70_shflsync_up:
[----:B------:R-:W-:Y:S01]  /*1ea0*/  HFMA2.MMA R9, -RZ, RZ, 0, 0 ;  /* 0x00000000ff097435 */ /* 0x000fe200000001ff */
[----:B------:R-:W-:Y:S04]  /*1eb0*/  WARPSYNC R7 ;  /* 0x0000000700007348 */ /* 0x000fe80003800000 */
[----:B------:R0:W1:Y:S01]  /*1ec0*/  SHFL.UP PT, R7, R12, R11, R10 ;  /* 0x0400000b0c077389 */ /* 0x00006200000e000a */
[----:B------:R-:W-:Y:S05]  /*1ed0*/  RET.REL.NODEC R8 `(_Z30group_norm_nhwc_fwd_sum_kernelI11Fp32IOBf16WLi128EEv26Group_norm_nhwc_fwd_params) ;  /* 0xffffe12008007950 */ /* 0x000fea0003c3ffff */
.L_x_1774:
        /* <DEDUP_REMOVED lines=10> */
.L_x_3074:


//--------------------- .text._Z30group_norm_nhwc_fwd_sum_kernelI11Fp32IOBf16WLi192EEv26Group_norm_nhwc_fwd_params --------------------------
	.section	.text._Z30group_norm_nhwc_fwd_sum_kernelI11Fp32IOBf16WLi192EEv26Group_norm_nhwc_fwd_params,"ax",@progbits
	.sectioninfo	@"SHI_REGISTERS=32"
	.align	128
        .global         _Z30group_norm_nhwc_fwd_sum_kernelI11Fp32IOBf16WLi192EEv26Group_norm_nhwc_fwd_params
        .type           _Z30group_norm_nhwc_fwd_sum_kernelI11Fp32IOBf16WLi192EEv26Group_norm_nhwc_fwd_params,@function
        .size           _Z30group_norm_nhwc_fwd_sum_kernelI11Fp32IOBf16WLi192EEv26Group_norm_nhwc_fwd_params,(.L_x_3075 - _Z30group_norm_nhwc_fwd_sum_kernelI11Fp32IOBf16WLi192EEv26Group_norm_nhwc_fwd_params)
        .other          _Z30group_norm_nhwc_fwd_sum_kernelI11Fp32IOBf16WLi192EEv26Group_norm_nhwc_fwd_params,@"STO_CUDA_ENTRY STV_DEFAULT"
_Z30group_norm_nhwc_fwd_sum_kernelI11Fp32IOBf16WLi192EEv26Group_norm_nhwc_fwd_params:
.text._Z30group_norm_nhwc_fwd_sum_kernelI11Fp32IOBf16WLi192EEv26Group_norm_nhwc_fwd_params:
        /* <DEDUP_REMOVED lines=39> */
.L_x_1777:
        /* <DEDUP_REMOVED lines=20> */
.L_x_1776:
        /* <DEDUP_REMOVED lines=14> */
.L_x_1778:
        /* <DEDUP_REMOVED lines=68> */
.L_x_1775:
        /* <DEDUP_REMOVED lines=71> */
.L_x_1783:
        /* <DEDUP_REMOVED lines=56> */
.L_x_1784:
        /* <DEDUP_REMOVED lines=63> */
.L_x_1780:
[----:B0-----:R-:W-:Y:S05]  /*14b0*/  BSYNC B0 ;  /* 0x0000000000007941 */ /* 0x001fea0003800000 */
.L_x_1779:
        /* <DEDUP_REMOVED lines=29> */
.L_x_1781:
[----:B------:R-:W-:Y:S01]  /*1690*/  MOV R14, R7 ;  /* 0x00000007000e7202 */ /* 0x000fe20000000f00 */
[----:B------:R-:W-:Y:S01]  /*16a0*/  IMAD.MOV.U32 R13, RZ, RZ, 0x1 ;  /* 0x00000001ff0d7424 */ /* 0x000fe200078e00ff */
[----:B------:R-:W-:Y:S01]  /*16b0*/  MOV R12, 0xffffffff ;  /* 0xffffffff000c7802 */ /* 0x000fe20000000f00 */
[----:B------:R-:W-:Y:S01]  /*16c0*/  IMAD.MOV.U32 R11, RZ, RZ, RZ ;  /* 0x000000ffff0b7224 */ /* 0x000fe200078e00ff */
[----:B------:R-:W-:-:S02]  /*16d0*/  MOV R8, 0x16f0 ;  /* 0x000016f000087802 */ /* 0x000fc40000000f00 */
[----:B------:R-:W-:Y:S05]  /*16e0*/  CALL.REL.NOINC `($__internal_14_$__cuda_sm70_shflsync_up) ;  /* 0x000009a000007944 */ /* 0x000fea0003c00000 */
[----:B-1----:R-:W-:Y:S01]  /*16f0*/  IMAD.MOV.U32 R10, RZ, RZ, R12 ;  /* 0x000000ffff0a7224 */ /* 0x002fe200078e000c */
[----:B0-----:R-:W-:Y:S05]  /*1700*/  BRA `(.L_x_1783) ;  /* 0xfffff63000007947 */ /* 0x001fea000383ffff */
.L_x_1782:
[----:B------:R-:W-:Y:S01]  /*1710*/  HFMA2.MMA R13, -RZ, RZ, 0, 5.9604644775390625e-08 ;  /* 0x00000001ff0d7435 */ /* 0x000fe200000001ff */
[----:B------:R-:W-:Y:S01]  /*1720*/  IMAD.MOV.U32 R14, RZ, RZ, R6 ;  /* 0x000000ffff0e7224 */ /* 0x000fe200078e0006 */
[----:B------:R-:W-:Y:S01]  /*1730*/  MOV R8, 0x1770 ;  /* 0x0000177000087802 */ /* 0x000fe20000000f00 */
[----:B------:R-:W-:-:S02]  /*1740*/  IMAD.MOV.U32 R11, RZ, RZ, RZ ;  /* 0x000000ffff0b7224 */ /* 0x000fc400078e00ff */
[----:B------:R-:W-:Y:S02]  /*1750*/  IMAD.MOV.U32 R12, RZ, RZ, -0x1 ;  /* 0xffffffffff0c7424 */ /* 0x000fe400078e00ff */
[----:B012---:R-:W-:Y:S05]  /*1760*/  CALL.REL.NOINC `($__internal_14_$__cuda_sm70_shflsync_up) ;  /* 0x0000092000007944 */ /* 0x007fea0003c00000 */
[----:B0-----:R-:W-:Y:S01]  /*1770*/  HFMA2.MMA R11, -RZ, RZ, 0, 0 ;  /* 0x00000000ff0b7435 */ /* 0x001fe200000001ff */
[----:B-1----:R-:W-:Y:S01]  /*1780*/  MOV R15, R12 ;  /* 0x0000000c000f7202 */ /* 0x002fe20000000f00 */
[----:B------:R-:W-:Y:S01]  /*1790*/  IMAD.MOV.U32 R14, RZ, RZ, R5 ;  /* 0x000000ffff0e7224 */ /* 0x000fe200078e0005 */
[----:B------:R-:W-:Y:S01]  /*17a0*/  MOV R8, 0x17e0 ;  /* 0x000017e000087802 */ /* 0x000fe20000000f00 */
[----:B------:R-:W-:Y:S02]  /*17b0*/  IMAD.MOV.U32 R13, RZ, RZ, 0x1 ;  /* 0x00000001ff0d7424 */ /* 0x000fe400078e00ff */
[----:B------:R-:W-:Y:S02]  /*17c0*/  IMAD.MOV.U32 R12, RZ, RZ, -0x1 ;  /* 0xffffffffff0c7424 */ /* 0x000fe400078e00ff */
[----:B------:R-:W-:Y:S05]  /*17d0*/  CALL.REL.NOINC `($__internal_14_$__cuda_sm70_shflsync_up) ;  /* 0x000008b000007944 */ /* 0x000fea0003c00000 */
        /* <DEDUP_REMOVED lines=15> */
[----:B------:R-:W-:Y:S05]  /*18d0*/  CALL.REL.NOINC `($__internal_14_$__cuda_sm70_shflsync_up) ;  /* 0x000007b000007944 */ /* 0x000fea0003c00000 */
[----:B0-----:R-:W-:Y:S01]  /*18e0*/  HFMA2.MMA R13, -RZ, RZ, 0, 1.1920928955078125e-07 ;  /* 0x00000002ff0d7435 */ /* 0x001fe200000001ff */
[----:B-1----:R-:W-:Y:S01]  /*18f0*/  IMAD.MOV.U32 R5, RZ, RZ, R12 ;  /* 0x000000ffff057224 */ /* 0x002fe200078e000c */
[----:B------:R-:W-:Y:S01]  /*1900*/  MOV R8, 0x1950 ;  /* 0x0000195000087802 */ /* 0x000fe20000000f00 */
[----:B------:R-:W-:-:S02]  /*1910*/  IMAD.MOV.U32 R14, RZ, RZ, R7 ;  /* 0x000000ffff0e7224 */ /* 0x000fc400078e0007 */
[----:B------:R-:W-:Y:S02]  /*1920*/  IMAD.MOV.U32 R11, RZ, RZ, RZ ;  /* 0x000000ffff0b7224 */ /* 0x000fe400078e00ff */
[----:B------:R-:W-:Y:S02]  /*1930*/  IMAD.MOV.U32 R12, RZ, RZ, -0x1 ;  /* 0xffffffffff0c7424 */ /* 0x000fe400078e00ff */
[----:B------:R-:W-:Y:S05]  /*1940*/  CALL.REL.NOINC `($__internal_14_$__cuda_sm70_shflsync_up) ;  /* 0x0000074000007944 */ /* 0x000fea0003c00000 */
[----:B0-----:R-:W-:Y:S01]  /*1950*/  HFMA2.MMA R11, -RZ, RZ, 0, 0 ;  /* 0x00000000ff0b7435 */ /* 0x001fe200000001ff */
[----:B-1----:R-:W-:Y:S01]  /*1960*/  MOV R6, R12 ;  /* 0x0000000c00067202 */ /* 0x002fe20000000f00 */
[----:B------:R-:W-:Y:S01]  /*1970*/  IMAD.MOV.U32 R14, RZ, RZ, R15 ;  /* 0x000000ffff0e7224 */ /* 0x000fe200078e000f */
[----:B------:R-:W-:Y:S01]  /*1980*/  MOV R8, 0x19c0 ;  /* 0x000019c000087802 */ /* 0x000fe20000000f00 */
[----:B------:R-:W-:Y:S02]  /*1990*/  IMAD.MOV.U32 R13, RZ, RZ, 0x2 ;  /* 0x00000002ff0d7424 */ /* 0x000fe400078e00ff */
[----:B------:R-:W-:Y:S02]  /*19a0*/  IMAD.MOV.U32 R12, RZ, RZ, -0x1 ;  /* 0xffffffffff0c7424 */ /* 0x000fe400078e00ff */
[----:B------:R-:W-:Y:S05]  /*19b0*/  CALL.REL.NOINC `($__internal_14_$__cuda_sm70_shflsync_up) ;  /* 0x000006d000007944 */ /* 0x000fea0003c00000 */
        /* <DEDUP_REMOVED lines=12> */
[----:B------:R-:W-:Y:S05]  /*1a80*/  CALL.REL.NOINC `($__internal_14_$__cuda_sm70_shflsync_up) ;  /* 0x0000060000007944 */ /* 0x000fea0003c00000 */
[----:B0-----:R-:W-:Y:S01]  /*1a90*/  HFMA2.MMA R13, -RZ, RZ, 0, 2.384185791015625e-07 ;  /* 0x00000004ff0d7435 */ /* 0x001fe200000001ff */
        /* <DEDUP_REMOVED lines=25> */
[----:B------:R-:W-:Y:S05]  /*1c30*/  CALL.REL.NOINC `($__internal_14_$__cuda_sm70_shflsync_up) ;  /* 0x0000045000007944 */ /* 0x000fea0003c00000 */
[----:B0-----:R-:W-:Y:S01]  /*1c40*/  HFMA2.MMA R13, -RZ, RZ, 0, 4.76837158203125e-07 ;  /* 0x00000008ff0d7435 */ /* 0x001fe200000001ff */
[----:B-1----:R-:W-:Y:S01]  /*1c50*/  MOV R5, R12 ;  /* 0x0000000c00057202 */ /* 0x002fe20000000f00 */
[----:B------:R-:W-:Y:S01]  /*1c60*/  IMAD.MOV.U32 R14, RZ, RZ, R7 ;  /* 0x000000ffff0e7224 */ /* 0x000fe200078e0007 */
[----:B------:R-:W-:Y:S01]  /*1c70*/  MOV R12, 0xffffffff ;  /* 0xffffffff000c7802 */ /* 0x000fe20000000f00 */
[----:B------:R-:W-:Y:S01]  /*1c80*/  IMAD.MOV.U32 R11, RZ, RZ, RZ ;  /* 0x000000ffff0b7224 */ /* 0x000fe200078e00ff */
[----:B------:R-:W-:-:S02]  /*1c90*/  MOV R8, 0x1cb0 ;  /* 0x00001cb000087802 */ /* 0x000fc40000000f00 */
[----:B------:R-:W-:Y:S05]  /*1ca0*/  CALL.REL.NOINC `($__internal_14_$__cuda_sm70_shflsync_up) ;  /* 0x000003e000007944 */ /* 0x000fea0003c00000 */
[----:B0-----:R-:W-:Y:S01]  /*1cb0*/  HFMA2.MMA R11, -RZ, RZ, 0, 0 ;  /* 0x00000000ff0b7435 */ /* 0x001fe200000001ff */
[----:B-1----:R-:W-:Y:S01]  /*1cc0*/  IMAD.MOV.U32 R6, RZ, RZ, R12 ;  /* 0x000000ffff067224 */ /* 0x002fe200078e000c */
[----:B------:R-:W-:Y:S01]  /*1cd0*/  MOV R14, R15 ;  /* 0x0000000f000e7202 */ /* 0x000fe20000000f00 */
[----:B------:R-:W-:Y:S01]  /*1ce0*/  IMAD.MOV.U32 R13, RZ, RZ, 0x8 ;  /* 0x00000008ff0d7424 */ /* 0x000fe200078e00ff */
[----:B------:R-:W-:Y:S01]  /*1cf0*/  MOV R8, 0x1d20 ;  /* 0x00001d2000087802 */ /* 0x000fe20000000f00 */
[----:B------:R-:W-:-:S02]  /*1d00*/  IMAD.MOV.U32 R12, RZ, RZ, -0x1 ;  /* 0xffffffffff0c7424 */ /* 0x000fc400078e00ff */
[----:B------:R-:W-:Y:S05]  /*1d10*/  CALL.REL.NOINC `($__internal_14_$__cuda_sm70_shflsync_up) ;  /* 0x0000037000007944 */ /* 0x000fea0003c00000 */
        /* <DEDUP_REMOVED lines=20> */
[----:B0-----:R-:W-:Y:S01]  /*1e60*/  HFMA2.MMA R13, -RZ, RZ, 0, 9.5367431640625e-07 ;  /* 0x00000010ff0d7435 */ /* 0x001fe200000001ff */
[----:B-1----:R-:W-:Y:S01]  /*1e70*/  MOV R6, R12 ;  /* 0x0000000c00067202 */ /* 0x002fe20000000f00 */
[----:B------:R-:W-:Y:S01]  /*1e80*/  IMAD.MOV.U32 R14, RZ, RZ, R15 ;  /* 0x000000ffff0e7224 */ /* 0x000fe200078e000f */
[----:B------:R-:W-:Y:S01]  /*1e90*/  MOV R12, 0xffffffff ;  /* 0xffffffff000c7802 */ /* 0x000fe20000000f00 */
[----:B------:R-:W-:Y:S01]  /*1ea0*/  IMAD.MOV.U32 R11, RZ, RZ, RZ ;  /* 0x000000ffff0b7224 */ /* 0x000fe200078e00ff */
[----:B------:R-:W-:-:S02]  /*1eb0*/  MOV R8, 0x1ed0 ;  /* 0x00001ed000087802 */ /* 0x000fc40000000f00 */
[----:B------:R-:W-:Y:S05]  /*1ec0*/  CALL.REL.NOINC `($__internal_14_$__cuda_sm70_shflsync_up) ;  /* 0x000001c000007944 */ /* 0x000fea0003c00000 */
        /* <DEDUP_REMOVED lines=13> */
[----:B0-----:R-:W-:Y:S01]  /*1fa0*/  HFMA2.MMA R13, -RZ, RZ, 0, 5.9604644775390625e-08 ;  /* 0x00000001ff0d7435 */ /* 0x001fe200000001ff */
        /* <DEDUP_REMOVED lines=13> */
[----:B01----:R-:W-:Y:S05]  /*2080*/  BRA `(.L_x_1784) ;  /* 0xfffff03000007947 */ /* 0x003fea000383ffff */
        .weak           $__internal_14_$__cuda_sm70_shflsync_up
        .type           $__internal_14_$__cuda_sm70_shflsync_up,@function
        .size           $__internal_14_$__cuda_sm70_shflsync_up,(.L_x_3075 - $__internal_14_$__cuda_sm70_shflsync_up)
$__internal_14_$__cuda_sm70_shflsync_up:
[----:B------:R-:W-:Y:S01]  /*2090*/  MOV R9, 0x0 ;  /* 0x0000000000097802 */ /* 0x000fe20000000f00 */
[----:B------:R-:W-:Y:S04]  /*20a0*/  WARPSYNC R12 ;  /* 0x0000000c00007348 */ /* 0x000fe80003800000 */
[----:B------:R0:W1:Y:S01]  /*20b0*/  SHFL.UP PT, R12, R14, R13, R11 ;  /* 0x0400000d0e0c7389 */ /* 0x00006200000e000b */
[----:B------:R-:W-:Y:S05]  /*20c0*/  RET.REL.NODEC R8 `(_Z30group_norm_nhwc_fwd_sum_kernelI11Fp32IOBf16WLi192EEv26Group_norm_nhwc_fwd_params) ;  /* 0xffffdf3008007950 */ /* 0x000fea0003c3ffff */
.L_x_1785:
        /* <DEDUP_REMOVED lines=11> */
.L_x_3075:


//--------------------- .text._Z30group_norm_nhwc_fwd_sum_kernelI11Fp32IOBf16WLi448EEv26Group_norm_nhwc_fwd_params --------------------------
	.section	.text._Z30group_norm_nhwc_fwd_sum_kernelI11Fp32IOBf16WLi448EEv26Group_norm_nhwc_fwd_params,"ax",@progbits
	.sectioninfo	@"SHI_REGISTERS=32"
	.align	128
        .global         _Z30group_norm_nhwc_fwd_sum_kernelI11Fp32IOBf16WLi448EEv26Group_norm_nhwc_fwd_params
        .type           _Z30group_norm_nhwc_fwd_sum_kernelI11Fp32IOBf16WLi448EEv26Group_norm_nhwc_fwd_params,@function
        .size           _Z30group_norm_nhwc_fwd_sum_kernelI11Fp32IOBf16WLi448EEv26Group_norm_nhwc_fwd_params,(.L_x_3076 - _Z30group_norm_nhwc_fwd_sum_kernelI11Fp32IOBf16WLi448EEv26Group_norm_nhwc_fwd_params)
        .other          _Z30group_norm_nhwc_fwd_sum_kernelI11Fp32IOBf16WLi448EEv26Group_norm_nhwc_fwd_params,@"STO_CUDA_ENTRY STV_DEFAULT"
_Z30group_norm_nhwc_fwd_sum_kernelI11Fp32IOBf16WLi448EEv26Group_norm_nhwc_fwd_params:
.text._Z30group_norm_nhwc_fwd_sum_kernelI11Fp32IOBf16WLi448EEv26Group_norm_nhwc_fwd_params:
        /* <DEDUP_REMOVED lines=39> */
.L_x_1788:
        /* <DEDUP_REMOVED lines=20> */
.L_x_1787:
        /* <DEDUP_REMOVED lines=14> */
.L_x_1789:
        /* <DEDUP_REMOVED lines=68> */
.L_x_1786:
        /* <DEDUP_REMOVED lines=124> */
.L_x_1794:
        /* <DEDUP_REMOVED lines=56> */
.L_x_1795:
        /* <DEDUP_REMOVED lines=143> */
.L_x_1791:
[----:B0-----:R-:W-:Y:S05]  /*1d00*/  BSYNC B0 ;  /* 0x0000000000007941 */ /* 0x001fea0003800000 */
.L_x_1790:
        /* <DEDUP_REMOVED lines=29> */
.L_x_1792:
[----:B------:R-:W-:Y:S01]  /*1ee0*/  HFMA2.MMA R9, -RZ, RZ, 0, 5.9604644775390625e-08 ;  /* 0x00000001ff097435 */ /* 0x000fe200000001ff */
[----:B------:R-:W-:Y:S01]  /*1ef0*/  IMAD.MOV.U32 R14, RZ, RZ, R21 ;  /* 0x000000ffff0e7224 */ /* 0x000fe200078e0015 */
[----:B------:R-:W-:Y:S01]  /*1f00*/  MOV R6, 0x1f40 ;  /* 0x00001f4000067802 */ /* 0x000fe20000000f00 */
[----:B------:R-:W-:Y:S02]  /*1f10*/  IMAD.MOV.U32 R5, RZ, RZ, RZ ;  /* 0x000000ffff057224 */ /* 0x000fe400078e00ff */
[----:B------:R-:W-:-:S02]  /*1f20*/  IMAD.MOV.U32 R10, RZ, RZ, -0x1 ;  /* 0xffffffffff0a7424 */ /* 0x000fc400078e00ff */
[----:B------:R-:W-:Y:S05]  /*1f30*/  CALL.REL.NOINC `($__internal_15_$__cuda_sm70_shflsync_up) ;  /* 0x000009a000007944 */ /* 0x000fea0003c00000 */
[----:B-1----:R-:W-:Y:S01]  /*1f40*/  MOV R8, R10 ;  /* 0x0000000a00087202 */ /* 0x002fe20000000f00 */
[----:B0-----:R-:W-:Y:S05]  /*1f50*/  BRA `(.L_x_1794) ;  /* 0xfffff13000007947 */ /* 0x001fea000383ffff */
.L_x_1793:
[----:B------:R-:W-:Y:S01]  /*1f60*/  HFMA2.MMA R5, -RZ, RZ, 0, 0 ;  /* 0x00000000ff057435 */ /* 0x000fe200000001ff */
[----:B------:R-:W-:Y:S01]  /*1f70*/  IMAD.MOV.U32 R14, RZ, RZ, R12 ;  /* 0x000000ffff0e7224 */ /* 0x000fe200078e000c */
[----:B------:R-:W-:Y:S01]  /*1f80*/  MOV R6, 0x1fc0 ;  /* 0x00001fc000067802 */ /* 0x000fe20000000f00 */
[----:B------:R-:W-:-:S02]  /*1f90*/  IMAD.MOV.U32 R9, RZ, RZ, 0x1 ;  /* 0x00000001ff097424 */ /* 0x000fc400078e00ff */
[----:B------:R-:W-:Y:S02]  /*1fa0*/  IMAD.MOV.U32 R10, RZ, RZ, -0x1 ;  /* 0xffffffffff0a7424 */ /* 0x000fe400078e00ff */
[----:B012---:R-:W-:Y:S05]  /*1fb0*/  CALL.REL.NOINC `($__internal_15_$__cuda_sm70_shflsync_up) ;  /* 0x0000092000007944 */ /* 0x007fea0003c00000 */
[----:B0-----:R-:W-:Y:S01]  /*1fc0*/  HFMA2.MMA R9, -RZ, RZ, 0, 5.9604644775390625e-08 ;  /* 0x00000001ff097435 */ /* 0x001fe200000001ff */
[----:B-1----:R-:W-:Y:S01]  /*1fd0*/  MOV R13, R10 ;  /* 0x0000000a000d7202 */ /* 0x002fe20000000f00 */
[----:B------:R-:W-:Y:S01]  /*1fe0*/  IMAD.MOV.U32 R14, RZ, RZ, R11 ;  /* 0x000000ffff0e7224 */ /* 0x000fe200078e000b */
[----:B------:R-:W-:Y:S01]  /*1ff0*/  MOV R10, 0xffffffff ;  /* 0xffffffff000a7802 */ /* 0x000fe20000000f00 */
[----:B------:R-:W-:Y:S01]  /*2000*/  IMAD.MOV.U32 R5, RZ, RZ, RZ ;  /* 0x000000ffff057224 */ /* 0x000fe200078e00ff */
[----:B------:R-:W-:Y:S02]  /*2010*/  MOV R6, 0x2030 ;  /* 0x0000203000067802 */ /* 0x000fe40000000f00 */
[----:B------:R-:W-:Y:S05]  /*2020*/  CALL.REL.NOINC `($__internal_15_$__cuda_sm70_shflsync_up) ;  /* 0x000008b000007944 */ /* 0x000fea0003c00000 */
        /* <DEDUP_REMOVED lines=15> */
[----:B------:R-:W-:Y:S05]  /*2120*/  CALL.REL.NOINC `($__internal_15_$__cuda_sm70_shflsync_up) ;  /* 0x000007b000007944 */ /* 0x000fea0003c00000 */
[----:B0-----:R-:W-:Y:S01]  /*2130*/  HFMA2.MMA R9, -RZ, RZ, 0, 1.1920928955078125e-07 ;  /* 0x00000002ff097435 */ /* 0x001fe200000001ff */
[----:B-1----:R-:W-:Y:S01]  /*2140*/  MOV R8, R10 ;  /* 0x0000000a00087202 */ /* 0x002fe20000000f00 */
[----:B------:R-:W-:Y:S01]  /*2150*/  IMAD.MOV.U32 R14, RZ, RZ, R12 ;  /* 0x000000ffff0e7224 */ /* 0x000fe200078e000c */
[----:B------:R-:W-:Y:S01]  /*2160*/  MOV R10, 0xffffffff ;  /* 0xffffffff000a7802 */ /* 0x000fe20000000f00 */
[----:B------:R-:W-:Y:S01]  /*2170*/  IMAD.MOV.U32 R5, RZ, RZ, RZ ;  /* 0x000000ffff057224 */ /* 0x000fe200078e00ff */
[----:B------:R-:W-:-:S02]  /*2180*/  MOV R6, 0x21a0 ;  /* 0x000021a000067802 */ /* 0x000fc40000000f00 */
[----:B------:R-:W-:Y:S05]  /*2190*/  CALL.REL.NOINC `($__internal_15_$__cuda_sm70_shflsync_up) ;  /* 0x0000074000007944 */ /* 0x000fea0003c00000 */
[----:B0-----:R-:W-:Y:S01]  /*21a0*/  HFMA2.MMA R5, -RZ, RZ, 0, 0 ;  /* 0x00000000ff057435 */ /* 0x001fe200000001ff */
[----:B-1----:R-:W-:Y:S01]  /*21b0*/  IMAD.MOV.U32 R11, RZ, RZ, R10 ;  /* 0x000000ffff0b7224 */ /* 0x002fe200078e000a */
[----:B------:R-:W-:Y:S01]  /*21c0*/  MOV R14, R13 ;  /* 0x0000000d000e7202 */ /* 0x000fe20000000f00 */
[----:B------:R-:W-:Y:S01]  /*21d0*/  IMAD.MOV.U32 R9, RZ, RZ, 0x2 ;  /* 0x00000002ff097424 */ /* 0x000fe200078e00ff */
[----:B------:R-:W-:Y:S01]  /*21e0*/  MOV R6, 0x2210 ;  /* 0x0000221000067802 */ /* 0x000fe20000000f00 */
[----:B------:R-:W-:-:S02]  /*21f0*/  IMAD.MOV.U32 R10, RZ, RZ, -0x1 ;  /* 0xffffffffff0a7424 */ /* 0x000fc400078e00ff */
[----:B------:R-:W-:Y:S05]  /*2200*/  CALL.REL.NOINC `($__internal_15_$__cuda_sm70_shflsync_up) ;  /* 0x000006d000007944 */ /* 0x000fea0003c00000 */
        /* <DEDUP_REMOVED lines=20> */
[----:B0-----:R-:W-:Y:S01]  /*2350*/  HFMA2.MMA R9, -RZ, RZ, 0, 2.384185791015625e-07 ;  /* 0x00000004ff097435 */ /* 0x001fe200000001ff */
[----:B-1----:R-:W-:Y:S01]  /*2360*/  MOV R11, R10 ;  /* 0x0000000a000b7202 */ /* 0x002fe20000000f00 */
[----:B------:R-:W-:Y:S01]  /*2370*/  IMAD.MOV.U32 R14, RZ, RZ, R13 ;  /* 0x000000ffff0e7224 */ /* 0x000fe200078e000d */
[----:B------:R-:W-:Y:S01]  /*2380*/  MOV R10, 0xffffffff ;  /* 0xffffffff000a7802 */ /* 0x000fe20000000f00 */
[----:B------:R-:W-:Y:S01]  /*2390*/  IMAD.MOV.U32 R5, RZ, RZ, RZ ;  /* 0x000000ffff057224 */ /* 0x000fe200078e00ff */
[----:B------:R-:W-:-:S02]  /*23a0*/  MOV R6, 0x23c0 ;  /* 0x000023c000067802 */ /* 0x000fc40000000f00 */
[----:B------:R-:W-:Y:S05]  /*23b0*/  CALL.REL.NOINC `($__internal_15_$__cuda_sm70_shflsync_up) ;  /* 0x0000052000007944 */ /* 0x000fea0003c00000 */
        /* <DEDUP_REMOVED lines=12> */
[----:B------:R-:W-:Y:S05]  /*2480*/  CALL.REL.NOINC `($__internal_15_$__cuda_sm70_shflsync_up) ;  /* 0x0000045000007944 */ /* 0x000fea0003c00000 */
[----:B0-----:R-:W-:Y:S01]  /*2490*/  HFMA2.MMA R9, -RZ, RZ, 0, 4.76837158203125e-07 ;  /* 0x00000008ff097435 */ /* 0x001fe200000001ff */
        /* <DEDUP_REMOVED lines=33> */
[----:B0-----:R-:W-:Y:S01]  /*26b0*/  HFMA2.MMA R9, -RZ, RZ, 0, 9.5367431640625e-07 ;  /* 0x00000010ff097435 */ /* 0x001fe200000001ff */
[----:B-1----:R-:W-:Y:S01]  /*26c0*/  MOV R11, R10 ;  /* 0x0000000a000b7202 */ /* 0x002fe20000000f00 */
[----:B------:R-:W-:Y:S01]  /*26d0*/  IMAD.MOV.U32 R14, RZ, RZ, R13 ;  /* 0x000000ffff0e7224 */ /* 0x000fe200078e000d */
[----:B------:R-:W-:Y:S01]  /*26e0*/  MOV R10, 0xffffffff ;  /* 0xffffffff000a7802 */ /* 0x000fe20000000f00 */
[----:B------:R-:W-:Y:S01]  /*26f0*/  IMAD.MOV.U32 R5, RZ, RZ, RZ ;  /* 0x000000ffff057224 */ /* 0x000fe200078e00ff */
[----:B------:R-:W-:-:S02]  /*2700*/  MOV R6, 0x2720 ;  /* 0x0000272000067802 */ /* 0x000fc40000000f00 */
[----:B------:R-:W-:Y:S05]  /*2710*/  CALL.REL.NOINC `($__internal_15_$__cuda_sm70_shflsync_up) ;  /* 0x000001c000007944 */ /* 0x000fea0003c00000 */
        /* <DEDUP_REMOVED lines=12> */
[----:B------:R-:W-:Y:S05]  /*27e0*/  CALL.REL.NOINC `($__internal_15_$__cuda_sm70_shflsync_up) ;  /* 0x000000f000007944 */ /* 0x000fea0003c00000 */
[----:B0-----:R-:W-:Y:S01]  /*27f0*/  HFMA2.MMA R9, -RZ, RZ, 0, 5.9604644775390625e-08 ;  /* 0x00000001ff097435 */ /* 0x001fe200000001ff */
        /* <DEDUP_REMOVED lines=13> */
[----:B01----:R-:W-:Y:S05]  /*28d0*/  BRA `(.L_x_1795) ;  /* 0xffffeb3000007947 */ /* 0x003fea000383ffff */
        .weak           $__internal_15_$__cuda_sm70_shflsync_up
        .type           $__internal_15_$__cuda_sm70_shflsync_up,@function
        .size           $__internal_15_$__cuda_sm70_shflsync_up,(.L_x_3076 - $__internal_15_$__cuda_sm70_shflsync_up)
$__internal_15_$__cuda_sm70_shflsync_up:
[----:B------:R-:W-:Y:S01]  /*28e0*/  MOV R7, 0x0 ;  /* 0x0000000000077802 */ /* 0x000fe20000000f00 */
[----:B------:R-:W-:Y:S04]  /*28f0*/  WARPSYNC R10 ;  /* 0x0000000a00007348 */ /* 0x000fe80003800000 */
[----:B------:R0:W1:Y:S01]  /*2900*/  SHFL.UP PT, R10, R14, R9, R5 ;  /* 0x040000090e0a7389 */ /* 0x00006200000e0005 */
[----:B------:R-:W-:Y:S05]  /*2910*/  RET.REL.NODEC R6 `(_Z30group_norm_nhwc_fwd_sum_kernelI11Fp32IOBf16WLi448EEv26Group_norm_nhwc_fwd_params) ;  /* 0xffffd6e006007950 */ /* 0x000fea0003c3ffff */
.L_x_1796:
        /* <DEDUP_REMOVED lines=14> */
.L_x_3076:


//--------------------- .text._Z30group_norm_nhwc_fwd_sum_kernelI11Fp32IOBf16WLi256EEv26Group_norm_nhwc_fwd_params --------------------------
	.section	.text._Z30group_norm_nhwc_fwd_sum_kernelI11Fp32IOBf16WLi256EEv26Group_norm_nhwc_fwd_params,"ax",@progbits
	.sectioninfo	@"SHI_REGISTERS=32"
	.align	128
        .global         _Z30group_norm_nhwc_fwd_sum_kernelI11Fp32IOBf16WLi256EEv26Group_norm_nhwc_fwd_params
        .type           _Z30group_norm_nhwc_fwd_sum_kernelI11Fp32IOBf16WLi256EEv26Group_norm_nhwc_fwd_params,@function
        .size           _Z30group_norm_nhwc_fwd_sum_kernelI11Fp32IOBf16WLi256EEv26Group_norm_nhwc_fwd_params,(.L_x_3077 - _Z30group_norm_nhwc_fwd_sum_kernelI11Fp32IOBf16WLi256EEv26Group_norm_nhwc_fwd_params)
        .other          _Z30group_norm_nhwc_fwd_sum_kernelI11Fp32IOBf16WLi256EEv26Group_norm_nhwc_fwd_params,@"STO_CUDA_ENTRY STV_DEFAULT"
_Z30group_norm_nhwc_fwd_sum_kernelI11Fp32IOBf16WLi256EEv26Group_norm_nhwc_fwd_params:
.text._Z30group_norm_nhwc_fwd_sum_kernelI11Fp32IOBf16WLi256EEv26Group_norm_nhwc_fwd_params:
        /* <DEDUP_REMOVED lines=39> */
.L_x_1799:
        /* <DEDUP_REMOVED lines=20> */
.L_x_1798:
        /* <DEDUP_REMOVED lines=14> */
.L_x_1800:
        /* <DEDUP_REMOVED lines=68> */
.L_x_1797:
        /* <DEDUP_REMOVED lines=83> */
.L_x_1805:
        /* <DEDUP_REMOVED lines=56> */
.L_x_1806:
        /* <DEDUP_REMOVED lines=83> */
.L_x_1802:
[----:B0-----:R-:W-:Y:S05]  /*16b0*/  BSYNC B0 ;  /* 0x0000000000007941 */ /* 0x001fea0003800000 */
.L_x_1801:
        /* <DEDUP_REMOVED lines=31> */
.L_x_1803:
[----:B------:R-:W-:Y:S01]  /*18b0*/  HFMA2.MMA R11, -RZ, RZ, 0, 5.9604644775390625e-08 ;  /* 0x00000001ff0b7435 */ /* 0x000fe200000001ff */
[----:B------:R-:W-:Y:S01]  /*18c0*/  IMAD.MOV.U32 R12, RZ, RZ, R8 ;  /* 0x000000ffff0c7224 */ /* 0x000fe200078e0008 */
[----:B------:R-:W-:Y:S01]  /*18d0*/  MOV R6, 0x1910 ;  /* 0x0000191000067802 */ /* 0x000fe20000000f00 */
[----:B------:R-:W-:Y:S02]  /*18e0*/  IMAD.MOV.U32 R10, RZ, RZ, RZ ;  /* 0x000000ffff0a7224 */ /* 0x000fe400078e00ff */
[----:B------:R-:W-:-:S02]  /*18f0*/  IMAD.MOV.U32 R9, RZ, RZ, -0x1 ;  /* 0xffffffffff097424 */ /* 0x000fc400078e00ff */
[----:B------:R-:W-:Y:S05]  /*1900*/  CALL.REL.NOINC `($__internal_16_$__cuda_sm70_shflsync_up) ;  /* 0x000009b000007944 */ /* 0x000fea0003c00000 */
[----:B-1----:R-:W-:Y:S01]  /*1910*/  MOV R13, R9 ;  /* 0x00000009000d7202 */ /* 0x002fe20000000f00 */
[----:B0-----:R-:W-:Y:S05]  /*1920*/  BRA `(.L_x_1805) ;  /* 0xfffff4d000007947 */ /* 0x001fea000383ffff */
.L_x_1804:
[----:B------:R-:W-:Y:S01]  /*1930*/  HFMA2.MMA R10, -RZ, RZ, 0, 0 ;  /* 0x00000000ff0a7435 */ /* 0x000fe200000001ff */
[----:B------:R-:W-:Y:S01]  /*1940*/  IMAD.MOV.U32 R12, RZ, RZ, R5 ;  /* 0x000000ffff0c7224 */ /* 0x000fe200078e0005 */
[----:B------:R-:W-:Y:S01]  /*1950*/  MOV R6, 0x1990 ;  /* 0x0000199000067802 */ /* 0x000fe20000000f00 */
[----:B------:R-:W-:-:S02]  /*1960*/  IMAD.MOV.U32 R11, RZ, RZ, 0x1 ;  /* 0x00000001ff0b7424 */ /* 0x000fc400078e00ff */
[----:B------:R-:W-:Y:S02]  /*1970*/  IMAD.MOV.U32 R9, RZ, RZ, -0x1 ;  /* 0xffffffffff097424 */ /* 0x000fe400078e00ff */
[----:B012---:R-:W-:Y:S05]  /*1980*/  CALL.REL.NOINC `($__internal_16_$__cuda_sm70_shflsync_up) ;  /* 0x0000093000007944 */ /* 0x007fea0003c00000 */
[----:B-1----:R-:W-:Y:S01]  /*1990*/  IMAD.MOV.U32 R14, RZ, RZ, R9 ;  /* 0x000000ffff0e7224 */ /* 0x002fe200078e0009 */
[----:B0-----:R-:W-:Y:S01]  /*19a0*/  MOV R12, R4 ;  /* 0x00000004000c7202 */ /* 0x001fe20000000f00 */
[----:B------:R-:W-:Y:S01]  /*19b0*/  IMAD.MOV.U32 R11, RZ, RZ, 0x1 ;  /* 0x00000001ff0b7424 */ /* 0x000fe200078e00ff */
[----:B------:R-:W-:Y:S01]  /*19c0*/  MOV R9, 0xffffffff ;  /* 0xffffffff00097802 */ /* 0x000fe20000000f00 */
[----:B------:R-:W-:Y:S01]  /*19d0*/  IMAD.MOV.U32 R10, RZ, RZ, RZ ;  /* 0x000000ffff0a7224 */ /* 0x000fe200078e00ff */
[----:B------:R-:W-:Y:S02]  /*19e0*/  MOV R6, 0x1a00 ;  /* 0x00001a0000067802 */ /* 0x000fe40000000f00 */
[----:B------:R-:W-:Y:S05]  /*19f0*/  CALL.REL.NOINC `($__internal_16_$__cuda_sm70_shflsync_up) ;  /* 0x000008c000007944 */ /* 0x000fea0003c00000 */
        /* <DEDUP_REMOVED lines=15> */
[----:B------:R-:W-:Y:S05]  /*1af0*/  CALL.REL.NOINC `($__internal_16_$__cuda_sm70_shflsync_up) ;  /* 0x000007c000007944 */ /* 0x000fea0003c00000 */
[----:B0-----:R-:W-:Y:S01]  /*1b00*/  HFMA2.MMA R10, -RZ, RZ, 0, 0 ;  /* 0x00000000ff0a7435 */ /* 0x001fe200000001ff */
[----:B-1----:R-:W-:Y:S01]  /*1b10*/  MOV R4, R9 ;  /* 0x0000000900047202 */ /* 0x002fe20000000f00 */
[----:B------:R-:W-:Y:S01]  /*1b20*/  IMAD.MOV.U32 R12, RZ, RZ, R8 ;  /* 0x000000ffff0c7224 */ /* 0x000fe200078e0008 */
[----:B------:R-:W-:Y:S01]  /*1b30*/  MOV R6, 0x1b70 ;  /* 0x00001b7000067802 */ /* 0x000fe20000000f00 */
[----:B------:R-:W-:Y:S02]  /*1b40*/  IMAD.MOV.U32 R11, RZ, RZ, 0x2 ;  /* 0x00000002ff0b7424 */ /* 0x000fe400078e00ff */
[----:B------:R-:W-:Y:S02]  /*1b50*/  IMAD.MOV.U32 R9, RZ, RZ, -0x1 ;  /* 0xffffffffff097424 */ /* 0x000fe400078e00ff */
[----:B------:R-:W-:Y:S05]  /*1b60*/  CALL.REL.NOINC `($__internal_16_$__cuda_sm70_shflsync_up) ;  /* 0x0000075000007944 */ /* 0x000fea0003c00000 */
[----:B-1----:R-:W-:Y:S01]  /*1b70*/  IMAD.MOV.U32 R5, RZ, RZ, R9 ;  /* 0x000000ffff057224 */ /* 0x002fe200078e0009 */
[----:B0-----:R-:W-:Y:S01]  /*1b80*/  MOV R12, R14 ;  /* 0x0000000e000c7202 */ /* 0x001fe20000000f00 */
[----:B------:R-:W-:Y:S01]  /*1b90*/  IMAD.MOV.U32 R11, RZ, RZ, 0x2 ;  /* 0x00000002ff0b7424 */ /* 0x000fe200078e00ff */
[----:B------:R-:W-:Y:S01]  /*1ba0*/  MOV R9, 0xffffffff ;  /* 0xffffffff00097802 */ /* 0x000fe20000000f00 */
[----:B------:R-:W-:Y:S01]  /*1bb0*/  IMAD.MOV.U32 R10, RZ, RZ, RZ ;  /* 0x000000ffff0a7224 */ /* 0x000fe200078e00ff */
[----:B------:R-:W-:-:S02]  /*1bc0*/  MOV R6, 0x1be0 ;  /* 0x00001be000067802 */ /* 0x000fc40000000f00 */
[----:B------:R-:W-:Y:S05]  /*1bd0*/  CALL.REL.NOINC `($__internal_16_$__cuda_sm70_shflsync_up) ;  /* 0x000006e000007944 */ /* 0x000fea0003c00000 */
        /* <DEDUP_REMOVED lines=12> */
[----:B------:R-:W-:Y:S05]  /*1ca0*/  CALL.REL.NOINC `($__internal_16_$__cuda_sm70_shflsync_up) ;  /* 0x0000061000007944 */ /* 0x000fea0003c00000 */
[----:B0-----:R-:W-:Y:S01]  /*1cb0*/  HFMA2.MMA R10, -RZ, RZ, 0, 0 ;  /* 0x00000000ff0a7435 */ /* 0x001fe200000001ff */
[----:B-1----:R-:W-:Y:S01]  /*1cc0*/  MOV R4, R9 ;  /* 0x0000000900047202 */ /* 0x002fe20000000f00 */
[----:B------:R-:W-:Y:S01]  /*1cd0*/  IMAD.MOV.U32 R12, RZ, RZ, R8 ;  /* 0x000000ffff0c7224 */ /* 0x000fe200078e0008 */
[----:B------:R-:W-:Y:S01]  /*1ce0*/  MOV R6, 0x1d20 ;  /* 0x00001d2000067802 */ /* 0x000fe20000000f00 */
[----:B------:R-:W-:Y:S02]  /*1cf0*/  IMAD.MOV.U32 R11, RZ, RZ, 0x4 ;  /* 0x00000004ff0b7424 */ /* 0x000fe400078e00ff */
[----:B------:R-:W-:-:S02]  /*1d00*/  IMAD.MOV.U32 R9, RZ, RZ, -0x1 ;  /* 0xffffffffff097424 */ /* 0x000fc400078e00ff */
[----:B------:R-:W-:Y:S05]  /*1d10*/  CALL.REL.NOINC `($__internal_16_$__cuda_sm70_shflsync_up) ;  /* 0x000005a000007944 */ /* 0x000fea0003c00000 */
[----:B0-----:R-:W-:Y:S01]  /*1d20*/  HFMA2.MMA R10, -RZ, RZ, 0, 0 ;  /* 0x00000000ff0a7435 */ /* 0x001fe200000001ff */
[----:B-1----:R-:W-:Y:S01]  /*1d30*/  IMAD.MOV.U32 R5, RZ, RZ, R9 ;  /* 0x000000ffff057224 */ /* 0x002fe200078e0009 */
[----:B------:R-:W-:Y:S01]  /*1d40*/  MOV R12, R14 ;  /* 0x0000000e000c7202 */ /* 0x000fe20000000f00 */
[----:B------:R-:W-:Y:S01]  /*1d50*/  IMAD.MOV.U32 R11, RZ, RZ, 0x4 ;  /* 0x00000004ff0b7424 */ /* 0x000fe200078e00ff */
[----:B------:R-:W-:Y:S01]  /*1d60*/  MOV R6, 0x1d90 ;  /* 0x00001d9000067802 */ /* 0x000fe20000000f00 */
[----:B------:R-:W-:-:S02]  /*1d70*/  IMAD.MOV.U32 R9, RZ, RZ, -0x1 ;  /* 0xffffffffff097424 */ /* 0x000fc400078e00ff */
[----:B------:R-:W-:Y:S05]  /*1d80*/  CALL.REL.NOINC `($__internal_16_$__cuda_sm70_shflsync_up) ;  /* 0x0000053000007944 */ /* 0x000fea0003c00000 */
        /* <DEDUP_REMOVED lines=20> */
[----:B0-----:R-:W-:Y:S01]  /*1ed0*/  HFMA2.MMA R11, -RZ, RZ, 0, 4.76837158203125e-07 ;  /* 0x00000008ff0b7435 */ /* 0x001fe200000001ff */
[----:B-1----:R-:W-:Y:S01]  /*1ee0*/  MOV R5, R9 ;  /* 0x0000000900057202 */ /* 0x002fe20000000f00 */
[----:B------:R-:W-:Y:S01]  /*1ef0*/  IMAD.MOV.U32 R12, RZ, RZ, R14 ;  /* 0x000000ffff0c7224 */ /* 0x000fe200078e000e */
        /* <DEDUP_REMOVED lines=16> */
[----:B------:R-:W-:Y:S05]  /*2000*/  CALL.REL.NOINC `($__internal_16_$__cuda_sm70_shflsync_up) ;  /* 0x000002b000007944 */ /* 0x000fea0003c00000 */
[----:B0-----:R-:W-:Y:S01]  /*2010*/  HFMA2.MMA R11, -RZ, RZ, 0, 9.5367431640625e-07 ;  /* 0x00000010ff0b7435 */ /* 0x001fe200000001ff */
[----:B-1----:R-:W-:Y:S01]  /*2020*/  MOV R4, R9 ;  /* 0x0000000900047202 */ /* 0x002fe20000000f00 */
[----:B------:R-:W-:Y:S01]  /*2030*/  IMAD.MOV.U32 R12, RZ, RZ, R8 ;  /* 0x000000ffff0c7224 */ /* 0x000fe200078e0008 */
[----:B------:R-:W-:Y:S01]  /*2040*/  MOV R9, 0xffffffff ;  /* 0xffffffff00097802 */ /* 0x000fe20000000f00 */
[----:B------:R-:W-:Y:S01]  /*2050*/  IMAD.MOV.U32 R10, RZ, RZ, RZ ;  /* 0x000000ffff0a7224 */ /* 0x000fe200078e00ff */
[----:B------:R-:W-:Y:S02]  /*2060*/  MOV R6, 0x2080 ;  /* 0x0000208000067802 */ /* 0x000fe40000000f00 */
        /* <DEDUP_REMOVED lines=28> */
[----:B0-----:R-:W-:Y:S01]  /*2230*/  HFMA2.MMA R11, -RZ, RZ, 0, 5.9604644775390625e-08 ;  /* 0x00000001ff0b7435 */ /* 0x001fe200000001ff */
[----:B-1----:R-:W-:Y:S01]  /*2240*/  MOV R15, R9 ;  /* 0x00000009000f7202 */ /* 0x002fe20000000f00 */
[----:B------:R-:W-:Y:S01]  /*2250*/  IMAD.MOV.U32 R12, RZ, RZ, R14 ;  /* 0x000000ffff0c7224 */ /* 0x000fe200078e000e */
[----:B------:R-:W-:Y:S01]  /*2260*/  MOV R9, 0xffffffff ;  /* 0xffffffff00097802 */ /* 0x000fe20000000f00 */
[----:B------:R-:W-:Y:S01]  /*2270*/  IMAD.MOV.U32 R10, RZ, RZ, RZ ;  /* 0x000000ffff0a7224 */ /* 0x000fe200078e00ff */
[----:B------:R-:W-:-:S02]  /*2280*/  MOV R6, 0x22a0 ;  /* 0x000022a000067802 */ /* 0x000fc40000000f00 */
[----:B------:R-:W-:Y:S05]  /*2290*/  CALL.REL.NOINC `($__internal_16_$__cuda_sm70_shflsync_up) ;  /* 0x0000002000007944 */ /* 0x000fea0003c00000 */
[----:B-1----:R-:W-:Y:S01]  /*22a0*/  IMAD.MOV.U32 R17, RZ, RZ, R9 ;  /* 0x000000ffff117224 */ /* 0x002fe200078e0009 */
[----:B0-----:R-:W-:Y:S05]  /*22b0*/  BRA `(.L_x_1806) ;  /* 0xffffeec000007947 */ /* 0x001fea000383ffff */
        .weak           $__internal_16_$__cuda_sm70_shflsync_up
        .type           $__internal_16_$__cuda_sm70_shflsync_up,@function
        .size           $__internal_16_$__cuda_sm70_shflsync_up,(.L_x_3077 - $__internal_16_$__cuda_sm70_shflsync_up)
$__internal_16_$__cuda_sm70_shflsync_up:
[----:B------:R-:W-:Y:S01]  /*22c0*/  HFMA2.MMA R7, -RZ, RZ, 0, 0 ;  /* 0x00000000ff077435 */ /* 0x000fe200000001ff */
[----:B------:R-:W-:Y:S04]  /*22d0*/  WARPSYNC R9 ;  /* 0x0000000900007348 */ /* 0x000fe80003800000 */
[----:B------:R0:W1:Y:S01]  /*22e0*/  SHFL.UP PT, R9, R12, R11, R10 ;  /* 0x0400000b0c097389 */ /* 0x00006200000e000a */
[----:B------:R-:W-:Y:S05]  /*22f0*/  RET.REL.NODEC R6 `(_Z30group_norm_nhwc_fwd_sum_kernelI11Fp32IOBf16WLi256EEv26Group_norm_nhwc_fwd_params) ;  /* 0xffffdd0006007950 */ /* 0x000fea0003c3ffff */
.L_x_1807:
        /* <DEDUP_REMOVED lines=16> */
.L_x_3077:


//--------------------- .text._Z30group_norm_nhwc_fwd_sum_kernelI11Fp32IOBf16WLi120EEv26Group_norm_nhwc_fwd_params --------------------------
	.section	.text._Z30group_norm_nhwc_fwd_sum_kernelI11Fp32IOBf16WLi120EEv26Group_norm_nhwc_fwd_params,"ax",@progbits
	.sectioninfo	@"SHI_REGISTERS=32"
	.align	128
        .global         _Z30group_norm_nhwc_fwd_sum_kernelI11Fp32IOBf16WLi120EEv26Group_norm_nhwc_fwd_params
        .type           _Z30group_norm_nhwc_fwd_sum_kernelI11Fp32IOBf16WLi120EEv26Group_norm_nhwc_fwd_params,@function
        .size           _Z30group_norm_nhwc_fwd_sum_kernelI11Fp32IOBf16WLi120EEv26Group_norm_nhwc_fwd_params,(.L_x_3078 - _Z30group_norm_nhwc_fwd_sum_kernelI11Fp32IOBf16WLi120EEv26Group_norm_nhwc_fwd_params)
        .other          _Z30group_norm_nhwc_fwd_sum_kernelI11Fp32IOBf16WLi120EEv26Group_norm_nhwc_fwd_params,@"STO_CUDA_ENTRY STV_DEFAULT"
_Z30group_norm_nhwc_fwd_sum_kernelI11Fp32IOBf16WLi120EEv26Group_norm_nhwc_fwd_params:
.text._Z30group_norm_nhwc_fwd_sum_kernelI11Fp32IOBf16WLi120EEv26Group_norm_nhwc_fwd_params:
        /* <DEDUP_REMOVED lines=37> */
.L_x_1810:
        /* <DEDUP_REMOVED lines=21> */
.L_x_1809:
        /* <DEDUP_REMOVED lines=8> */
.L_x_1811:
        /* <DEDUP_REMOVED lines=69> */
.L_x_1808:
        /* <DEDUP_REMOVED lines=67> */
[----:B0-----:R-:W-:Y:S05]  /*0ca0*/  CALL.REL.NOINC `($__internal_17_$__cuda_sm70_warpsync) ;  /* 0x00000d3000007944 */ /* 0x001fea0003c00000 */
.L_x_1814:
        /* <DEDUP_REMOVED lines=13> */
.L_x_1816:
[----:B------:R-:W-:Y:S05]  /*0d80*/  BSYNC B1 ;  /* 0x0000000000017941 */ /* 0x000fea0003800000 */
.L_x_1815:
[----:B------:R-:W-:-:S03]  /*0d90*/  UMOV UR4, 0x3fffffff ;  /* 0x3fffffff00047882 */ /* 0x000fc60000000000 */
[----:B------:R-:W-:Y:S05]  /*0da0*/  BRA.CONV UR4, `(.L_x_1817) ;  /* 0x0000003304007947 */ /* 0x000fea000b800000 */
[----:B------:R-:W-:Y:S02]  /*0db0*/  MOV R5, 0x3fffffff ;  /* 0x3fffffff00057802 */ /* 0x000fe40000000f00 */
[----:B------:R-:W-:Y:S02]  /*0dc0*/  MOV R4, 0xde0 ;  /* 0x00000de000047802 */ /* 0x000fe40000000f00 */
[----:B0-----:R-:W-:Y:S05]  /*0dd0*/  CALL.REL.NOINC `($__internal_17_$__cuda_sm70_warpsync) ;  /* 0x00000c0000007944 */ /* 0x001fea0003c00000 */
.L_x_1817:
        /* <DEDUP_REMOVED lines=8> */
[----:B01----:R-:W-:Y:S05]  /*0e60*/  CALL.REL.NOINC `($__internal_17_$__cuda_sm70_warpsync) ;  /* 0x00000b7000007944 */ /* 0x003fea0003c00000 */
.L_x_1818:
        /* <DEDUP_REMOVED lines=13> */
.L_x_1820:
[----:B------:R-:W-:Y:S05]  /*0f40*/  BSYNC B1 ;  /* 0x0000000000017941 */ /* 0x000fea0003800000 */
.L_x_1819:
[----:B------:R-:W-:-:S03]  /*0f50*/  UMOV UR4, 0x3fffffff ;  /* 0x3fffffff00047882 */ /* 0x000fc60000000000 */
[----:B------:R-:W-:Y:S05]  /*0f60*/  BRA.CONV UR4, `(.L_x_1821) ;  /* 0x0000003304007947 */ /* 0x000fea000b800000 */
[----:B------:R-:W-:Y:S01]  /*0f70*/  IMAD.MOV.U32 R5, RZ, RZ, 0x3fffffff ;  /* 0x3fffffffff057424 */ /* 0x000fe200078e00ff */
[----:B------:R-:W-:Y:S02]  /*0f80*/  MOV R4, 0xfa0 ;  /* 0x00000fa000047802 */ /* 0x000fe40000000f00 */
[----:B01----:R-:W-:Y:S05]  /*0f90*/  CALL.REL.NOINC `($__internal_17_$__cuda_sm70_warpsync) ;  /* 0x00000a4000007944 */ /* 0x003fea0003c00000 */
.L_x_1821:
        /* <DEDUP_REMOVED lines=8> */
[----:B012---:R-:W-:Y:S05]  /*1020*/  CALL.REL.NOINC `($__internal_17_$__cuda_sm70_warpsync) ;  /* 0x000009b000007944 */ /* 0x007fea0003c00000 */
.L_x_1822:
        /* <DEDUP_REMOVED lines=13> */
.L_x_1824:
[----:B------:R-:W-:Y:S05]  /*1100*/  BSYNC B1 ;  /* 0x0000000000017941 */ /* 0x000fea0003800000 */
.L_x_1823:
[----:B------:R-:W-:-:S03]  /*1110*/  UMOV UR4, 0x3fffffff ;  /* 0x3fffffff00047882 */ /* 0x000fc60000000000 */
[----:B------:R-:W-:Y:S05]  /*1120*/  BRA.CONV UR4, `(.L_x_1825) ;  /* 0x0000003304007947 */ /* 0x000fea000b800000 */
[----:B------:R-:W-:Y:S02]  /*1130*/  MOV R5, 0x3fffffff ;  /* 0x3fffffff00057802 */ /* 0x000fe40000000f00 */
[----:B------:R-:W-:Y:S02]  /*1140*/  MOV R4, 0x1160 ;  /* 0x0000116000047802 */ /* 0x000fe40000000f00 */
[----:B012---:R-:W-:Y:S05]  /*1150*/  CALL.REL.NOINC `($__internal_17_$__cuda_sm70_warpsync) ;  /* 0x0000088000007944 */ /* 0x007fea0003c00000 */
.L_x_1825:
        /* <DEDUP_REMOVED lines=8> */
[----:B0123--:R-:W-:Y:S05]  /*11e0*/  CALL.REL.NOINC `($__internal_17_$__cuda_sm70_warpsync) ;  /* 0x000007f000007944 */ /* 0x00ffea0003c00000 */
.L_x_1826:
        /* <DEDUP_REMOVED lines=13> */
.L_x_1828:
[----:B------:R-:W-:Y:S05]  /*12c0*/  BSYNC B1 ;  /* 0x0000000000017941 */ /* 0x000fea0003800000 */
.L_x_1827:
[----:B------:R-:W-:Y:S01]  /*12d0*/  UMOV UR4, 0x3fffffff ;  /* 0x3fffffff00047882 */ /* 0x000fe20000000000 */
[----:B------:R-:W-:Y:S01]  /*12e0*/  IMAD.MOV.U32 R17, RZ, RZ, R13 ;  /* 0x000000ffff117224 */ /* 0x000fe200078e000d */
[----:B------:R-:W-:Y:S01]  /*12f0*/  MOV R15, R14 ;  /* 0x0000000e000f7202 */ /* 0x000fe20000000f00 */
[----:B------:R-:W-:Y:S05]  /*1300*/  BRA.CONV UR4, `(.L_x_1829) ;  /* 0x0000003304007947 */ /* 0x000fea000b800000 */
[----:B------:R-:W-:Y:S01]  /*1310*/  IMAD.MOV.U32 R5, RZ, RZ, 0x3fffffff ;  /* 0x3fffffffff057424 */ /* 0x000fe200078e00ff */
[----:B------:R-:W-:Y:S02]  /*1320*/  MOV R4, 0x1340 ;  /* 0x0000134000047802 */ /* 0x000fe40000000f00 */
[----:B0123--:R-:W-:Y:S05]  /*1330*/  CALL.REL.NOINC `($__internal_17_$__cuda_sm70_warpsync) ;  /* 0x000006a000007944 */ /* 0x00ffea0003c00000 */
.L_x_1829:
        /* <DEDUP_REMOVED lines=8> */
[----:B01234-:R-:W-:Y:S05]  /*13c0*/  CALL.REL.NOINC `($__internal_17_$__cuda_sm70_warpsync) ;  /* 0x0000061000007944 */ /* 0x01ffea0003c00000 */
.L_x_1830:
        /* <DEDUP_REMOVED lines=15> */
[----:B------:R-:W-:Y:S05]  /*14c0*/  CALL.REL.NOINC `($__internal_17_$__cuda_sm70_warpsync) ;  /* 0x0000051000007944 */ /* 0x000fea0003c00000 */
.L_x_1831:
        /* <DEDUP_REMOVED lines=8> */
[----:B0-----:R-:W-:Y:S05]  /*1550*/  CALL.REL.NOINC `($__internal_17_$__cuda_sm70_warpsync) ;  /* 0x0000048000007944 */ /* 0x001fea0003c00000 */
.L_x_1832:
        /* <DEDUP_REMOVED lines=47> */
.L_x_1813:
[----:B---3--:R-:W-:Y:S05]  /*1850*/  BSYNC B0 ;  /* 0x0000000000007941 */ /* 0x008fea0003800000 */
.L_x_1812:
        /* <DEDUP_REMOVED lines=24> */
        .weak           $__internal_17_$__cuda_sm70_warpsync
        .type           $__internal_17_$__cuda_sm70_warpsync,@function
        .size           $__internal_17_$__cuda_sm70_warpsync,(.L_x_3078 - $__internal_17_$__cuda_sm70_warpsync)
$__internal_17_$__cuda_sm70_warpsync:
[----:B------:R-:W-:Y:S04]  /*19e0*/  WARPSYNC R5 ;  /* 0x0000000500007348 */ /* 0x000fe80003800000 */
[----:B------:R-:W-:-:S06]  /*19f0*/  HFMA2.MMA R5, -RZ, RZ, 0, 0 ;  /* 0x00000000ff057435 */ /* 0x000fcc00000001ff */
[----:B------:R-:W-:Y:S05]  /*1a00*/  RET.REL.NODEC R4 `(_Z30group_norm_nhwc_fwd_sum_kernelI11Fp32IOBf16WLi120EEv26Group_norm_nhwc_fwd_params) ;  /* 0xffffe5f004007950 */ /* 0x000fea0003c3ffff */
.L_x_1833:
        /* <DEDUP_REMOVED lines=15> */
.L_x_3078:


//--------------------- .text._Z30group_norm_nhwc_fwd_sum_kernelI11Fp32IOBf16WLi140EEv26Group_norm_nhwc_fwd_params --------------------------
	.section	.text._Z30group_norm_nhwc_fwd_sum_kernelI11Fp32IOBf16WLi140EEv26Group_norm_nhwc_fwd_params,"ax",@progbits
	.sectioninfo	@"SHI_REGISTERS=32"
	.align	128
        .global         _Z30group_norm_nhwc_fwd_sum_kernelI11Fp32IOBf16WLi140EEv26Group_norm_nhwc_fwd_params
        .type           _Z30group_norm_nhwc_fwd_sum_kernelI11Fp32IOBf16WLi140EEv26Group_norm_nhwc_fwd_params,@function
        .size           _Z30group_norm_nhwc_fwd_sum_kernelI11Fp32IOBf16WLi140EEv26Group_norm_nhwc_fwd_params,(.L_x_3079 - _Z30group_norm_nhwc_fwd_sum_kernelI11Fp32IOBf16WLi140EEv26Group_norm_nhwc_fwd_params)
        .other          _Z30group_norm_nhwc_fwd_sum_kernelI11Fp32IOBf16WLi140EEv26Group_norm_nhwc_fwd_params,@"STO_CUDA_ENTRY STV_DEFAULT"
_Z30group_norm_nhwc_fwd_sum_kernelI11Fp32IOBf16WLi140EEv26Group_norm_nhwc_fwd_params:
.text._Z30group_norm_nhwc_fwd_sum_kernelI11Fp32IOBf16WLi140EEv26Group_norm_nhwc_fwd_params:
        /* <DEDUP_REMOVED lines=37> */
.L_x_1836:
        /* <DEDUP_REMOVED lines=21> */
.L_x_1835:
        /* <DEDUP_REMOVED lines=8> */
.L_x_1837:
        /* <DEDUP_REMOVED lines=69> */
.L_x_1834:
        /* <DEDUP_REMOVED lines=72> */
[----:B0-----:R-:W-:Y:S05]  /*0cf0*/  CALL.REL.NOINC `($__internal_18_$__cuda_sm70_warpsync) ;  /* 0x00000dd000007944 */ /* 0x001fea0003c00000 */
.L_x_1840:
        /* <DEDUP_REMOVED lines=13> */
.L_x_1842:
[----:B------:R-:W-:Y:S05]  /*0dd0*/  BSYNC B1 ;  /* 0x0000000000017941 */ /* 0x000fea0003800000 */
.L_x_1841:
[----:B------:R-:W-:-:S03]  /*0de0*/  UMOV UR4, 0xfffffff ;  /* 0x0fffffff00047882 */ /* 0x000fc60000000000 */
[----:B------:R-:W-:Y:S05]  /*0df0*/  BRA.CONV UR4, `(.L_x_1843) ;  /* 0x0000003304007947 */ /* 0x000fea000b800000 */
[----:B------:R-:W-:Y:S01]  /*0e00*/  IMAD.MOV.U32 R5, RZ, RZ, 0xfffffff ;  /* 0x0fffffffff057424 */ /* 0x000fe200078e00ff */
[----:B------:R-:W-:Y:S02]  /*0e10*/  MOV R4, 0xe30 ;  /* 0x00000e3000047802 */ /* 0x000fe40000000f00 */
[----:B0-----:R-:W-:Y:S05]  /*0e20*/  CALL.REL.NOINC `($__internal_18_$__cuda_sm70_warpsync) ;  /* 0x00000ca000007944 */ /* 0x001fea0003c00000 */
.L_x_1843:
        /* <DEDUP_REMOVED lines=8> */
[----:B01----:R-:W-:Y:S05]  /*0eb0*/  CALL.REL.NOINC `($__internal_18_$__cuda_sm70_warpsync) ;  /* 0x00000c1000007944 */ /* 0x003fea0003c00000 */
.L_x_1844:
        /* <DEDUP_REMOVED lines=13> */
.L_x_1846:
[----:B------:R-:W-:Y:S05]  /*0f90*/  BSYNC B1 ;  /* 0x0000000000017941 */ /* 0x000fea0003800000 */
.L_x_1845:
[----:B------:R-:W-:-:S03]  /*0fa0*/  UMOV UR4, 0xfffffff ;  /* 0x0fffffff00047882 */ /* 0x000fc60000000000 */
[----:B------:R-:W-:Y:S05]  /*0fb0*/  BRA.CONV UR4, `(.L_x_1847) ;  /* 0x0000003304007947 */ /* 0x000fea000b800000 */
[----:B------:R-:W-:Y:S02]  /*0fc0*/  MOV R5, 0xfffffff ;  /* 0x0fffffff00057802 */ /* 0x000fe40000000f00 */
[----:B------:R-:W-:Y:S02]  /*0fd0*/  MOV R4, 0xff0 ;  /* 0x00000ff000047802 */ /* 0x000fe40000000f00 */
[----:B01----:R-:W-:Y:S05]  /*0fe0*/  CALL.REL.NOINC `($__internal_18_$__cuda_sm70_warpsync) ;  /* 0x00000ae000007944 */ /* 0x003fea0003c00000 */
.L_x_1847:
        /* <DEDUP_REMOVED lines=8> */
[----:B012---:R-:W-:Y:S05]  /*1070*/  CALL.REL.NOINC `($__internal_18_$__cuda_sm70_warpsync) ;  /* 0x00000a5000007944 */ /* 0x007fea0003c00000 */
.L_x_1848:
        /* <DEDUP_REMOVED lines=13> */
.L_x_1850:
[----:B------:R-:W-:Y:S05]  /*1150*/  BSYNC B1 ;  /* 0x0000000000017941 */ /* 0x000fea0003800000 */
.L_x_1849:
[----:B------:R-:W-:-:S03]  /*1160*/  UMOV UR4, 0xfffffff ;  /* 0x0fffffff00047882 */ /* 0x000fc60000000000 */
[----:B------:R-:W-:Y:S05]  /*1170*/  BRA.CONV UR4, `(.L_x_1851) ;  /* 0x0000003304007947 */ /* 0x000fea000b800000 */
[----:B------:R-:W-:Y:S01]  /*1180*/  IMAD.MOV.U32 R5, RZ, RZ, 0xfffffff ;  /* 0x0fffffffff057424 */ /* 0x000fe200078e00ff */
[----:B------:R-:W-:Y:S02]  /*1190*/  MOV R4, 0x11b0 ;  /* 0x000011b000047802 */ /* 0x000fe40000000f00 */
[----:B012---:R-:W-:Y:S05]  /*11a0*/  CALL.REL.NOINC `($__internal_18_$__cuda_sm70_warpsync) ;  /* 0x0000092000007944 */ /* 0x007fea0003c00000 */
.L_x_1851:
        /* <DEDUP_REMOVED lines=8> */
[----:B0123--:R-:W-:Y:S05]  /*1230*/  CALL.REL.NOINC `($__internal_18_$__cuda_sm70_warpsync) ;  /* 0x0000089000007944 */ /* 0x00ffea0003c00000 */
.L_x_1852:
        /* <DEDUP_REMOVED lines=13> */
.L_x_1854:
[----:B------:R-:W-:Y:S05]  /*1310*/  BSYNC B1 ;  /* 0x0000000000017941 */ /* 0x000fea0003800000 */
.L_x_1853:
[----:B------:R-:W-:Y:S01]  /*1320*/  UMOV UR4, 0xfffffff ;  /* 0x0fffffff00047882 */ /* 0x000fe20000000000 */
[----:B------:R-:W-:Y:S01]  /*1330*/  MOV R17, R11 ;  /* 0x0000000b00117202 */ /* 0x000fe20000000f00 */
[----:B------:R-:W-:Y:S01]  /*1340*/  IMAD.MOV.U32 R15, RZ, RZ, R10 ;  /* 0x000000ffff0f7224 */ /* 0x000fe200078e000a */
[----:B------:R-:W-:Y:S05]  /*1350*/  BRA.CONV UR4, `(.L_x_1855) ;  /* 0x0000003304007947 */ /* 0x000fea000b800000 */
[----:B------:R-:W-:Y:S02]  /*1360*/  MOV R5, 0xfffffff ;  /* 0x0fffffff00057802 */ /* 0x000fe40000000f00 */
[----:B------:R-:W-:Y:S02]  /*1370*/  MOV R4, 0x1390 ;  /* 0x0000139000047802 */ /* 0x000fe40000000f00 */
[----:B0123--:R-:W-:Y:S05]  /*1380*/  CALL.REL.NOINC `($__internal_18_$__cuda_sm70_warpsync) ;  /* 0x0000074000007944 */ /* 0x00ffea0003c00000 */
.L_x_1855:
        /* <DEDUP_REMOVED lines=8> */
[----:B01234-:R-:W-:Y:S05]  /*1410*/  CALL.REL.NOINC `($__internal_18_$__cuda_sm70_warpsync) ;  /* 0x000006b000007944 */ /* 0x01ffea0003c00000 */
.L_x_1856:
        /* <DEDUP_REMOVED lines=15> */
[----:B------:R-:W-:Y:S05]  /*1510*/  CALL.REL.NOINC `($__internal_18_$__cuda_sm70_warpsync) ;  /* 0x000005b000007944 */ /* 0x000fea0003c00000 */
.L_x_1857:
        /* <DEDUP_REMOVED lines=8> */
[----:B0-----:R-:W-:Y:S05]  /*15a0*/  CALL.REL.NOINC `($__internal_18_$__cuda_sm70_warpsync) ;  /* 0x0000052000007944 */ /* 0x001fea0003c00000 */
.L_x_1858:
        /* <DEDUP_REMOVED lines=57> */
.L_x_1839:
[----:B---3--:R-:W-:Y:S05]  /*1940*/  BSYNC B0 ;  /* 0x0000000000007941 */ /* 0x008fea0003800000 */
.L_x_1838:
        /* <DEDUP_REMOVED lines=24> */
        .weak           $__internal_18_$__cuda_sm70_warpsync
        .type           $__internal_18_$__cuda_sm70_warpsync,@function
        .size           $__internal_18_$__cuda_sm70_warpsync,(.L_x_3079 - $__internal_18_$__cuda_sm70_warpsync)
$__internal_18_$__cuda_sm70_warpsync:
[----:B------:R-:W-:Y:S04]  /*1ad0*/  WARPSYNC R5 ;  /* 0x0000000500007348 */ /* 0x000fe80003800000 */
[----:B------:R-:W-:-:S06]  /*1ae0*/  HFMA2.MMA R5, -RZ, RZ, 0, 0 ;  /* 0x00000000ff057435 */ /* 0x000fcc00000001ff */
[----:B------:R-:W-:Y:S05]  /*1af0*/  RET.REL.NODEC R4 `(_Z30group_norm_nhwc_fwd_sum_kernelI11Fp32IOBf16WLi140EEv26Group_norm_nhwc_fwd_params) ;  /* 0xffffe50004007950 */ /* 0x000fea0003c3ffff */
.L_x_1859:
        /* <DEDUP_REMOVED lines=16> */
.L_x_3079:


//--------------------- .text._Z30group_norm_nhwc_fwd_sum_kernelI11Fp32IOBf16WLi160EEv26Group_norm_nhwc_fwd_params --------------------------
	.section	.text._Z30group_norm_nhwc_fwd_sum_kernelI11Fp32IOBf16WLi160EEv26Group_norm_nhwc_fwd_params,"ax",@progbits
	.sectioninfo	@"SHI_REGISTERS=32"
	.align	128
        .global         _Z30group_norm_nhwc_fwd_sum_kernelI11Fp32IOBf16WLi160EEv26Group_norm_nhwc_fwd_params
        .type           _Z30group_norm_nhwc_fwd_sum_kernelI11Fp32IOBf16WLi160EEv26Group_norm_nhwc_fwd_params,@function
        .size           _Z30group_norm_nhwc_fwd_sum_kernelI11Fp32IOBf16WLi160EEv26Group_norm_nhwc_fwd_params,(.L_x_3080 - _Z30group_norm_nhwc_fwd_sum_kernelI11Fp32IOBf16WLi160EEv26Group_norm_nhwc_fwd_params)
        .other          _Z30group_norm_nhwc_fwd_sum_kernelI11Fp32IOBf16WLi160EEv26Group_norm_nhwc_fwd_params,@"STO_CUDA_ENTRY STV_DEFAULT"
_Z30group_norm_nhwc_fwd_sum_kernelI11Fp32IOBf16WLi160EEv26Group_norm_nhwc_fwd_params:
.text._Z30group_norm_nhwc_fwd_sum_kernelI11Fp32IOBf16WLi160EEv26Group_norm_nhwc_fwd_params:
        /* <DEDUP_REMOVED lines=39> */
.L_x_1862:
        /* <DEDUP_REMOVED lines=20> */
.L_x_1861:
        /* <DEDUP_REMOVED lines=14> */
.L_x_1863:
        /* <DEDUP_REMOVED lines=68> */
.L_x_1860:
        /* <DEDUP_REMOVED lines=62> */
.L_x_1868:
        /* <DEDUP_REMOVED lines=56> */
.L_x_1869:
        /* <DEDUP_REMOVED lines=53> */
.L_x_1865:
[----:B0-----:R-:W-:Y:S05]  /*1380*/  BSYNC B0 ;  /* 0x0000000000007941 */ /* 0x001fea0003800000 */
.L_x_1864:
        /* <DEDUP_REMOVED lines=30> */
.L_x_1866:
[----:B------:R-:W-:Y:S01]  /*1570*/  IMAD.MOV.U32 R12, RZ, RZ, R8 ;  /* 0x000000ffff0c7224 */ /* 0x000fe200078e0008 */
[----:B------:R-:W-:Y:S01]  /*1580*/  MOV R10, RZ ;  /* 0x000000ff000a7202 */ /* 0x000fe20000000f00 */
[----:B------:R-:W-:Y:S01]  /*1590*/  IMAD.MOV.U32 R11, RZ, RZ, 0x1 ;  /* 0x00000001ff0b7424 */ /* 0x000fe200078e00ff */
[----:B------:R-:W-:Y:S01]  /*15a0*/  MOV R6, 0x15d0 ;  /* 0x000015d000067802 */ /* 0x000fe20000000f00 */
[----:B------:R-:W-:-:S02]  /*15b0*/  IMAD.MOV.U32 R9, RZ, RZ, -0x1 ;  /* 0xffffffffff097424 */ /* 0x000fc400078e00ff */
[----:B------:R-:W-:Y:S05]  /*15c0*/  CALL.REL.NOINC `($__internal_19_$__cuda_sm70_shflsync_up) ;  /* 0x000009a000007944 */ /* 0x000fea0003c00000 */
[----:B-1----:R-:W-:Y:S01]  /*15d0*/  IMAD.MOV.U32 R13, RZ, RZ, R9 ;  /* 0x000000ffff0d7224 */ /* 0x002fe200078e0009 */
[----:B0-----:R-:W-:Y:S05]  /*15e0*/  BRA `(.L_x_1868) ;  /* 0xfffff6c000007947 */ /* 0x001fea000383ffff */
.L_x_1867:
[----:B------:R-:W-:Y:S01]  /*15f0*/  MOV R12, R5 ;  /* 0x00000005000c7202 */ /* 0x000fe20000000f00 */
[----:B------:R-:W-:Y:S01]  /*1600*/  IMAD.MOV.U32 R11, RZ, RZ, 0x1 ;  /* 0x00000001ff0b7424 */ /* 0x000fe200078e00ff */
[----:B------:R-:W-:Y:S01]  /*1610*/  MOV R9, 0xffffffff ;  /* 0xffffffff00097802 */ /* 0x000fe20000000f00 */
[----:B------:R-:W-:Y:S01]  /*1620*/  IMAD.MOV.U32 R10, RZ, RZ, RZ ;  /* 0x000000ffff0a7224 */ /* 0x000fe200078e00ff */
[----:B------:R-:W-:-:S02]  /*1630*/  MOV R6, 0x1650 ;  /* 0x0000165000067802 */ /* 0x000fc40000000f00 */
[----:B012---:R-:W-:Y:S05]  /*1640*/  CALL.REL.NOINC `($__internal_19_$__cuda_sm70_shflsync_up) ;  /* 0x0000092000007944 */ /* 0x007fea0003c00000 */
[----:B0-----:R-:W-:Y:S01]  /*1650*/  HFMA2.MMA R11, -RZ, RZ, 0, 5.9604644775390625e-08 ;  /* 0x00000001ff0b7435 */ /* 0x001fe200000001ff */
[----:B-1----:R-:W-:Y:S01]  /*1660*/  IMAD.MOV.U32 R14, RZ, RZ, R9 ;  /* 0x000000ffff0e7224 */ /* 0x002fe200078e0009 */
[----:B------:R-:W-:Y:S01]  /*1670*/  MOV R6, 0x16c0 ;  /* 0x000016c000067802 */ /* 0x000fe20000000f00 */
[----:B------:R-:W-:-:S02]  /*1680*/  IMAD.MOV.U32 R12, RZ, RZ, R4 ;  /* 0x000000ffff0c7224 */ /* 0x000fc400078e0004 */
[----:B------:R-:W-:Y:S02]  /*1690*/  IMAD.MOV.U32 R10, RZ, RZ, RZ ;  /* 0x000000ffff0a7224 */ /* 0x000fe400078e00ff */
[----:B------:R-:W-:Y:S02]  /*16a0*/  IMAD.MOV.U32 R9, RZ, RZ, -0x1 ;  /* 0xffffffffff097424 */ /* 0x000fe400078e00ff */
[----:B------:R-:W-:Y:S05]  /*16b0*/  CALL.REL.NOINC `($__internal_19_$__cuda_sm70_shflsync_up) ;  /* 0x000008b000007944 */ /* 0x000fea0003c00000 */
        /* <DEDUP_REMOVED lines=15> */
[----:B------:R-:W-:Y:S05]  /*17b0*/  CALL.REL.NOINC `($__internal_19_$__cuda_sm70_shflsync_up) ;  /* 0x000007b000007944 */ /* 0x000fea0003c00000 */
[----:B-1----:R-:W-:Y:S01]  /*17c0*/  IMAD.MOV.U32 R4, RZ, RZ, R9 ;  /* 0x000000ffff047224 */ /* 0x002fe200078e0009 */
[----:B0-----:R-:W-:Y:S01]  /*17d0*/  MOV R12, R8 ;  /* 0x00000008000c7202 */ /* 0x001fe20000000f00 */
[----:B------:R-:W-:Y:S01]  /*17e0*/  IMAD.MOV.U32 R11, RZ, RZ, 0x2 ;  /* 0x00000002ff0b7424 */ /* 0x000fe200078e00ff */
[----:B------:R-:W-:Y:S01]  /*17f0*/  MOV R9, 0xffffffff ;  /* 0xffffffff00097802 */ /* 0x000fe20000000f00 */
[----:B------:R-:W-:Y:S01]  /*1800*/  IMAD.MOV.U32 R10, RZ, RZ, RZ ;  /* 0x000000ffff0a7224 */ /* 0x000fe200078e00ff */
[----:B------:R-:W-:-:S02]  /*1810*/  MOV R6, 0x1830 ;  /* 0x0000183000067802 */ /* 0x000fc40000000f00 */
[----:B------:R-:W-:Y:S05]  /*1820*/  CALL.REL.NOINC `($__internal_19_$__cuda_sm70_shflsync_up) ;  /* 0x0000074000007944 */ /* 0x000fea0003c00000 */
[----:B0-----:R-:W-:Y:S01]  /*1830*/  HFMA2.MMA R11, -RZ, RZ, 0, 1.1920928955078125e-07 ;  /* 0x00000002ff0b7435 */ /* 0x001fe200000001ff */
[----:B-1----:R-:W-:Y:S01]  /*1840*/  IMAD.MOV.U32 R5, RZ, RZ, R9 ;  /* 0x000000ffff057224 */ /* 0x002fe200078e0009 */
[----:B------:R-:W-:Y:S01]  /*1850*/  MOV R6, 0x18a0 ;  /* 0x000018a000067802 */ /* 0x000fe20000000f00 */
[----:B------:R-:W-:-:S02]  /*1860*/  IMAD.MOV.U32 R12, RZ, RZ, R14 ;  /* 0x000000ffff0c7224 */ /* 0x000fc400078e000e */
[----:B------:R-:W-:Y:S02]  /*1870*/  IMAD.MOV.U32 R10, RZ, RZ, RZ ;  /* 0x000000ffff0a7224 */ /* 0x000fe400078e00ff */
[----:B------:R-:W-:Y:S02]  /*1880*/  IMAD.MOV.U32 R9, RZ, RZ, -0x1 ;  /* 0xffffffffff097424 */ /* 0x000fe400078e00ff */
[----:B------:R-:W-:Y:S05]  /*1890*/  CALL.REL.NOINC `($__internal_19_$__cuda_sm70_shflsync_up) ;  /* 0x000006d000007944 */ /* 0x000fea0003c00000 */
        /* <DEDUP_REMOVED lines=20> */
[----:B0-----:R-:W-:Y:S01]  /*19e0*/  HFMA2.MMA R11, -RZ, RZ, 0, 2.384185791015625e-07 ;  /* 0x00000004ff0b7435 */ /* 0x001fe200000001ff */
        /* <DEDUP_REMOVED lines=26> */
[----:B0-----:R-:W-:Y:S01]  /*1b90*/  HFMA2.MMA R10, -RZ, RZ, 0, 0 ;  /* 0x00000000ff0a7435 */ /* 0x001fe200000001ff */
[----:B-1----:R-:W-:Y:S01]  /*1ba0*/  IMAD.MOV.U32 R5, RZ, RZ, R9 ;  /* 0x000000ffff057224 */ /* 0x002fe200078e0009 */
[----:B------:R-:W-:Y:S01]  /*1bb0*/  MOV R12, R14 ;  /* 0x0000000e000c7202 */ /* 0x000fe20000000f00 */
[----:B------:R-:W-:Y:S01]  /*1bc0*/  IMAD.MOV.U32 R11, RZ, RZ, 0x8 ;  /* 0x00000008ff0b7424 */ /* 0x000fe200078e00ff */
[----:B------:R-:W-:Y:S01]  /*1bd0*/  MOV R6, 0x1c00 ;  /* 0x00001c0000067802 */ /* 0x000fe20000000f00 */
[----:B------:R-:W-:-:S02]  /*1be0*/  IMAD.MOV.U32 R9, RZ, RZ, -0x1 ;  /* 0xffffffffff097424 */ /* 0x000fc400078e00ff */
[----:B------:R-:W-:Y:S05]  /*1bf0*/  CALL.REL.NOINC `($__internal_19_$__cuda_sm70_shflsync_up) ;  /* 0x0000037000007944 */ /* 0x000fea0003c00000 */
        /* <DEDUP_REMOVED lines=20> */
[----:B0-----:R-:W-:Y:S01]  /*1d40*/  HFMA2.MMA R11, -RZ, RZ, 0, 9.5367431640625e-07 ;  /* 0x00000010ff0b7435 */ /* 0x001fe200000001ff */
[----:B-1----:R-:W-:Y:S01]  /*1d50*/  MOV R5, R9 ;  /* 0x0000000900057202 */ /* 0x002fe20000000f00 */
[----:B------:R-:W-:Y:S01]  /*1d60*/  IMAD.MOV.U32 R12, RZ, RZ, R14 ;  /* 0x000000ffff0c7224 */ /* 0x000fe200078e000e */
[----:B------:R-:W-:Y:S01]  /*1d70*/  MOV R9, 0xffffffff ;  /* 0xffffffff00097802 */ /* 0x000fe20000000f00 */
[----:B------:R-:W-:Y:S01]  /*1d80*/  IMAD.MOV.U32 R10, RZ, RZ, RZ ;  /* 0x000000ffff0a7224 */ /* 0x000fe200078e00ff */
[----:B------:R-:W-:-:S02]  /*1d90*/  MOV R6, 0x1db0 ;  /* 0x00001db000067802 */ /* 0x000fc40000000f00 */
[----:B------:R-:W-:Y:S05]  /*1da0*/  CALL.REL.NOINC `($__internal_19_$__cuda_sm70_shflsync_up) ;  /* 0x000001c000007944 */ /* 0x000fea0003c00000 */
        /* <DEDUP_REMOVED lines=12> */
[----:B------:R-:W-:Y:S05]  /*1e70*/  CALL.REL.NOINC `($__internal_19_$__cuda_sm70_shflsync_up) ;  /* 0x000000f000007944 */ /* 0x000fea0003c00000 */
[----:B0-----:R-:W-:Y:S01]  /*1e80*/  HFMA2.MMA R11, -RZ, RZ, 0, 5.9604644775390625e-08 ;  /* 0x00000001ff0b7435 */ /* 0x001fe200000001ff */
[----:B-1----:R-:W-:Y:S01]  /*1e90*/  MOV R4, R9 ;  /* 0x0000000900047202 */ /* 0x002fe20000000f00 */
[----:B------:R-:W-:Y:S01]  /*1ea0*/  IMAD.MOV.U32 R12, RZ, RZ, R8 ;  /* 0x000000ffff0c7224 */ /* 0x000fe200078e0008 */
[----:B------:R-:W-:Y:S01]  /*1eb0*/  MOV R9, 0xffffffff ;  /* 0xffffffff00097802 */ /* 0x000fe20000000f00 */
[----:B------:R-:W-:Y:S01]  /*1ec0*/  IMAD.MOV.U32 R10, RZ, RZ, RZ ;  /* 0x000000ffff0a7224 */ /* 0x000fe200078e00ff */
[----:B------:R-:W-:Y:S02]  /*1ed0*/  MOV R6, 0x1ef0 ;  /* 0x00001ef000067802 */ /* 0x000fe40000000f00 */
        /* <DEDUP_REMOVED lines=8> */
[----:B01----:R-:W-:Y:S05]  /*1f60*/  BRA `(.L_x_1869) ;  /* 0xfffff0c000007947 */ /* 0x003fea000383ffff */
        .weak           $__internal_19_$__cuda_sm70_shflsync_up
        .type           $__internal_19_$__cuda_sm70_shflsync_up,@function
        .size           $__internal_19_$__cuda_sm70_shflsync_up,(.L_x_3080 - $__internal_19_$__cuda_sm70_shflsync_up)
$__internal_19_$__cuda_sm70_shflsync_up:
[----:B------:R-:W-:Y:S01]  /*1f70*/  MOV R7, 0x0 ;  /* 0x0000000000077802 */ /* 0x000fe20000000f00 */
[----:B------:R-:W-:Y:S04]  /*1f80*/  WARPSYNC R9 ;  /* 0x0000000900007348 */ /* 0x000fe80003800000 */
[----:B------:R0:W1:Y:S01]  /*1f90*/  SHFL.UP PT, R9, R12, R11, R10 ;  /* 0x0400000b0c097389 */ /* 0x00006200000e000a */
[----:B------:R-:W-:Y:S05]  /*1fa0*/  RET.REL.NODEC R6 `(_Z30group_norm_nhwc_fwd_sum_kernelI11Fp32IOBf16WLi160EEv26Group_norm_nhwc_fwd_params) ;  /* 0xffffe05006007950 */ /* 0x000fea0003c3ffff */
.L_x_1870:
        /* <DEDUP_REMOVED lines=13> */
.L_x_3080:


//--------------------- .text._Z30group_norm_nhwc_fwd_sum_kernelI11Fp32IOFp16WLi196EEv26Group_norm_nhwc_fwd_params --------------------------
	.section	.text._Z30group_norm_nhwc_fwd_sum_kernelI11Fp32IOFp16WLi196EEv26Group_norm_nhwc_fwd_params,"ax",@progbits
	.sectioninfo	@"SHI_REGISTERS=32"
	.align	128
        .global         _Z30group_norm_nhwc_fwd_sum_kernelI11Fp32IOFp16WLi196EEv26Group_norm_nhwc_fwd_params
        .type           _Z30group_norm_nhwc_fwd_sum_kernelI11Fp32IOFp16WLi196EEv26Group_norm_nhwc_fwd_params,@function
        .size           _Z30group_norm_nhwc_fwd_sum_kernelI11Fp32IOFp16WLi196EEv26Group_norm_nhwc_fwd_params,(.L_x_3081 - _Z30group_norm_nhwc_fwd_sum_kernelI11Fp32IOFp16WLi196EEv26Group_norm_nhwc_fwd_params)
        .other          _Z30group_norm_nhwc_fwd_sum_kernelI11Fp32IOFp16WLi196EEv26Group_norm_nhwc_fwd_params,@"STO_CUDA_ENTRY STV_DEFAULT"
_Z30group_norm_nhwc_fwd_sum_kernelI11Fp32IOFp16WLi196EEv26Group_norm_nhwc_fwd_params:
.text._Z30group_norm_nhwc_fwd_sum_kernelI11Fp32IOFp16WLi196EEv26Group_norm_nhwc_fwd_params:
        /* <DEDUP_REMOVED lines=37> */
.L_x_1873:
        /* <DEDUP_REMOVED lines=21> */
.L_x_1872:
        /* <DEDUP_REMOVED lines=8> */
.L_x_1874:
        /* <DEDUP_REMOVED lines=69> */
.L_x_1871:
        /* <DEDUP_REMOVED lines=85> */
[----:B0-----:R-:W-:Y:S05]  /*0dc0*/  CALL.REL.NOINC `($__internal_20_$__cuda_sm70_warpsync) ;  /* 0x00000f1000007944 */ /* 0x001fea0003c00000 */
.L_x_1877:
        /* <DEDUP_REMOVED lines=13> */
.L_x_1879:
[----:B------:R-:W-:Y:S05]  /*0ea0*/  BSYNC B1 ;  /* 0x0000000000017941 */ /* 0x000fea0003800000 */
.L_x_1878:
[----:B------:R-:W-:-:S03]  /*0eb0*/  UMOV UR4, 0xfffffff ;  /* 0x0fffffff00047882 */ /* 0x000fc60000000000 */
[----:B------:R-:W-:Y:S05]  /*0ec0*/  BRA.CONV UR4, `(.L_x_1880) ;  /* 0x0000003304007947 */ /* 0x000fea000b800000 */
[----:B------:R-:W-:Y:S01]  /*0ed0*/  IMAD.MOV.U32 R5, RZ, RZ, 0xfffffff ;  /* 0x0fffffffff057424 */ /* 0x000fe200078e00ff */
[----:B------:R-:W-:Y:S02]  /*0ee0*/  MOV R4, 0xf00 ;  /* 0x00000f0000047802 */ /* 0x000fe40000000f00 */
[----:B0-----:R-:W-:Y:S05]  /*0ef0*/  CALL.REL.NOINC `($__internal_20_$__cuda_sm70_warpsync) ;  /* 0x00000de000007944 */ /* 0x001fea0003c00000 */
.L_x_1880:
        /* <DEDUP_REMOVED lines=8> */
[----:B01----:R-:W-:Y:S05]  /*0f80*/  CALL.REL.NOINC `($__internal_20_$__cuda_sm70_warpsync) ;  /* 0x00000d5000007944 */ /* 0x003fea0003c00000 */
.L_x_1881:
        /* <DEDUP_REMOVED lines=13> */
.L_x_1883:
[----:B------:R-:W-:Y:S05]  /*1060*/  BSYNC B1 ;  /* 0x0000000000017941 */ /* 0x000fea0003800000 */
.L_x_1882:
[----:B------:R-:W-:-:S03]  /*1070*/  UMOV UR4, 0xfffffff ;  /* 0x0fffffff00047882 */ /* 0x000fc60000000000 */
[----:B------:R-:W-:Y:S05]  /*1080*/  BRA.CONV UR4, `(.L_x_1884) ;  /* 0x0000003304007947 */ /* 0x000fea000b800000 */
[----:B------:R-:W-:Y:S02]  /*1090*/  MOV R5, 0xfffffff ;  /* 0x0fffffff00057802 */ /* 0x000fe40000000f00 */
[----:B------:R-:W-:Y:S02]  /*10a0*/  MOV R4, 0x10c0 ;  /* 0x000010c000047802 */ /* 0x000fe40000000f00 */
[----:B01----:R-:W-:Y:S05]  /*10b0*/  CALL.REL.NOINC `($__internal_20_$__cuda_sm70_warpsync) ;  /* 0x00000c2000007944 */ /* 0x003fea0003c00000 */
.L_x_1884:
        /* <DEDUP_REMOVED lines=8> */
[----:B012---:R-:W-:Y:S05]  /*1140*/  CALL.REL.NOINC `($__internal_20_$__cuda_sm70_warpsync) ;  /* 0x00000b9000007944 */ /* 0x007fea0003c00000 */
.L_x_1885:
        /* <DEDUP_REMOVED lines=13> */
.L_x_1887:
[----:B------:R-:W-:Y:S05]  /*1220*/  BSYNC B1 ;  /* 0x0000000000017941 */ /* 0x000fea0003800000 */
.L_x_1886:
[----:B------:R-:W-:-:S03]  /*1230*/  UMOV UR4, 0xfffffff ;  /* 0x0fffffff00047882 */ /* 0x000fc60000000000 */
[----:B------:R-:W-:Y:S05]  /*1240*/  BRA.CONV UR4, `(.L_x_1888) ;  /* 0x0000003304007947 */ /* 0x000fea000b800000 */
[----:B------:R-:W-:Y:S01]  /*1250*/  IMAD.MOV.U32 R5, RZ, RZ, 0xfffffff ;  /* 0x0fffffffff057424 */ /* 0x000fe200078e00ff */
[----:B------:R-:W-:Y:S02]  /*1260*/  MOV R4, 0x1280 ;  /* 0x0000128000047802 */ /* 0x000fe40000000f00 */
[----:B012---:R-:W-:Y:S05]  /*1270*/  CALL.REL.NOINC `($__internal_20_$__cuda_sm70_warpsync) ;  /* 0x00000a6000007944 */ /* 0x007fea0003c00000 */
.L_x_1888:
        /* <DEDUP_REMOVED lines=8> */
[----:B0123--:R-:W-:Y:S05]  /*1300*/  CALL.REL.NOINC `($__internal_20_$__cuda_sm70_warpsync) ;  /* 0x000009d000007944 */ /* 0x00ffea0003c00000 */
.L_x_1889:
        /* <DEDUP_REMOVED lines=13> */
.L_x_1891:
[----:B------:R-:W-:Y:S05]  /*13e0*/  BSYNC B1 ;  /* 0x0000000000017941 */ /* 0x000fea0003800000 */
.L_x_1890:
[----:B------:R-:W-:Y:S01]  /*13f0*/  UMOV UR4, 0xfffffff ;  /* 0x0fffffff00047882 */ /* 0x000fe20000000000 */
[----:B------:R-:W-:Y:S01]  /*1400*/  MOV R13, R10 ;  /* 0x0000000a000d7202 */ /* 0x000fe20000000f00 */
[----:B------:R-:W-:Y:S01]  /*1410*/  IMAD.MOV.U32 R16, RZ, RZ, R9 ;  /* 0x000000ffff107224 */ /* 0x000fe200078e0009 */
[----:B------:R-:W-:Y:S05]  /*1420*/  BRA.CONV UR4, `(.L_x_1892) ;  /* 0x0000003304007947 */ /* 0x000fea000b800000 */
[----:B------:R-:W-:Y:S02]  /*1430*/  MOV R5, 0xfffffff ;  /* 0x0fffffff00057802 */ /* 0x000fe40000000f00 */
[----:B------:R-:W-:Y:S02]  /*1440*/  MOV R4, 0x1460 ;  /* 0x0000146000047802 */ /* 0x000fe40000000f00 */
[----:B0123--:R-:W-:Y:S05]  /*1450*/  CALL.REL.NOINC `($__internal_20_$__cuda_sm70_warpsync) ;  /* 0x0000088000007944 */ /* 0x00ffea0003c00000 */
.L_x_1892:
        /* <DEDUP_REMOVED lines=8> */
[----:B01234-:R-:W-:Y:S05]  /*14e0*/  CALL.REL.NOINC `($__internal_20_$__cuda_sm70_warpsync) ;  /* 0x000007f000007944 */ /* 0x01ffea0003c00000 */
.L_x_1893:
        /* <DEDUP_REMOVED lines=15> */
[----:B------:R-:W-:Y:S05]  /*15e0*/  CALL.REL.NOINC `($__internal_20_$__cuda_sm70_warpsync) ;  /* 0x000006f000007944 */ /* 0x000fea0003c00000 */
.L_x_1894:
        /* <DEDUP_REMOVED lines=8> */
[----:B0-----:R-:W-:Y:S05]  /*1670*/  CALL.REL.NOINC `($__internal_20_$__cuda_sm70_warpsync) ;  /* 0x0000066000007944 */ /* 0x001fea0003c00000 */
.L_x_1895:
        /* <DEDUP_REMOVED lines=77> */
.L_x_1876:
[----:B---3--:R-:W-:Y:S05]  /*1b50*/  BSYNC B0 ;  /* 0x0000000000007941 */ /* 0x008fea0003800000 */
.L_x_1875:
        /* <DEDUP_REMOVED lines=24> */
        .weak           $__internal_20_$__cuda_sm70_warpsync
        .type           $__internal_20_$__cuda_sm70_warpsync,@function
        .size           $__internal_20_$__cuda_sm70_warpsync,(.L_x_3081 - $__internal_20_$__cuda_sm70_warpsync)
$__internal_20_$__cuda_sm70_warpsync:
[----:B------:R-:W-:Y:S04]  /*1ce0*/  WARPSYNC R5 ;  /* 0x0000000500007348 */ /* 0x000fe80003800000 */
[----:B------:R-:W-:-:S06]  /*1cf0*/  HFMA2.MMA R5, -RZ, RZ, 0, 0 ;  /* 0x00000000ff057435 */ /* 0x000fcc00000001ff */
[----:B------:R-:W-:Y:S05]  /*1d00*/  RET.REL.NODEC R4 `(_Z30group_norm_nhwc_fwd_sum_kernelI11Fp32IOFp16WLi196EEv26Group_norm_nhwc_fwd_params) ;  /* 0xffffe2f004007950 */ /* 0x000fea0003c3ffff */
.L_x_1896:
        /* <DEDUP_REMOVED lines=15> */
.L_x_3081:


//--------------------- .text._Z30group_norm_nhwc_fwd_sum_kernelI11Fp32IOFp16WLi168EEv26Group_norm_nhwc_fwd_params --------------------------
	.section	.text._Z30group_norm_nhwc_fwd_sum_kernelI11Fp32IOFp16WLi168EEv26Group_norm_nhwc_fwd_params,"ax",@progbits
	.sectioninfo	@"SHI_REGISTERS=32"
	.align	128
        .global         _Z30group_norm_nhwc_fwd_sum_kernelI11Fp32IOFp16WLi168EEv26Group_norm_nhwc_fwd_params
        .type           _Z30group_norm_nhwc_fwd_sum_kernelI11Fp32IOFp16WLi168EEv26Group_norm_nhwc_fwd_params,@function
        .size           _Z30group_norm_nhwc_fwd_sum_kernelI11Fp32IOFp16WLi168EEv26Group_norm_nhwc_fwd_params,(.L_x_3082 - _Z30group_norm_nhwc_fwd_sum_kernelI11Fp32IOFp16WLi168EEv26Group_norm_nhwc_fwd_params)
        .other          _Z30group_norm_nhwc_fwd_sum_kernelI11Fp32IOFp16WLi168EEv26Group_norm_nhwc_fwd_params,@"STO_CUDA_ENTRY STV_DEFAULT"
_Z30group_norm_nhwc_fwd_sum_kernelI11Fp32IOFp16WLi168EEv26Group_norm_nhwc_fwd_params:
.text._Z30group_norm_nhwc_fwd_sum_kernelI11Fp32IOFp16WLi168EEv26Group_norm_nhwc_fwd_params:
        /* <DEDUP_REMOVED lines=37> */
.L_x_1899:
        /* <DEDUP_REMOVED lines=21> */
.L_x_1898:
        /* <DEDUP_REMOVED lines=8> */
.L_x_1900:
        /* <DEDUP_REMOVED lines=69> */
.L_x_1897:
        /* <DEDUP_REMOVED lines=81> */
[----:B0-----:R-:W-:Y:S05]  /*0d80*/  CALL.REL.NOINC `($__internal_21_$__cuda_sm70_warpsync) ;  /* 0x00000e7000007944 */ /* 0x001fea0003c00000 */
.L_x_1903:
        /* <DEDUP_REMOVED lines=13> */
.L_x_1905:
[----:B------:R-:W-:Y:S05]  /*0e60*/  BSYNC B1 ;  /* 0x0000000000017941 */ /* 0x000fea0003800000 */
.L_x_1904:
[----:B------:R-:W-:-:S03]  /*0e70*/  UMOV UR4, 0xfffffff ;  /* 0x0fffffff00047882 */ /* 0x000fc60000000000 */
[----:B------:R-:W-:Y:S05]  /*0e80*/  BRA.CONV UR4, `(.L_x_1906) ;  /* 0x0000003304007947 */ /* 0x000fea000b800000 */
[----:B------:R-:W-:Y:S02]  /*0e90*/  MOV R5, 0xfffffff ;  /* 0x0fffffff00057802 */ /* 0x000fe40000000f00 */
[----:B------:R-:W-:Y:S02]  /*0ea0*/  MOV R4, 0xec0 ;  /* 0x00000ec000047802 */ /* 0x000fe40000000f00 */
[----:B0-----:R-:W-:Y:S05]  /*0eb0*/  CALL.REL.NOINC `($__internal_21_$__cuda_sm70_warpsync) ;  /* 0x00000d4000007944 */ /* 0x001fea0003c00000 */
.L_x_1906:
        /* <DEDUP_REMOVED lines=8> */
[----:B01----:R-:W-:Y:S05]  /*0f40*/  CALL.REL.NOINC `($__internal_21_$__cuda_sm70_warpsync) ;  /* 0x00000cb000007944 */ /* 0x003fea0003c00000 */
.L_x_1907:
        /* <DEDUP_REMOVED lines=13> */
.L_x_1909:
[----:B------:R-:W-:Y:S05]  /*1020*/  BSYNC B1 ;  /* 0x0000000000017941 */ /* 0x000fea0003800000 */
.L_x_1908:
[----:B------:R-:W-:-:S03]  /*1030*/  UMOV UR4, 0xfffffff ;  /* 0x0fffffff00047882 */ /* 0x000fc60000000000 */
[----:B------:R-:W-:Y:S05]  /*1040*/  BRA.CONV UR4, `(.L_x_1910) ;  /* 0x0000003304007947 */ /* 0x000fea000b800000 */
[----:B------:R-:W-:Y:S01]  /*1050*/  IMAD.MOV.U32 R5, RZ, RZ, 0xfffffff ;  /* 0x0fffffffff057424 */ /* 0x000fe200078e00ff */
[----:B------:R-:W-:Y:S02]  /*1060*/  MOV R4, 0x1080 ;  /* 0x0000108000047802 */ /* 0x000fe40000000f00 */
[----:B01----:R-:W-:Y:S05]  /*1070*/  CALL.REL.NOINC `($__internal_21_$__cuda_sm70_warpsync) ;  /* 0x00000b8000007944 */ /* 0x003fea0003c00000 */
.L_x_1910:
        /* <DEDUP_REMOVED lines=8> */
[----:B012---:R-:W-:Y:S05]  /*1100*/  CALL.REL.NOINC `($__internal_21_$__cuda_sm70_warpsync) ;  /* 0x00000af000007944 */ /* 0x007fea0003c00000 */
.L_x_1911:
        /* <DEDUP_REMOVED lines=13> */
.L_x_1913:
[----:B------:R-:W-:Y:S05]  /*11e0*/  BSYNC B1 ;  /* 0x0000000000017941 */ /* 0x000fea0003800000 */
.L_x_1912:
[----:B------:R-:W-:-:S03]  /*11f0*/  UMOV UR4, 0xfffffff ;  /* 0x0fffffff00047882 */ /* 0x000fc60000000000 */
[----:B------:R-:W-:Y:S05]  /*1200*/  BRA.CONV UR4, `(.L_x_1914) ;  /* 0x0000003304007947 */ /* 0x000fea000b800000 */
[----:B------:R-:W-:Y:S02]  /*1210*/  MOV R5, 0xfffffff ;  /* 0x0fffffff00057802 */ /* 0x000fe40000000f00 */
[----:B------:R-:W-:Y:S02]  /*1220*/  MOV R4, 0x1240 ;  /* 0x0000124000047802 */ /* 0x000fe40000000f00 */
[----:B012---:R-:W-:Y:S05]  /*1230*/  CALL.REL.NOINC `($__internal_21_$__cuda_sm70_warpsync) ;  /* 0x000009c000007944 */ /* 0x007fea0003c00000 */
.L_x_1914:
        /* <DEDUP_REMOVED lines=8> */
[----:B0123--:R-:W-:Y:S05]  /*12c0*/  CALL.REL.NOINC `($__internal_21_$__cuda_sm70_warpsync) ;  /* 0x0000093000007944 */ /* 0x00ffea0003c00000 */
.L_x_1915:
        /* <DEDUP_REMOVED lines=13> */
.L_x_1917:
[----:B------:R-:W-:Y:S05]  /*13a0*/  BSYNC B1 ;  /* 0x0000000000017941 */ /* 0x000fea0003800000 */
.L_x_1916:
[----:B------:R-:W-:Y:S01]  /*13b0*/  UMOV UR4, 0xfffffff ;  /* 0x0fffffff00047882 */ /* 0x000fe20000000000 */
[----:B------:R-:W-:Y:S01]  /*13c0*/  IMAD.MOV.U32 R13, RZ, RZ, R11 ;  /* 0x000000ffff0d7224 */ /* 0x000fe200078e000b */
[----:B------:R-:W-:Y:S01]  /*13d0*/  MOV R16, R10 ;  /* 0x0000000a00107202 */ /* 0x000fe20000000f00 */
[----:B------:R-:W-:Y:S05]  /*13e0*/  BRA.CONV UR4, `(.L_x_1918) ;  /* 0x0000003304007947 */ /* 0x000fea000b800000 */
[----:B------:R-:W-:Y:S01]  /*13f0*/  IMAD.MOV.U32 R5, RZ, RZ, 0xfffffff ;  /* 0x0fffffffff057424 */ /* 0x000fe200078e00ff */
[----:B------:R-:W-:Y:S02]  /*1400*/  MOV R4, 0x1420 ;  /* 0x0000142000047802 */ /* 0x000fe40000000f00 */
[----:B0123--:R-:W-:Y:S05]  /*1410*/  CALL.REL.NOINC `($__internal_21_$__cuda_sm70_warpsync) ;  /* 0x000007e000007944 */ /* 0x00ffea0003c00000 */
.L_x_1918:
        /* <DEDUP_REMOVED lines=8> */
[----:B01234-:R-:W-:Y:S05]  /*14a0*/  CALL.REL.NOINC `($__internal_21_$__cuda_sm70_warpsync) ;  /* 0x0000075000007944 */ /* 0x01ffea0003c00000 */
.L_x_1919:
        /* <DEDUP_REMOVED lines=15> */
[----:B------:R-:W-:Y:S05]  /*15a0*/  CALL.REL.NOINC `($__internal_21_$__cuda_sm70_warpsync) ;  /* 0x0000065000007944 */ /* 0x000fea0003c00000 */
.L_x_1920:
        /* <DEDUP_REMOVED lines=8> */
[----:B0-----:R-:W-:Y:S05]  /*1630*/  CALL.REL.NOINC `($__internal_21_$__cuda_sm70_warpsync) ;  /* 0x000005c000007944 */ /* 0x001fea0003c00000 */
.L_x_1921:
        /* <DEDUP_REMOVED lines=67> */
.L_x_1902:
[----:B-1----:R-:W-:Y:S05]  /*1a70*/  BSYNC B0 ;  /* 0x0000000000007941 */ /* 0x002fea0003800000 */
.L_x_1901:
        /* <DEDUP_REMOVED lines=24> */
        .weak           $__internal_21_$__cuda_sm70_warpsync
        .type           $__internal_21_$__cuda_sm70_warpsync,@function
        .size           $__internal_21_$__cuda_sm70_warpsync,(.L_x_3082 - $__internal_21_$__cuda_sm70_warpsync)
$__internal_21_$__cuda_sm70_warpsync:
[----:B------:R-:W-:Y:S04]  /*1c00*/  WARPSYNC R5 ;  /* 0x0000000500007348 */ /* 0x000fe80003800000 */
[----:B------:R-:W-:-:S06]  /*1c10*/  HFMA2.MMA R5, -RZ, RZ, 0, 0 ;  /* 0x00000000ff057435 */ /* 0x000fcc00000001ff */
[----:B------:R-:W-:Y:S05]  /*1c20*/  RET.REL.NODEC R4 `(_Z30group_norm_nhwc_fwd_sum_kernelI11Fp32IOFp16WLi168EEv26Group_norm_nhwc_fwd_params) ;  /* 0xffffe3d004007950 */ /* 0x000fea0003c3ffff */
.L_x_1922:
        /* <DEDUP_REMOVED lines=13> */
.L_x_3082:


//--------------------- .text._Z30group_norm_nhwc_fwd_sum_kernelI11Fp32IOFp16WLi64EEv26Group_norm_nhwc_fwd_params --------------------------
	.section	.text._Z30group_norm_nhwc_fwd_sum_kernelI11Fp32IOFp16WLi64EEv26Group_norm_nhwc_fwd_params,"ax",@progbits
	.sectioninfo	@"SHI_REGISTERS=32"
	.align	128
        .global         _Z30group_norm_nhwc_fwd_sum_kernelI11Fp32IOFp16WLi64EEv26Group_norm_nhwc_fwd_params
        .type           _Z30group_norm_nhwc_fwd_sum_kernelI11Fp32IOFp16WLi64EEv26Group_norm_nhwc_fwd_params,@function
        .size           _Z30group_norm_nhwc_fwd_sum_kernelI11Fp32IOFp16WLi64EEv26Group_norm_nhwc_fwd_params,(.L_x_3083 - _Z30group_norm_nhwc_fwd_sum_kernelI11Fp32IOFp16WLi64EEv26Group_norm_nhwc_fwd_params)
        .other          _Z30group_norm_nhwc_fwd_sum_kernelI11Fp32IOFp16WLi64EEv26Group_norm_nhwc_fwd_params,@"STO_CUDA_ENTRY STV_DEFAULT"
_Z30group_norm_nhwc_fwd_sum_kernelI11Fp32IOFp16WLi64EEv26Group_norm_nhwc_fwd_params:
.text._Z30group_norm_nhwc_fwd_sum_kernelI11Fp32IOFp16WLi64EEv26Group_norm_nhwc_fwd_params:
        /* <DEDUP_REMOVED lines=39> */
.L_x_1925:
        /* <DEDUP_REMOVED lines=20> */
.L_x_1924:
        /* <DEDUP_REMOVED lines=14> */
.L_x_1926:
        /* <DEDUP_REMOVED lines=68> */
.L_x_1923:
        /* <DEDUP_REMOVED lines=40> */
.L_x_1931:
        /* <DEDUP_REMOVED lines=56> */
.L_x_1932:
        /* <DEDUP_REMOVED lines=17> */
.L_x_1928:
[----:B0-----:R-:W-:Y:S05]  /*0fe0*/  BSYNC B0 ;  /* 0x0000000000007941 */ /* 0x001fea0003800000 */
.L_x_1927:
        /* <DEDUP_REMOVED lines=27> */
.L_x_1929:
[----:B------:R-:W-:Y:S01]  /*11a0*/  IMAD.MOV.U32 R15, RZ, RZ, R8 ;  /* 0x000000ffff0f7224 */ /* 0x000fe200078e0008 */
[----:B------:R-:W-:Y:S01]  /*11b0*/  MOV R9, RZ ;  /* 0x000000ff00097202 */ /* 0x000fe20000000f00 */
[----:B------:R-:W-:Y:S01]  /*11c0*/  IMAD.MOV.U32 R14, RZ, RZ, 0x1 ;  /* 0x00000001ff0e7424 */ /* 0x000fe200078e00ff */
[----:B------:R-:W-:Y:S01]  /*11d0*/  MOV R10, 0x1200 ;  /* 0x00001200000a7802 */ /* 0x000fe20000000f00 */
[----:B------:R-:W-:-:S02]  /*11e0*/  IMAD.MOV.U32 R12, RZ, RZ, -0x1 ;  /* 0xffffffffff0c7424 */ /* 0x000fc400078e00ff */
[----:B------:R-:W-:Y:S05]  /*11f0*/  CALL.REL.NOINC `($__internal_22_$__cuda_sm70_shflsync_up) ;  /* 0x000009a000007944 */ /* 0x000fea0003c00000 */
[----:B-1----:R-:W-:Y:S01]  /*1200*/  IMAD.MOV.U32 R13, RZ, RZ, R12 ;  /* 0x000000ffff0d7224 */ /* 0x002fe200078e000c */
[----:B0-----:R-:W-:Y:S05]  /*1210*/  BRA `(.L_x_1931) ;  /* 0xfffff93000007947 */ /* 0x001fea000383ffff */
.L_x_1930:
[----:B------:R-:W-:Y:S01]  /*1220*/  MOV R15, R2 ;  /* 0x00000002000f7202 */ /* 0x000fe20000000f00 */
[----:B------:R-:W-:Y:S01]  /*1230*/  IMAD.MOV.U32 R14, RZ, RZ, 0x1 ;  /* 0x00000001ff0e7424 */ /* 0x000fe200078e00ff */
[----:B------:R-:W-:Y:S01]  /*1240*/  MOV R12, 0xffffffff ;  /* 0xffffffff000c7802 */ /* 0x000fe20000000f00 */
[----:B------:R-:W-:Y:S01]  /*1250*/  IMAD.MOV.U32 R9, RZ, RZ, RZ ;  /* 0x000000ffff097224 */ /* 0x000fe200078e00ff */
[----:B------:R-:W-:-:S02]  /*1260*/  MOV R10, 0x1280 ;  /* 0x00001280000a7802 */ /* 0x000fc40000000f00 */
[----:B012---:R-:W-:Y:S05]  /*1270*/  CALL.REL.NOINC `($__internal_22_$__cuda_sm70_shflsync_up) ;  /* 0x0000092000007944 */ /* 0x007fea0003c00000 */
[----:B0-----:R-:W-:Y:S01]  /*1280*/  HFMA2.MMA R14, -RZ, RZ, 0, 5.9604644775390625e-08 ;  /* 0x00000001ff0e7435 */ /* 0x001fe200000001ff */
[----:B-1----:R-:W-:Y:S01]  /*1290*/  IMAD.MOV.U32 R17, RZ, RZ, R12 ;  /* 0x000000ffff117224 */ /* 0x002fe200078e000c */
[----:B------:R-:W-:Y:S01]  /*12a0*/  MOV R10, 0x12f0 ;  /* 0x000012f0000a7802 */ /* 0x000fe20000000f00 */
[----:B------:R-:W-:-:S02]  /*12b0*/  IMAD.MOV.U32 R15, RZ, RZ, R3 ;  /* 0x000000ffff0f7224 */ /* 0x000fc400078e0003 */
[----:B------:R-:W-:Y:S02]  /*12c0*/  IMAD.MOV.U32 R9, RZ, RZ, RZ ;  /* 0x000000ffff097224 */ /* 0x000fe400078e00ff */
[----:B------:R-:W-:Y:S02]  /*12d0*/  IMAD.MOV.U32 R12, RZ, RZ, -0x1 ;  /* 0xffffffffff0c7424 */ /* 0x000fe400078e00ff */
[----:B------:R-:W-:Y:S05]  /*12e0*/  CALL.REL.NOINC `($__internal_22_$__cuda_sm70_shflsync_up) ;  /* 0x000008b000007944 */ /* 0x000fea0003c00000 */
        /* <DEDUP_REMOVED lines=15> */
[----:B------:R-:W-:Y:S05]  /*13e0*/  CALL.REL.NOINC `($__internal_22_$__cuda_sm70_shflsync_up) ;  /* 0x000007b000007944 */ /* 0x000fea0003c00000 */
[----:B-1----:R-:W-:Y:S01]  /*13f0*/  IMAD.MOV.U32 R2, RZ, RZ, R12 ;  /* 0x000000ffff027224 */ /* 0x002fe200078e000c */
[----:B0-----:R-:W-:Y:S01]  /*1400*/  MOV R15, R8 ;  /* 0x00000008000f7202 */ /* 0x001fe20000000f00 */
[----:B------:R-:W-:Y:S01]  /*1410*/  IMAD.MOV.U32 R14, RZ, RZ, 0x2 ;  /* 0x00000002ff0e7424 */ /* 0x000fe200078e00ff */
[----:B------:R-:W-:Y:S01]  /*1420*/  MOV R12, 0xffffffff ;  /* 0xffffffff000c7802 */ /* 0x000fe20000000f00 */
[----:B------:R-:W-:Y:S01]  /*1430*/  IMAD.MOV.U32 R9, RZ, RZ, RZ ;  /* 0x000000ffff097224 */ /* 0x000fe200078e00ff */
[----:B------:R-:W-:-:S02]  /*1440*/  MOV R10, 0x1460 ;  /* 0x00001460000a7802 */ /* 0x000fc40000000f00 */
[----:B------:R-:W-:Y:S05]  /*1450*/  CALL.REL.NOINC `($__internal_22_$__cuda_sm70_shflsync_up) ;  /* 0x0000074000007944 */ /* 0x000fea0003c00000 */
[----:B0-----:R-:W-:Y:S01]  /*1460*/  HFMA2.MMA R14, -RZ, RZ, 0, 1.1920928955078125e-07 ;  /* 0x00000002ff0e7435 */ /* 0x001fe200000001ff */
[----:B-1----:R-:W-:Y:S01]  /*1470*/  IMAD.MOV.U32 R3, RZ, RZ, R12 ;  /* 0x000000ffff037224 */ /* 0x002fe200078e000c */
[----:B------:R-:W-:Y:S01]  /*1480*/  MOV R10, 0x14d0 ;  /* 0x000014d0000a7802 */ /* 0x000fe20000000f00 */
[----:B------:R-:W-:-:S02]  /*1490*/  IMAD.MOV.U32 R15, RZ, RZ, R13 ;  /* 0x000000ffff0f7224 */ /* 0x000fc400078e000d */
[----:B------:R-:W-:Y:S02]  /*14a0*/  IMAD.MOV.U32 R9, RZ, RZ, RZ ;  /* 0x000000ffff097224 */ /* 0x000fe400078e00ff */
[----:B------:R-:W-:Y:S02]  /*14b0*/  IMAD.MOV.U32 R12, RZ, RZ, -0x1 ;  /* 0xffffffffff0c7424 */ /* 0x000fe400078e00ff */
[----:B------:R-:W-:Y:S05]  /*14c0*/  CALL.REL.NOINC `($__internal_22_$__cuda_sm70_shflsync_up) ;  /* 0x000006d000007944 */ /* 0x000fea0003c00000 */
        /* <DEDUP_REMOVED lines=20> */
[----:B0-----:R-:W-:Y:S01]  /*1610*/  HFMA2.MMA R14, -RZ, RZ, 0, 2.384185791015625e-07 ;  /* 0x00000004ff0e7435 */ /* 0x001fe200000001ff */
        /* <DEDUP_REMOVED lines=26> */
[----:B0-----:R-:W-:Y:S01]  /*17c0*/  HFMA2.MMA R14, -RZ, RZ, 0, 4.76837158203125e-07 ;  /* 0x00000008ff0e7435 */ /* 0x001fe200000001ff */
        /* <DEDUP_REMOVED lines=26> */
[----:B0-----:R-:W-:Y:S01]  /*1970*/  HFMA2.MMA R14, -RZ, RZ, 0, 9.5367431640625e-07 ;  /* 0x00000010ff0e7435 */ /* 0x001fe200000001ff */
[----:B-1----:R-:W-:Y:S01]  /*1980*/  IMAD.MOV.U32 R3, RZ, RZ, R12 ;  /* 0x000000ffff037224 */ /* 0x002fe200078e000c */
[----:B------:R-:W-:Y:S01]  /*1990*/  MOV R12, 0xffffffff ;  /* 0xffffffff000c7802 */ /* 0x000fe20000000f00 */
[----:B------:R-:W-:Y:S01]  /*19a0*/  IMAD.MOV.U32 R15, RZ, RZ, R13 ;  /* 0x000000ffff0f7224 */ /* 0x000fe200078e000d */
[----:B------:R-:W-:Y:S01]  /*19b0*/  MOV R10, 0x19e0 ;  /* 0x000019e0000a7802 */ /* 0x000fe20000000f00 */
[----:B------:R-:W-:-:S02]  /*19c0*/  IMAD.MOV.U32 R9, RZ, RZ, RZ ;  /* 0x000000ffff097224 */ /* 0x000fc400078e00ff */
[----:B------:R-:W-:Y:S05]  /*19d0*/  CALL.REL.NOINC `($__internal_22_$__cuda_sm70_shflsync_up) ;  /* 0x000001c000007944 */ /* 0x000fea0003c00000 */
        /* <DEDUP_REMOVED lines=12> */
[----:B------:R-:W-:Y:S05]  /*1aa0*/  CALL.REL.NOINC `($__internal_22_$__cuda_sm70_shflsync_up) ;  /* 0x000000f000007944 */ /* 0x000fea0003c00000 */
[----:B0-----:R-:W-:Y:S01]  /*1ab0*/  HFMA2.MMA R14, -RZ, RZ, 0, 5.9604644775390625e-08 ;  /* 0x00000001ff0e7435 */ /* 0x001fe200000001ff */
[----:B-1----:R-:W-:Y:S01]  /*1ac0*/  MOV R2, R12 ;  /* 0x0000000c00027202 */ /* 0x002fe20000000f00 */
[----:B------:R-:W-:Y:S01]  /*1ad0*/  IMAD.MOV.U32 R15, RZ, RZ, R8 ;  /* 0x000000ffff0f7224 */ /* 0x000fe200078e0008 */
[----:B------:R-:W-:Y:S01]  /*1ae0*/  MOV R12, 0xffffffff ;  /* 0xffffffff000c7802 */ /* 0x000fe20000000f00 */
[----:B------:R-:W-:Y:S01]  /*1af0*/  IMAD.MOV.U32 R9, RZ, RZ, RZ ;  /* 0x000000ffff097224 */ /* 0x000fe200078e00ff */
[----:B------:R-:W-:-:S02]  /*1b00*/  MOV R10, 0x1b20 ;  /* 0x00001b20000a7802 */ /* 0x000fc40000000f00 */
[----:B------:R-:W-:Y:S05]  /*1b10*/  CALL.REL.NOINC `($__internal_22_$__cuda_sm70_shflsync_up) ;  /* 0x0000008000007944 */ /* 0x000fea0003c00000 */
[----:B0-----:R-:W-:Y:S01]  /*1b20*/  HFMA2.MMA R9, -RZ, RZ, 0, 0 ;  /* 0x00000000ff097435 */ /* 0x001fe200000001ff */
[----:B-1----:R-:W-:Y:S01]  /*1b30*/  IMAD.MOV.U32 R3, RZ, RZ, R12 ;  /* 0x000000ffff037224 */ /* 0x002fe200078e000c */
[----:B------:R-:W-:Y:S01]  /*1b40*/  MOV R15, R13 ;  /* 0x0000000d000f7202 */ /* 0x000fe20000000f00 */
[----:B------:R-:W-:Y:S01]  /*1b50*/  IMAD.MOV.U32 R14, RZ, RZ, 0x1 ;  /* 0x00000001ff0e7424 */ /* 0x000fe200078e00ff */
[----:B------:R-:W-:Y:S01]  /*1b60*/  MOV R10, 0x1b90 ;  /* 0x00001b90000a7802 */ /* 0x000fe20000000f00 */
[----:B------:R-:W-:-:S02]  /*1b70*/  IMAD.MOV.U32 R12, RZ, RZ, -0x1 ;  /* 0xffffffffff0c7424 */ /* 0x000fc400078e00ff */
[----:B------:R-:W-:Y:S05]  /*1b80*/  CALL.REL.NOINC `($__internal_22_$__cuda_sm70_shflsync_up) ;  /* 0x0000001000007944 */ /* 0x000fea0003c00000 */
[----:B01----:R-:W-:Y:S05]  /*1b90*/  BRA `(.L_x_1932) ;  /* 0xfffff33000007947 */ /* 0x003fea000383ffff */
        .weak           $__internal_22_$__cuda_sm70_shflsync_up
        .type           $__internal_22_$__cuda_sm70_shflsync_up,@function
        .size           $__internal_22_$__cuda_sm70_shflsync_up,(.L_x_3083 - $__internal_22_$__cuda_sm70_shflsync_up)
$__internal_22_$__cuda_sm70_shflsync_up:
[----:B------:R-:W-:Y:S01]  /*1ba0*/  MOV R11, 0x0 ;  /* 0x00000000000b7802 */ /* 0x000fe20000000f00 */
[----:B------:R-:W-:Y:S04]  /*1bb0*/  WARPSYNC R12 ;  /* 0x0000000c00007348 */ /* 0x000fe80003800000 */
[----:B------:R0:W1:Y:S01]  /*1bc0*/  SHFL.UP PT, R12, R15, R14, R9 ;  /* 0x0400000e0f0c7389 */ /* 0x00006200000e0009 */
[----:B------:R-:W-:Y:S05]  /*1bd0*/  RET.REL.NODEC R10 `(_Z30group_norm_nhwc_fwd_sum_kernelI11Fp32IOFp16WLi64EEv26Group_norm_nhwc_fwd_params) ;  /* 0xffffe4200a007950 */ /* 0x000fea0003c3ffff */
.L_x_1933:
        /* <DEDUP_REMOVED lines=10> */
.L_x_3083:


//--------------------- .text._Z30group_norm_nhwc_fwd_sum_kernelI11Fp32IOFp16WLi128EEv26Group_norm_nhwc_fwd_params --------------------------
	.section	.text._Z30group_norm_nhwc_fwd_sum_kernelI11Fp32IOFp16WLi128EEv26Group_norm_nhwc_fwd_params,"ax",@progbits
	.sectioninfo	@"SHI_REGISTERS=32"
	.align	128
        .global         _Z30group_norm_nhwc_fwd_sum_kernelI11Fp32IOFp16WLi128EEv26Group_norm_nhwc_fwd_params
        .type           _Z30group_norm_nhwc_fwd_sum_kernelI11Fp32IOFp16WLi128EEv26Group_norm_nhwc_fwd_params,@function
        .size           _Z30group_norm_nhwc_fwd_sum_kernelI11Fp32IOFp16WLi128EEv26Group_norm_nhwc_fwd_params,(.L_x_3084 - _Z30group_norm_nhwc_fwd_sum_kernelI11Fp32IOFp16WLi128EEv26Group_norm_nhwc_fwd_params)
        .other          _Z30group_norm_nhwc_fwd_sum_kernelI11Fp32IOFp16WLi128EEv26Group_norm_nhwc_fwd_params,@"STO_CUDA_ENTRY STV_DEFAULT"
_Z30group_norm_nhwc_fwd_sum_kernelI11Fp32IOFp16WLi128EEv26Group_norm_nhwc_fwd_params:
.text._Z30group_norm_nhwc_fwd_sum_kernelI11Fp32IOFp16WLi128EEv26Group_norm_nhwc_fwd_params:
        /* <DEDUP_REMOVED lines=39> */
.L_x_1936:
        /* <DEDUP_REMOVED lines=20> */
.L_x_1935:
        /* <DEDUP_REMOVED lines=14> */
.L_x_1937:
        /* <DEDUP_REMOVED lines=68> */
.L_x_1934:
        /* <DEDUP_REMOVED lines=57> */
.L_x_1942:
        /* <DEDUP_REMOVED lines=56> */
.L_x_1943:
        /* <DEDUP_REMOVED lines=43> */
.L_x_1939:
[----:B0-----:R-:W-:Y:S05]  /*1290*/  BSYNC B0 ;  /* 0x0000000000007941 */ /* 0x001fea0003800000 */
.L_x_1938:
        /* <DEDUP_REMOVED lines=31> */
.L_x_1940:
[----:B------:R-:W-:Y:S01]  /*1490*/  IMAD.MOV.U32 R12, RZ, RZ, R6 ;  /* 0x000000ffff0c7224 */ /* 0x000fe200078e0006 */
[----:B------:R-:W-:Y:S01]  /*14a0*/  MOV R10, RZ ;  /* 0x000000ff000a7202 */ /* 0x000fe20000000f00 */
[----:B------:R-:W-:Y:S01]  /*14b0*/  IMAD.MOV.U32 R11, RZ, RZ, 0x1 ;  /* 0x00000001ff0b7424 */ /* 0x000fe200078e00ff */
[----:B------:R-:W-:Y:S01]  /*14c0*/  MOV R8, 0x14f0 ;  /* 0x000014f000087802 */ /* 0x000fe20000000f00 */
[----:B------:R-:W-:-:S02]  /*14d0*/  IMAD.MOV.U32 R7, RZ, RZ, -0x1 ;  /* 0xffffffffff077424 */ /* 0x000fc400078e00ff */
[----:B------:R-:W-:Y:S05]  /*14e0*/  CALL.REL.NOINC `($__internal_23_$__cuda_sm70_shflsync_up) ;  /* 0x000009b000007944 */ /* 0x000fea0003c00000 */
[----:B-1----:R-:W-:Y:S01]  /*14f0*/  IMAD.MOV.U32 R13, RZ, RZ, R7 ;  /* 0x000000ffff0d7224 */ /* 0x002fe200078e0007 */
[----:B0-----:R-:W-:Y:S05]  /*1500*/  BRA `(.L_x_1942) ;  /* 0xfffff75000007947 */ /* 0x001fea000383ffff */
.L_x_1941:
[----:B------:R-:W-:Y:S01]  /*1510*/  MOV R12, R5 ;  /* 0x00000005000c7202 */ /* 0x000fe20000000f00 */
[----:B------:R-:W-:Y:S01]  /*1520*/  IMAD.MOV.U32 R11, RZ, RZ, 0x1 ;  /* 0x00000001ff0b7424 */ /* 0x000fe200078e00ff */
[----:B------:R-:W-:Y:S01]  /*1530*/  MOV R7, 0xffffffff ;  /* 0xffffffff00077802 */ /* 0x000fe20000000f00 */
[----:B------:R-:W-:Y:S01]  /*1540*/  IMAD.MOV.U32 R10, RZ, RZ, RZ ;  /* 0x000000ffff0a7224 */ /* 0x000fe200078e00ff */
[----:B------:R-:W-:-:S02]  /*1550*/  MOV R8, 0x1570 ;  /* 0x0000157000087802 */ /* 0x000fc40000000f00 */
[----:B012---:R-:W-:Y:S05]  /*1560*/  CALL.REL.NOINC `($__internal_23_$__cuda_sm70_shflsync_up) ;  /* 0x0000093000007944 */ /* 0x007fea0003c00000 */
[----:B0-----:R-:W-:Y:S01]  /*1570*/  HFMA2.MMA R11, -RZ, RZ, 0, 5.9604644775390625e-08 ;  /* 0x00000001ff0b7435 */ /* 0x001fe200000001ff */
[----:B-1----:R-:W-:Y:S01]  /*1580*/  IMAD.MOV.U32 R14, RZ, RZ, R7 ;  /* 0x000000ffff0e7224 */ /* 0x002fe200078e0007 */
[----:B------:R-:W-:Y:S01]  /*1590*/  MOV R8, 0x15e0 ;  /* 0x000015e000087802 */ /* 0x000fe20000000f00 */
[----:B------:R-:W-:-:S02]  /*15a0*/  IMAD.MOV.U32 R12, RZ, RZ, R4 ;  /* 0x000000ffff0c7224 */ /* 0x000fc400078e0004 */
[----:B------:R-:W-:Y:S02]  /*15b0*/  IMAD.MOV.U32 R10, RZ, RZ, RZ ;  /* 0x000000ffff0a7224 */ /* 0x000fe400078e00ff */
[----:B------:R-:W-:Y:S02]  /*15c0*/  IMAD.MOV.U32 R7, RZ, RZ, -0x1 ;  /* 0xffffffffff077424 */ /* 0x000fe400078e00ff */
[----:B------:R-:W-:Y:S05]  /*15d0*/  CALL.REL.NOINC `($__internal_23_$__cuda_sm70_shflsync_up) ;  /* 0x000008c000007944 */ /* 0x000fea0003c00000 */
        /* <DEDUP_REMOVED lines=15> */
[----:B------:R-:W-:Y:S05]  /*16d0*/  CALL.REL.NOINC `($__internal_23_$__cuda_sm70_shflsync_up) ;  /* 0x000007c000007944 */ /* 0x000fea0003c00000 */
[----:B-1----:R-:W-:Y:S01]  /*16e0*/  IMAD.MOV.U32 R4, RZ, RZ, R7 ;  /* 0x000000ffff047224 */ /* 0x002fe200078e0007 */
[----:B0-----:R-:W-:Y:S01]  /*16f0*/  MOV R12, R6 ;  /* 0x00000006000c7202 */ /* 0x001fe20000000f00 */
[----:B------:R-:W-:Y:S01]  /*1700*/  IMAD.MOV.U32 R11, RZ, RZ, 0x2 ;  /* 0x00000002ff0b7424 */ /* 0x000fe200078e00ff */
[----:B------:R-:W-:Y:S01]  /*1710*/  MOV R7, 0xffffffff ;  /* 0xffffffff00077802 */ /* 0x000fe20000000f00 */
[----:B------:R-:W-:Y:S01]  /*1720*/  IMAD.MOV.U32 R10, RZ, RZ, RZ ;  /* 0x000000ffff0a7224 */ /* 0x000fe200078e00ff */
[----:B------:R-:W-:-:S02]  /*1730*/  MOV R8, 0x1750 ;  /* 0x0000175000087802 */ /* 0x000fc40000000f00 */
[----:B------:R-:W-:Y:S05]  /*1740*/  CALL.REL.NOINC `($__internal_23_$__cuda_sm70_shflsync_up) ;  /* 0x0000075000007944 */ /* 0x000fea0003c00000 */
[----:B0-----:R-:W-:Y:S01]  /*1750*/  HFMA2.MMA R11, -RZ, RZ, 0, 1.1920928955078125e-07 ;  /* 0x00000002ff0b7435 */ /* 0x001fe200000001ff */
[----:B-1----:R-:W-:Y:S01]  /*1760*/  IMAD.MOV.U32 R5, RZ, RZ, R7 ;  /* 0x000000ffff057224 */ /* 0x002fe200078e0007 */
[----:B------:R-:W-:Y:S01]  /*1770*/  MOV R8, 0x17c0 ;  /* 0x000017c000087802 */ /* 0x000fe20000000f00 */
[----:B------:R-:W-:-:S02]  /*1780*/  IMAD.MOV.U32 R12, RZ, RZ, R14 ;  /* 0x000000ffff0c7224 */ /* 0x000fc400078e000e */
[----:B------:R-:W-:Y:S02]  /*1790*/  IMAD.MOV.U32 R10, RZ, RZ, RZ ;  /* 0x000000ffff0a7224 */ /* 0x000fe400078e00ff */
[----:B------:R-:W-:Y:S02]  /*17a0*/  IMAD.MOV.U32 R7, RZ, RZ, -0x1 ;  /* 0xffffffffff077424 */ /* 0x000fe400078e00ff */
[----:B------:R-:W-:Y:S05]  /*17b0*/  CALL.REL.NOINC `($__internal_23_$__cuda_sm70_shflsync_up) ;  /* 0x000006e000007944 */ /* 0x000fea0003c00000 */
        /* <DEDUP_REMOVED lines=20> */
[----:B0-----:R-:W-:Y:S01]  /*1900*/  HFMA2.MMA R11, -RZ, RZ, 0, 2.384185791015625e-07 ;  /* 0x00000004ff0b7435 */ /* 0x001fe200000001ff */
        /* <DEDUP_REMOVED lines=26> */
[----:B0-----:R-:W-:Y:S01]  /*1ab0*/  HFMA2.MMA R11, -RZ, RZ, 0, 4.76837158203125e-07 ;  /* 0x00000008ff0b7435 */ /* 0x001fe200000001ff */
        /* <DEDUP_REMOVED lines=19> */
[----:B0-----:R-:W-:Y:S01]  /*1bf0*/  HFMA2.MMA R11, -RZ, RZ, 0, 9.5367431640625e-07 ;  /* 0x00000010ff0b7435 */ /* 0x001fe200000001ff */
[----:B-1----:R-:W-:Y:S01]  /*1c00*/  MOV R4, R7 ;  /* 0x0000000700047202 */ /* 0x002fe20000000f00 */
[----:B------:R-:W-:Y:S01]  /*1c10*/  IMAD.MOV.U32 R12, RZ, RZ, R6 ;  /* 0x000000ffff0c7224 */ /* 0x000fe200078e0006 */
[----:B------:R-:W-:Y:S01]  /*1c20*/  MOV R7, 0xffffffff ;  /* 0xffffffff00077802 */ /* 0x000fe20000000f00 */
[----:B------:R-:W-:Y:S01]  /*1c30*/  IMAD.MOV.U32 R10, RZ, RZ, RZ ;  /* 0x000000ffff0a7224 */ /* 0x000fe200078e00ff */
[----:B------:R-:W-:-:S02]  /*1c40*/  MOV R8, 0x1c60 ;  /* 0x00001c6000087802 */ /* 0x000fc40000000f00 */
[----:B------:R-:W-:Y:S05]  /*1c50*/  CALL.REL.NOINC `($__internal_23_$__cuda_sm70_shflsync_up) ;  /* 0x0000024000007944 */ /* 0x000fea0003c00000 */
[----:B0-----:R-:W-:Y:S01]  /*1c60*/  HFMA2.MMA R10, -RZ, RZ, 0, 0 ;  /* 0x00000000ff0a7435 */ /* 0x001fe200000001ff */
[----:B-1----:R-:W-:Y:S01]  /*1c70*/  IMAD.MOV.U32 R5, RZ, RZ, R7 ;  /* 0x000000ffff057224 */ /* 0x002fe200078e0007 */
[----:B------:R-:W-:Y:S01]  /*1c80*/  MOV R12, R14 ;  /* 0x0000000e000c7202 */ /* 0x000fe20000000f00 */
[----:B------:R-:W-:Y:S01]  /*1c90*/  IMAD.MOV.U32 R11, RZ, RZ, 0x10 ;  /* 0x00000010ff0b7424 */ /* 0x000fe200078e00ff */
[----:B------:R-:W-:Y:S01]  /*1ca0*/  MOV R8, 0x1cd0 ;  /* 0x00001cd000087802 */ /* 0x000fe20000000f00 */
[----:B------:R-:W-:-:S02]  /*1cb0*/  IMAD.MOV.U32 R7, RZ, RZ, -0x1 ;  /* 0xffffffffff077424 */ /* 0x000fc400078e00ff */
[----:B------:R-:W-:Y:S05]  /*1cc0*/  CALL.REL.NOINC `($__internal_23_$__cuda_sm70_shflsync_up) ;  /* 0x000001d000007944 */ /* 0x000fea0003c00000 */
        /* <DEDUP_REMOVED lines=20> */
[----:B0-----:R-:W-:Y:S01]  /*1e10*/  HFMA2.MMA R11, -RZ, RZ, 0, 5.9604644775390625e-08 ;  /* 0x00000001ff0b7435 */ /* 0x001fe200000001ff */
[----:B-1----:R-:W-:Y:S01]  /*1e20*/  MOV R5, R7 ;  /* 0x0000000700057202 */ /* 0x002fe20000000f00 */
[----:B------:R-:W-:Y:S01]  /*1e30*/  IMAD.MOV.U32 R12, RZ, RZ, R14 ;  /* 0x000000ffff0c7224 */ /* 0x000fe200078e000e */
[----:B------:R-:W-:Y:S01]  /*1e40*/  MOV R7, 0xffffffff ;  /* 0xffffffff00077802 */ /* 0x000fe20000000f00 */
[----:B------:R-:W-:Y:S01]  /*1e50*/  IMAD.MOV.U32 R10, RZ, RZ, RZ ;  /* 0x000000ffff0a7224 */ /* 0x000fe200078e00ff */
[----:B------:R-:W-:-:S02]  /*1e60*/  MOV R8, 0x1e80 ;  /* 0x00001e8000087802 */ /* 0x000fc40000000f00 */
[----:B------:R-:W-:Y:S05]  /*1e70*/  CALL.REL.NOINC `($__internal_23_$__cuda_sm70_shflsync_up) ;  /* 0x0000002000007944 */ /* 0x000fea0003c00000 */
[----:B-1----:R-:W-:Y:S01]  /*1e80*/  IMAD.MOV.U32 R8, RZ, RZ, R7 ;  /* 0x000000ffff087224 */ /* 0x002fe200078e0007 */
[----:B0-----:R-:W-:Y:S05]  /*1e90*/  BRA `(.L_x_1943) ;  /* 0xfffff14000007947 */ /* 0x001fea000383ffff */
        .weak           $__internal_23_$__cuda_sm70_shflsync_up
        .type           $__internal_23_$__cuda_sm70_shflsync_up,@function
        .size           $__internal_23_$__cuda_sm70_shflsync_up,(.L_x_3084 - $__internal_23_$__cuda_sm70_shflsync_up)
$__internal_23_$__cuda_sm70_shflsync_up:
[----:B------:R-:W-:Y:S01]  /*1ea0*/  HFMA2.MMA R9, -RZ, RZ, 0, 0 ;  /* 0x00000000ff097435 */ /* 0x000fe200000001ff */
[----:B------:R-:W-:Y:S04]  /*1eb0*/  WARPSYNC R7 ;  /* 0x0000000700007348 */ /* 0x000fe80003800000 */
[----:B------:R0:W1:Y:S01]  /*1ec0*/  SHFL.UP PT, R7, R12, R11, R10 ;  /* 0x0400000b0c077389 */ /* 0x00006200000e000a */
[----:B------:R-:W-:Y:S05]  /*1ed0*/  RET.REL.NODEC R8 `(_Z30group_norm_nhwc_fwd_sum_kernelI11Fp32IOFp16WLi128EEv26Group_norm_nhwc_fwd_params) ;  /* 0xffffe12008007950 */ /* 0x000fea0003c3ffff */
.L_x_1944:
        /* <DEDUP_REMOVED lines=10> */
.L_x_3084:


//--------------------- .text._Z30group_norm_nhwc_fwd_sum_kernelI11Fp32IOFp16WLi192EEv26Group_norm_nhwc_fwd_params --------------------------
	.section	.text._Z30group_norm_nhwc_fwd_sum_kernelI11Fp32IOFp16WLi192EEv26Group_norm_nhwc_fwd_params,"ax",@progbits
	.sectioninfo	@"SHI_REGISTERS=32"
	.align	128
        .global         _Z30group_norm_nhwc_fwd_sum_kernelI11Fp32IOFp16WLi192EEv26Group_norm_nhwc_fwd_params
        .type           _Z30group_norm_nhwc_fwd_sum_kernelI11Fp32IOFp16WLi192EEv26Group_norm_nhwc_fwd_params,@function
        .size           _Z30group_norm_nhwc_fwd_sum_kernelI11Fp32IOFp16WLi192EEv26Group_norm_nhwc_fwd_params,(.L_x_3085 - _Z30group_norm_nhwc_fwd_sum_kernelI11Fp32IOFp16WLi192EEv26Group_norm_nhwc_fwd_params)
        .other          _Z30group_norm_nhwc_fwd_sum_kernelI11Fp32IOFp16WLi192EEv26Group_norm_nhwc_fwd_params,@"STO_CUDA_ENTRY STV_DEFAULT"
_Z30group_norm_nhwc_fwd_sum_kernelI11Fp32IOFp16WLi192EEv26Group_norm_nhwc_fwd_params:
.text._Z30group_norm_nhwc_fwd_sum_kernelI11Fp32IOFp16WLi192EEv26Group_norm_nhwc_fwd_params:
        /* <DEDUP_REMOVED lines=39> */
.L_x_1947:
        /* <DEDUP_REMOVED lines=20> */
.L_x_1946:
        /* <DEDUP_REMOVED lines=14> */
.L_x_1948:
        /* <DEDUP_REMOVED lines=68> */
.L_x_1945:
        /* <DEDUP_REMOVED lines=71> */
.L_x_1953:
        /* <DEDUP_REMOVED lines=56> */
.L_x_1954:
        /* <DEDUP_REMOVED lines=63> */
.L_x_1950:
[----:B0-----:R-:W-:Y:S05]  /*14b0*/  BSYNC B0 ;  /* 0x0000000000007941 */ /* 0x001fea0003800000 */
.L_x_1949:
        /* <DEDUP_REMOVED lines=29> */
.L_x_1951:
[----:B------:R-:W-:Y:S01]  /*1690*/  MOV R14, R7 ;  /* 0x00000007000e7202 */ /* 0x000fe20000000f00 */
[----:B------:R-:W-:Y:S01]  /*16a0*/  IMAD.MOV.U32 R13, RZ, RZ, 0x1 ;  /* 0x00000001ff0d7424 */ /* 0x000fe200078e00ff */
[----:B------:R-:W-:Y:S01]  /*16b0*/  MOV R12, 0xffffffff ;  /* 0xffffffff000c7802 */ /* 0x000fe20000000f00 */
[----:B------:R-:W-:Y:S01]  /*16c0*/  IMAD.MOV.U32 R11, RZ, RZ, RZ ;  /* 0x000000ffff0b7224 */ /* 0x000fe200078e00ff */
[----:B------:R-:W-:-:S02]  /*16d0*/  MOV R8, 0x16f0 ;  /* 0x000016f000087802 */ /* 0x000fc40000000f00 */
[----:B------:R-:W-:Y:S05]  /*16e0*/  CALL.REL.NOINC `($__internal_24_$__cuda_sm70_shflsync_up) ;  /* 0x000009a000007944 */ /* 0x000fea0003c00000 */
[----:B-1----:R-:W-:Y:S01]  /*16f0*/  IMAD.MOV.U32 R10, RZ, RZ, R12 ;  /* 0x000000ffff0a7224 */ /* 0x002fe200078e000c */
[----:B0-----:R-:W-:Y:S05]  /*1700*/  BRA `(.L_x_1953) ;  /* 0xfffff63000007947 */ /* 0x001fea000383ffff */
.L_x_1952:
[----:B------:R-:W-:Y:S01]  /*1710*/  HFMA2.MMA R13, -RZ, RZ, 0, 5.9604644775390625e-08 ;  /* 0x00000001ff0d7435 */ /* 0x000fe200000001ff */
[----:B------:R-:W-:Y:S01]  /*1720*/  IMAD.MOV.U32 R14, RZ, RZ, R6 ;  /* 0x000000ffff0e7224 */ /* 0x000fe200078e0006 */
[----:B------:R-:W-:Y:S01]  /*1730*/  MOV R8, 0x1770 ;  /* 0x0000177000087802 */ /* 0x000fe20000000f00 */
[----:B------:R-:W-:-:S02]  /*1740*/  IMAD.MOV.U32 R11, RZ, RZ, RZ ;  /* 0x000000ffff0b7224 */ /* 0x000fc400078e00ff */
[----:B------:R-:W-:Y:S02]  /*1750*/  IMAD.MOV.U32 R12, RZ, RZ, -0x1 ;  /* 0xffffffffff0c7424 */ /* 0x000fe400078e00ff */
[----:B012---:R-:W-:Y:S05]  /*1760*/  CALL.REL.NOINC `($__internal_24_$__cuda_sm70_shflsync_up) ;  /* 0x0000092000007944 */ /* 0x007fea0003c00000 */
[----:B0-----:R-:W-:Y:S01]  /*1770*/  HFMA2.MMA R11, -RZ, RZ, 0, 0 ;  /* 0x00000000ff0b7435 */ /* 0x001fe200000001ff */
[----:B-1----:R-:W-:Y:S01]  /*1780*/  MOV R15, R12 ;  /* 0x0000000c000f7202 */ /* 0x002fe20000000f00 */
[----:B------:R-:W-:Y:S01]  /*1790*/  IMAD.MOV.U32 R14, RZ, RZ, R5 ;  /* 0x000000ffff0e7224 */ /* 0x000fe200078e0005 */
[----:B------:R-:W-:Y:S01]  /*17a0*/  MOV R8, 0x17e0 ;  /* 0x000017e000087802 */ /* 0x000fe20000000f00 */
[----:B------:R-:W-:Y:S02]  /*17b0*/  IMAD.MOV.U32 R13, RZ, RZ, 0x1 ;  /* 0x00000001ff0d7424 */ /* 0x000fe400078e00ff */
[----:B------:R-:W-:Y:S02]  /*17c0*/  IMAD.MOV.U32 R12, RZ, RZ, -0x1 ;  /* 0xffffffffff0c7424 */ /* 0x000fe400078e00ff */
[----:B------:R-:W-:Y:S05]  /*17d0*/  CALL.REL.NOINC `($__internal_24_$__cuda_sm70_shflsync_up) ;  /* 0x000008b000007944 */ /* 0x000fea0003c00000 */
        /* <DEDUP_REMOVED lines=15> */
[----:B------:R-:W-:Y:S05]  /*18d0*/  CALL.REL.NOINC `($__internal_24_$__cuda_sm70_shflsync_up) ;  /* 0x000007b000007944 */ /* 0x000fea0003c00000 */
[----:B0-----:R-:W-:Y:S01]  /*18e0*/  HFMA2.MMA R13, -RZ, RZ, 0, 1.1920928955078125e-07 ;  /* 0x00000002ff0d7435 */ /* 0x001fe200000001ff */
[----:B-1----:R-:W-:Y:S01]  /*18f0*/  IMAD.MOV.U32 R5, RZ, RZ, R12 ;  /* 0x000000ffff057224 */ /* 0x002fe200078e000c */
[----:B------:R-:W-:Y:S01]  /*1900*/  MOV R8, 0x1950 ;  /* 0x0000195000087802 */ /* 0x000fe20000000f00 */
[----:B------:R-:W-:-:S02]  /*1910*/  IMAD.MOV.U32 R14, RZ, RZ, R7 ;  /* 0x000000ffff0e7224 */ /* 0x000fc400078e0007 */
[----:B------:R-:W-:Y:S02]  /*1920*/  IMAD.MOV.U32 R11, RZ, RZ, RZ ;  /* 0x000000ffff0b7224 */ /* 0x000fe400078e00ff */
[----:B------:R-:W-:Y:S02]  /*1930*/  IMAD.MOV.U32 R12, RZ, RZ, -0x1 ;  /* 0xffffffffff0c7424 */ /* 0x000fe400078e00ff */
[----:B------:R-:W-:Y:S05]  /*1940*/  CALL.REL.NOINC `($__internal_24_$__cuda_sm70_shflsync_up) ;  /* 0x0000074000007944 */ /* 0x000fea0003c00000 */
[----:B0-----:R-:W-:Y:S01]  /*1950*/  HFMA2.MMA R11, -RZ, RZ, 0, 0 ;  /* 0x00000000ff0b7435 */ /* 0x001fe200000001ff */
[----:B-1----:R-:W-:Y:S01]  /*1960*/  MOV R6, R12 ;  /* 0x0000000c00067202 */ /* 0x002fe20000000f00 */
[----:B------:R-:W-:Y:S01]  /*1970*/  IMAD.MOV.U32 R14, RZ, RZ, R15 ;  /* 0x000000ffff0e7224 */ /* 0x000fe200078e000f */
[----:B------:R-:W-:Y:S01]  /*1980*/  MOV R8, 0x19c0 ;  /* 0x000019c000087802 */ /* 0x000fe20000000f00 */
[----:B------:R-:W-:Y:S02]  /*1990*/  IMAD.MOV.U32 R13, RZ, RZ, 0x2 ;  /* 0x00000002ff0d7424 */ /* 0x000fe400078e00ff */
[----:B------:R-:W-:Y:S02]  /*19a0*/  IMAD.MOV.U32 R12, RZ, RZ, -0x1 ;  /* 0xffffffffff0c7424 */ /* 0x000fe400078e00ff */
[----:B------:R-:W-:Y:S05]  /*19b0*/  CALL.REL.NOINC `($__internal_24_$__cuda_sm70_shflsync_up) ;  /* 0x000006d000007944 */ /* 0x000fea0003c00000 */
        /* <DEDUP_REMOVED lines=12> */
[----:B------:R-:W-:Y:S05]  /*1a80*/  CALL.REL.NOINC `($__internal_24_$__cuda_sm70_shflsync_up) ;  /* 0x0000060000007944 */ /* 0x000fea0003c00000 */
[----:B0-----:R-:W-:Y:S01]  /*1a90*/  HFMA2.MMA R13, -RZ, RZ, 0, 2.384185791015625e-07 ;  /* 0x00000004ff0d7435 */ /* 0x001fe200000001ff */
        /* <DEDUP_REMOVED lines=25> */
[----:B------:R-:W-:Y:S05]  /*1c30*/  CALL.REL.NOINC `($__internal_24_$__cuda_sm70_shflsync_up) ;  /* 0x0000045000007944 */ /* 0x000fea0003c00000 */
[----:B0-----:R-:W-:Y:S01]  /*1c40*/  HFMA2.MMA R13, -RZ, RZ, 0, 4.76837158203125e-07 ;  /* 0x00000008ff0d7435 */ /* 0x001fe200000001ff */
[----:B-1----:R-:W-:Y:S01]  /*1c50*/  MOV R5, R12 ;  /* 0x0000000c00057202 */ /* 0x002fe20000000f00 */
[----:B------:R-:W-:Y:S01]  /*1c60*/  IMAD.MOV.U32 R14, RZ, RZ, R7 ;  /* 0x000000ffff0e7224 */ /* 0x000fe200078e0007 */
[----:B------:R-:W-:Y:S01]  /*1c70*/  MOV R12, 0xffffffff ;  /* 0xffffffff000c7802 */ /* 0x000fe20000000f00 */
[----:B------:R-:W-:Y:S01]  /*1c80*/  IMAD.MOV.U32 R11, RZ, RZ, RZ ;  /* 0x000000ffff0b7224 */ /* 0x000fe200078e00ff */
[----:B------:R-:W-:-:S02]  /*1c90*/  MOV R8, 0x1cb0 ;  /* 0x00001cb000087802 */ /* 0x000fc40000000f00 */
[----:B------:R-:W-:Y:S05]  /*1ca0*/  CALL.REL.NOINC `($__internal_24_$__cuda_sm70_shflsync_up) ;  /* 0x000003e000007944 */ /* 0x000fea0003c00000 */
[----:B0-----:R-:W-:Y:S01]  /*1cb0*/  HFMA2.MMA R11, -RZ, RZ, 0, 0 ;  /* 0x00000000ff0b7435 */ /* 0x001fe200000001ff */
[----:B-1----:R-:W-:Y:S01]  /*1cc0*/  IMAD.MOV.U32 R6, RZ, RZ, R12 ;  /* 0x000000ffff067224 */ /* 0x002fe200078e000c */
[----:B------:R-:W-:Y:S01]  /*1cd0*/  MOV R14, R15 ;  /* 0x0000000f000e7202 */ /* 0x000fe20000000f00 */
[----:B------:R-:W-:Y:S01]  /*1ce0*/  IMAD.MOV.U32 R13, RZ, RZ, 0x8 ;  /* 0x00000008ff0d7424 */ /* 0x000fe200078e00ff */
[----:B------:R-:W-:Y:S01]  /*1cf0*/  MOV R8, 0x1d20 ;  /* 0x00001d2000087802 */ /* 0x000fe20000000f00 */
[----:B------:R-:W-:-:S02]  /*1d00*/  IMAD.MOV.U32 R12, RZ, RZ, -0x1 ;  /* 0xffffffffff0c7424 */ /* 0x000fc400078e00ff */
[----:B------:R-:W-:Y:S05]  /*1d10*/  CALL.REL.NOINC `($__internal_24_$__cuda_sm70_shflsync_up) ;  /* 0x0000037000007944 */ /* 0x000fea0003c00000 */
        /* <DEDUP_REMOVED lines=20> */
[----:B0-----:R-:W-:Y:S01]  /*1e60*/  HFMA2.MMA R13, -RZ, RZ, 0, 9.5367431640625e-07 ;  /* 0x00000010ff0d7435 */ /* 0x001fe200000001ff */
[----:B-1----:R-:W-:Y:S01]  /*1e70*/  MOV R6, R12 ;  /* 0x0000000c00067202 */ /* 0x002fe20000000f00 */
[----:B------:R-:W-:Y:S01]  /*1e80*/  IMAD.MOV.U32 R14, RZ, RZ, R15 ;  /* 0x000000ffff0e7224 */ /* 0x000fe200078e000f */
[----:B------:R-:W-:Y:S01]  /*1e90*/  MOV R12, 0xffffffff ;  /* 0xffffffff000c7802 */ /* 0x000fe20000000f00 */
[----:B------:R-:W-:Y:S01]  /*1ea0*/  IMAD.MOV.U32 R11, RZ, RZ, RZ ;  /* 0x000000ffff0b7224 */ /* 0x000fe200078e00ff */
[----:B------:R-:W-:-:S02]  /*1eb0*/  MOV R8, 0x1ed0 ;  /* 0x00001ed000087802 */ /* 0x000fc40000000f00 */
[----:B------:R-:W-:Y:S05]  /*1ec0*/  CALL.REL.NOINC `($__internal_24_$__cuda_sm70_shflsync_up) ;  /* 0x000001c000007944 */ /* 0x000fea0003c00000 */
        /* <DEDUP_REMOVED lines=13> */
[----:B0-----:R-:W-:Y:S01]  /*1fa0*/  HFMA2.MMA R13, -RZ, RZ, 0, 5.9604644775390625e-08 ;  /* 0x00000001ff0d7435 */ /* 0x001fe200000001ff */
        /* <DEDUP_REMOVED lines=13> */
[----:B01----:R-:W-:Y:S05]  /*2080*/  BRA `(.L_x_1954) ;  /* 0xfffff03000007947 */ /* 0x003fea000383ffff */
        .weak           $__internal_24_$__cuda_sm70_shflsync_up
        .type           $__internal_24_$__cuda_sm70_shflsync_up,@function
        .size           $__internal_24_$__cuda_sm70_shflsync_up,(.L_x_3085 - $__internal_24_$__cuda_sm70_shflsync_up)
$__internal_24_$__cuda_sm70_shflsync_up:
[----:B------:R-:W-:Y:S01]  /*2090*/  MOV R9, 0x0 ;  /* 0x0000000000097802 */ /* 0x000fe20000000f00 */
[----:B------:R-:W-:Y:S04]  /*20a0*/  WARPSYNC R12 ;  /* 0x0000000c00007348 */ /* 0x000fe80003800000 */
[----:B------:R0:W1:Y:S01]  /*20b0*/  SHFL.UP PT, R12, R14, R13, R11 ;  /* 0x0400000d0e0c7389 */ /* 0x00006200000e000b */
[----:B------:R-:W-:Y:S05]  /*20c0*/  RET.REL.NODEC R8 `(_Z30group_norm_nhwc_fwd_sum_kernelI11Fp32IOFp16WLi192EEv26Group_norm_nhwc_fwd_params) ;  /* 0xffffdf3008007950 */ /* 0x000fea0003c3ffff */
.L_x_1955:
        /* <DEDUP_REMOVED lines=11> */
.L_x_3085:


//--------------------- .text._Z30group_norm_nhwc_fwd_sum_kernelI11Fp32IOFp16WLi448EEv26Group_norm_nhwc_fwd_params --------------------------
	.section	.text._Z30group_norm_nhwc_fwd_sum_kernelI11Fp32IOFp16WLi448EEv26Group_norm_nhwc_fwd_params,"ax",@progbits
	.sectioninfo	@"SHI_REGISTERS=32"
	.align	128
        .global         _Z30group_norm_nhwc_fwd_sum_kernelI11Fp32IOFp16WLi448EEv26Group_norm_nhwc_fwd_params
        .type           _Z30group_norm_nhwc_fwd_sum_kernelI11Fp32IOFp16WLi448EEv26Group_norm_nhwc_fwd_params,@function
        .size           _Z30group_norm_nhwc_fwd_sum_kernelI11Fp32IOFp16WLi448EEv26Group_norm_nhwc_fwd_params,(.L_x_3086 - _Z30group_norm_nhwc_fwd_sum_kernelI11Fp32IOFp16WLi448EEv26Group_norm_nhwc_fwd_params)
        .other          _Z30group_norm_nhwc_fwd_sum_kernelI11Fp32IOFp16WLi448EEv26Group_norm_nhwc_fwd_params,@"STO_CUDA_ENTRY STV_DEFAULT"
_Z30group_norm_nhwc_fwd_sum_kernelI11Fp32IOFp16WLi448EEv26Group_norm_nhwc_fwd_params:
.text._Z30group_norm_nhwc_fwd_sum_kernelI11Fp32IOFp16WLi448EEv26Group_norm_nhwc_fwd_params:
        /* <DEDUP_REMOVED lines=39> */
.L_x_1958:
        /* <DEDUP_REMOVED lines=20> */
.L_x_1957:
        /* <DEDUP_REMOVED lines=14> */
.L_x_1959:
        /* <DEDUP_REMOVED lines=68> */
.L_x_1956:
        /* <DEDUP_REMOVED lines=124> */
.L_x_1964:
        /* <DEDUP_REMOVED lines=56> */
.L_x_1965:
        /* <DEDUP_REMOVED lines=143> */
.L_x_1961:
[----:B0-----:R-:W-:Y:S05]  /*1d00*/  BSYNC B0 ;  /* 0x0000000000007941 */ /* 0x001fea0003800000 */
.L_x_1960:
        /* <DEDUP_REMOVED lines=29> */
.L_x_1962:
[----:B------:R-:W-:Y:S01]  /*1ee0*/  HFMA2.MMA R9, -RZ, RZ, 0, 5.9604644775390625e-08 ;  /* 0x00000001ff097435 */ /* 0x000fe200000001ff */
[----:B------:R-:W-:Y:S01]  /*1ef0*/  IMAD.MOV.U32 R14, RZ, RZ, R21 ;  /* 0x000000ffff0e7224 */ /* 0x000fe200078e0015 */
[----:B------:R-:W-:Y:S01]  /*1f00*/  MOV R6, 0x1f40 ;  /* 0x00001f4000067802 */ /* 0x000fe20000000f00 */
[----:B------:R-:W-:Y:S02]  /*1f10*/  IMAD.MOV.U32 R5, RZ, RZ, RZ ;  /* 0x000000ffff057224 */ /* 0x000fe400078e00ff */
[----:B------:R-:W-:-:S02]  /*1f20*/  IMAD.MOV.U32 R10, RZ, RZ, -0x1 ;  /* 0xffffffffff0a7424 */ /* 0x000fc400078e00ff */
[----:B------:R-:W-:Y:S05]  /*1f30*/  CALL.REL.NOINC `($__internal_25_$__cuda_sm70_shflsync_up) ;  /* 0x000009a000007944 */ /* 0x000fea0003c00000 */
[----:B-1----:R-:W-:Y:S01]  /*1f40*/  MOV R8, R10 ;  /* 0x0000000a00087202 */ /* 0x002fe20000000f00 */
[----:B0-----:R-:W-:Y:S05]  /*1f50*/  BRA `(.L_x_1964) ;  /* 0xfffff13000007947 */ /* 0x001fea000383ffff */
.L_x_1963:
[----:B------:R-:W-:Y:S01]  /*1f60*/  HFMA2.MMA R5, -RZ, RZ, 0, 0 ;  /* 0x00000000ff057435 */ /* 0x000fe200000001ff */
[----:B------:R-:W-:Y:S01]  /*1f70*/  IMAD.MOV.U32 R14, RZ, RZ, R12 ;  /* 0x000000ffff0e7224 */ /* 0x000fe200078e000c */
[----:B------:R-:W-:Y:S01]  /*1f80*/  MOV R6, 0x1fc0 ;  /* 0x00001fc000067802 */ /* 0x000fe20000000f00 */
[----:B------:R-:W-:-:S02]  /*1f90*/  IMAD.MOV.U32 R9, RZ, RZ, 0x1 ;  /* 0x00000001ff097424 */ /* 0x000fc400078e00ff */
[----:B------:R-:W-:Y:S02]  /*1fa0*/  IMAD.MOV.U32 R10, RZ, RZ, -0x1 ;  /* 0xffffffffff0a7424 */ /* 0x000fe400078e00ff */
[----:B012---:R-:W-:Y:S05]  /*1fb0*/  CALL.REL.NOINC `($__internal_25_$__cuda_sm70_shflsync_up) ;  /* 0x0000092000007944 */ /* 0x007fea0003c00000 */
[----:B0-----:R-:W-:Y:S01]  /*1fc0*/  HFMA2.MMA R9, -RZ, RZ, 0, 5.9604644775390625e-08 ;  /* 0x00000001ff097435 */ /* 0x001fe200000001ff */
[----:B-1----:R-:W-:Y:S01]  /*1fd0*/  MOV R13, R10 ;  /* 0x0000000a000d7202 */ /* 0x002fe20000000f00 */
[----:B------:R-:W-:Y:S01]  /*1fe0*/  IMAD.MOV.U32 R14, RZ, RZ, R11 ;  /* 0x000000ffff0e7224 */ /* 0x000fe200078e000b */
[----:B------:R-:W-:Y:S01]  /*1ff0*/  MOV R10, 0xffffffff ;  /* 0xffffffff000a7802 */ /* 0x000fe20000000f00 */
[----:B------:R-:W-:Y:S01]  /*2000*/  IMAD.MOV.U32 R5, RZ, RZ, RZ ;  /* 0x000000ffff057224 */ /* 0x000fe200078e00ff */
[----:B------:R-:W-:Y:S02]  /*2010*/  MOV R6, 0x2030 ;  /* 0x0000203000067802 */ /* 0x000fe40000000f00 */
[----:B------:R-:W-:Y:S05]  /*2020*/  CALL.REL.NOINC `($__internal_25_$__cuda_sm70_shflsync_up) ;  /* 0x000008b000007944 */ /* 0x000fea0003c00000 */
        /* <DEDUP_REMOVED lines=15> */
[----:B------:R-:W-:Y:S05]  /*2120*/  CALL.REL.NOINC `($__internal_25_$__cuda_sm70_shflsync_up) ;  /* 0x000007b000007944 */ /* 0x000fea0003c00000 */
[----:B0-----:R-:W-:Y:S01]  /*2130*/  HFMA2.MMA R9, -RZ, RZ, 0, 1.1920928955078125e-07 ;  /* 0x00000002ff097435 */ /* 0x001fe200000001ff */
[----:B-1----:R-:W-:Y:S01]  /*2140*/  MOV R8, R10 ;  /* 0x0000000a00087202 */ /* 0x002fe20000000f00 */
[----:B------:R-:W-:Y:S01]  /*2150*/  IMAD.MOV.U32 R14, RZ, RZ, R12 ;  /* 0x000000ffff0e7224 */ /* 0x000fe200078e000c */
[----:B------:R-:W-:Y:S01]  /*2160*/  MOV R10, 0xffffffff ;  /* 0xffffffff000a7802 */ /* 0x000fe20000000f00 */
[----:B------:R-:W-:Y:S01]  /*2170*/  IMAD.MOV.U32 R5, RZ, RZ, RZ ;  /* 0x000000ffff057224 */ /* 0x000fe200078e00ff */
[----:B------:R-:W-:-:S02]  /*2180*/  MOV R6, 0x21a0 ;  /* 0x000021a000067802 */ /* 0x000fc40000000f00 */
[----:B------:R-:W-:Y:S05]  /*2190*/  CALL.REL.NOINC `($__internal_25_$__cuda_sm70_shflsync_up) ;  /* 0x0000074000007944 */ /* 0x000fea0003c00000 */
[----:B0-----:R-:W-:Y:S01]  /*21a0*/  HFMA2.MMA R5, -RZ, RZ, 0, 0 ;  /* 0x00000000ff057435 */ /* 0x001fe200000001ff */
[----:B-1----:R-:W-:Y:S01]  /*21b0*/  IMAD.MOV.U32 R11, RZ, RZ, R10 ;  /* 0x000000ffff0b7224 */ /* 0x002fe200078e000a */
[----:B------:R-:W-:Y:S01]  /*21c0*/  MOV R14, R13 ;  /* 0x0000000d000e7202 */ /* 0x000fe20000000f00 */
[----:B------:R-:W-:Y:S01]  /*21d0*/  IMAD.MOV.U32 R9, RZ, RZ, 0x2 ;  /* 0x00000002ff097424 */ /* 0x000fe200078e00ff */
[----:B------:R-:W-:Y:S01]  /*21e0*/  MOV R6, 0x2210 ;  /* 0x0000221000067802 */ /* 0x000fe20000000f00 */
[----:B------:R-:W-:-:S02]  /*21f0*/  IMAD.MOV.U32 R10, RZ, RZ, -0x1 ;  /* 0xffffffffff0a7424 */ /* 0x000fc400078e00ff */
[----:B------:R-:W-:Y:S05]  /*2200*/  CALL.REL.NOINC `($__internal_25_$__cuda_sm70_shflsync_up) ;  /* 0x000006d000007944 */ /* 0x000fea0003c00000 */
        /* <DEDUP_REMOVED lines=20> */
[----:B0-----:R-:W-:Y:S01]  /*2350*/  HFMA2.MMA R9, -RZ, RZ, 0, 2.384185791015625e-07 ;  /* 0x00000004ff097435 */ /* 0x001fe200000001ff */
[----:B-1----:R-:W-:Y:S01]  /*2360*/  MOV R11, R10 ;  /* 0x0000000a000b7202 */ /* 0x002fe20000000f00 */
[----:B------:R-:W-:Y:S01]  /*2370*/  IMAD.MOV.U32 R14, RZ, RZ, R13 ;  /* 0x000000ffff0e7224 */ /* 0x000fe200078e000d */
[----:B------:R-:W-:Y:S01]  /*2380*/  MOV R10, 0xffffffff ;  /* 0xffffffff000a7802 */ /* 0x000fe20000000f00 */
[----:B------:R-:W-:Y:S01]  /*2390*/  IMAD.MOV.U32 R5, RZ, RZ, RZ ;  /* 0x000000ffff057224 */ /* 0x000fe200078e00ff */
[----:B------:R-:W-:-:S02]  /*23a0*/  MOV R6, 0x23c0 ;  /* 0x000023c000067802 */ /* 0x000fc40000000f00 */
[----:B------:R-:W-:Y:S05]  /*23b0*/  CALL.REL.NOINC `($__internal_25_$__cuda_sm70_shflsync_up) ;  /* 0x0000052000007944 */ /* 0x000fea0003c00000 */
        /* <DEDUP_REMOVED lines=12> */
[----:B------:R-:W-:Y:S05]  /*2480*/  CALL.REL.NOINC `($__internal_25_$__cuda_sm70_shflsync_up) ;  /* 0x0000045000007944 */ /* 0x000fea0003c00000 */
[----:B0-----:R-:W-:Y:S01]  /*2490*/  HFMA2.MMA R9, -RZ, RZ, 0, 4.76837158203125e-07 ;  /* 0x00000008ff097435 */ /* 0x001fe200000001ff */
        /* <DEDUP_REMOVED lines=33> */
[----:B0-----:R-:W-:Y:S01]  /*26b0*/  HFMA2.MMA R9, -RZ, RZ, 0, 9.5367431640625e-07 ;  /* 0x00000010ff097435 */ /* 0x001fe200000001ff */
[----:B-1----:R-:W-:Y:S01]  /*26c0*/  MOV R11, R10 ;  /* 0x0000000a000b7202 */ /* 0x002fe20000000f00 */
[----:B------:R-:W-:Y:S01]  /*26d0*/  IMAD.MOV.U32 R14, RZ, RZ, R13 ;  /* 0x000000ffff0e7224 */ /* 0x000fe200078e000d */
[----:B------:R-:W-:Y:S01]  /*26e0*/  MOV R10, 0xffffffff ;  /* 0xffffffff000a7802 */ /* 0x000fe20000000f00 */
[----:B------:R-:W-:Y:S01]  /*26f0*/  IMAD.MOV.U32 R5, RZ, RZ, RZ ;  /* 0x000000ffff057224 */ /* 0x000fe200078e00ff */
[----:B------:R-:W-:-:S02]  /*2700*/  MOV R6, 0x2720 ;  /* 0x0000272000067802 */ /* 0x000fc40000000f00 */
[----:B------:R-:W-:Y:S05]  /*2710*/  CALL.REL.NOINC `($__internal_25_$__cuda_sm70_shflsync_up) ;  /* 0x000001c000007944 */ /* 0x000fea0003c00000 */
        /* <DEDUP_REMOVED lines=12> */
[----:B------:R-:W-:Y:S05]  /*27e0*/  CALL.REL.NOINC `($__internal_25_$__cuda_sm70_shflsync_up) ;  /* 0x000000f000007944 */ /* 0x000fea0003c00000 */
[----:B0-----:R-:W-:Y:S01]  /*27f0*/  HFMA2.MMA R9, -RZ, RZ, 0, 5.9604644775390625e-08 ;  /* 0x00000001ff097435 */ /* 0x001fe200000001ff */
        /* <DEDUP_REMOVED lines=13> */
[----:B01----:R-:W-:Y:S05]  /*28d0*/  BRA `(.L_x_1965) ;  /* 0xffffeb3000007947 */ /* 0x003fea000383ffff */
        .weak           $__internal_25_$__cuda_sm70_shflsync_up
        .type           $__internal_25_$__cuda_sm70_shflsync_up,@function
        .size           $__internal_25_$__cuda_sm70_shflsync_up,(.L_x_3086 - $__internal_25_$__cuda_sm70_shflsync_up)
$__internal_25_$__cuda_sm70_shflsync_up:
[----:B------:R-:W-:Y:S01]  /*28e0*/  MOV R7, 0x0 ;  /* 0x0000000000077802 */ /* 0x000fe20000000f00 */
[----:B------:R-:W-:Y:S04]  /*28f0*/  WARPSYNC R10 ;  /* 0x0000000a00007348 */ /* 0x000fe80003800000 */
[----:B------:R0:W1:Y:S01]  /*2900*/  SHFL.UP PT, R10, R14, R9, R5 ;  /* 0x040000090e0a7389 */ /* 0x00006200000e0005 */
[----:B------:R-:W-:Y:S05]  /*2910*/  RET.REL.NODEC R6 `(_Z30group_norm_nhwc_fwd_sum_kernelI11Fp32IOFp16WLi448EEv26Group_norm_nhwc_fwd_params) ;  /* 0xffffd6e006007950 */ /* 0x000fea0003c3ffff */
.L_x_1966:
        /* <DEDUP_REMOVED lines=14> */
.L_x_3086:


//--------------------- .text._Z30group_norm_nhwc_fwd_sum_kernelI11Fp32IOFp16WLi256EEv26Group_norm_nhwc_fwd_params --------------------------
	.section	.text._Z30group_norm_nhwc_fwd_sum_kernelI11Fp32IOFp16WLi256EEv26Group_norm_nhwc_fwd_params,"ax",@progbits
	.sectioninfo	@"SHI_REGISTERS=32"
	.align	128
        .global         _Z30group_norm_nhwc_fwd_sum_kernelI11Fp32IOFp16WLi256EEv26Group_norm_nhwc_fwd_params
        .type           _Z30group_norm_nhwc_fwd_sum_kernelI11Fp32IOFp16WLi256EEv26Group_norm_nhwc_fwd_params,@function
        .size           _Z30group_norm_nhwc_fwd_sum_kernelI11Fp32IOFp16WLi256EEv26Group_norm_nhwc_fwd_params,(.L_x_3087 - _Z30group_norm_nhwc_fwd_sum_kernelI11Fp32IOFp16WLi256EEv26Group_norm_nhwc_fwd_params)
        .other          _Z30group_norm_nhwc_fwd_sum_kernelI11Fp32IOFp16WLi256EEv26Group_norm_nhwc_fwd_params,@"STO_CUDA_ENTRY STV_DEFAULT"
_Z30group_norm_nhwc_fwd_sum_kernelI11Fp32IOFp16WLi256EEv26Group_norm_nhwc_fwd_params:
.text._Z30group_norm_nhwc_fwd_sum_kernelI11Fp32IOFp16WLi256EEv26Group_norm_nhwc_fwd_params:
        /* <DEDUP_REMOVED lines=39> */
.L_x_1969:
        /* <DEDUP_REMOVED lines=20> */
.L_x_1968:
        /* <DEDUP_REMOVED lines=14> */
.L_x_1970:
        /* <DEDUP_REMOVED lines=68> */
.L_x_1967:
        /* <DEDUP_REMOVED lines=83> */
.L_x_1975:
        /* <DEDUP_REMOVED lines=56> */
.L_x_1976:
        /* <DEDUP_REMOVED lines=83> */
.L_x_1972:
[----:B0-----:R-:W-:Y:S05]  /*16b0*/  BSYNC B0 ;  /* 0x0000000000007941 */ /* 0x001fea0003800000 */
.L_x_1971:
        /* <DEDUP_REMOVED lines=31> */
.L_x_1973:
[----:B------:R-:W-:Y:S01]  /*18b0*/  HFMA2.MMA R11, -RZ, RZ, 0, 5.9604644775390625e-08 ;  /* 0x00000001ff0b7435 */ /* 0x000fe200000001ff */
[----:B------:R-:W-:Y:S01]  /*18c0*/  IMAD.MOV.U32 R12, RZ, RZ, R8 ;  /* 0x000000ffff0c7224 */ /* 0x000fe200078e0008 */
[----:B------:R-:W-:Y:S01]  /*18d0*/  MOV R6, 0x1910 ;  /* 0x0000191000067802 */ /* 0x000fe20000000f00 */
[----:B------:R-:W-:Y:S02]  /*18e0*/  IMAD.MOV.U32 R10, RZ, RZ, RZ ;  /* 0x000000ffff0a7224 */ /* 0x000fe400078e00ff */
[----:B------:R-:W-:-:S02]  /*18f0*/  IMAD.MOV.U32 R9, RZ, RZ, -0x1 ;  /* 0xffffffffff097424 */ /* 0x000fc400078e00ff */
[----:B------:R-:W-:Y:S05]  /*1900*/  CALL.REL.NOINC `($__internal_26_$__cuda_sm70_shflsync_up) ;  /* 0x000009b000007944 */ /* 0x000fea0003c00000 */
[----:B-1----:R-:W-:Y:S01]  /*1910*/  MOV R13, R9 ;  /* 0x00000009000d7202 */ /* 0x002fe20000000f00 */
[----:B0-----:R-:W-:Y:S05]  /*1920*/  BRA `(.L_x_1975) ;  /* 0xfffff4d000007947 */ /* 0x001fea000383ffff */
.L_x_1974:
[----:B------:R-:W-:Y:S01]  /*1930*/  HFMA2.MMA R10, -RZ, RZ, 0, 0 ;  /* 0x00000000ff0a7435 */ /* 0x000fe200000001ff */
[----:B------:R-:W-:Y:S01]  /*1940*/  IMAD.MOV.U32 R12, RZ, RZ, R5 ;  /* 0x000000ffff0c7224 */ /* 0x000fe200078e0005 */
[----:B------:R-:W-:Y:S01]  /*1950*/  MOV R6, 0x1990 ;  /* 0x0000199000067802 */ /* 0x000fe20000000f00 */
[----:B------:R-:W-:-:S02]  /*1960*/  IMAD.MOV.U32 R11, RZ, RZ, 0x1 ;  /* 0x00000001ff0b7424 */ /* 0x000fc400078e00ff */
[----:B------:R-:W-:Y:S02]  /*1970*/  IMAD.MOV.U32 R9, RZ, RZ, -0x1 ;  /* 0xffffffffff097424 */ /* 0x000fe400078e00ff */
[----:B012---:R-:W-:Y:S05]  /*1980*/  CALL.REL.NOINC `($__internal_26_$__cuda_sm70_shflsync_up) ;  /* 0x0000093000007944 */ /* 0x007fea0003c00000 */
[----:B-1----:R-:W-:Y:S01]  /*1990*/  IMAD.MOV.U32 R14, RZ, RZ, R9 ;  /* 0x000000ffff0e7224 */ /* 0x002fe200078e0009 */
[----:B0-----:R-:W-:Y:S01]  /*19a0*/  MOV R12, R4 ;  /* 0x00000004000c7202 */ /* 0x001fe20000000f00 */
[----:B------:R-:W-:Y:S01]  /*19b0*/  IMAD.MOV.U32 R11, RZ, RZ, 0x1 ;  /* 0x00000001ff0b7424 */ /* 0x000fe200078e00ff */
[----:B------:R-:W-:Y:S01]  /*19c0*/  MOV R9, 0xffffffff ;  /* 0xffffffff00097802 */ /* 0x000fe20000000f00 */
[----:B------:R-:W-:Y:S01]  /*19d0*/  IMAD.MOV.U32 R10, RZ, RZ, RZ ;  /* 0x000000ffff0a7224 */ /* 0x000fe200078e00ff */
[----:B------:R-:W-:Y:S02]  /*19e0*/  MOV R6, 0x1a00 ;  /* 0x00001a0000067802 */ /* 0x000fe40000000f00 */
[----:B------:R-:W-:Y:S05]  /*19f0*/  CALL.REL.NOINC `($__internal_26_$__cuda_sm70_shflsync_up) ;  /* 0x000008c000007944 */ /* 0x000fea0003c00000 */
        /* <DEDUP_REMOVED lines=15> */
[----:B------:R-:W-:Y:S05]  /*1af0*/  CALL.REL.NOINC `($__internal_26_$__cuda_sm70_shflsync_up) ;  /* 0x000007c000007944 */ /* 0x000fea0003c00000 */
[----:B0-----:R-:W-:Y:S01]  /*1b00*/  HFMA2.MMA R10, -RZ, RZ, 0, 0 ;  /* 0x00000000ff0a7435 */ /* 0x001fe200000001ff */
[----:B-1----:R-:W-:Y:S01]  /*1b10*/  MOV R4, R9 ;  /* 0x0000000900047202 */ /* 0x002fe20000000f00 */
[----:B------:R-:W-:Y:S01]  /*1b20*/  IMAD.MOV.U32 R12, RZ, RZ, R8 ;  /* 0x000000ffff0c7224 */ /* 0x000fe200078e0008 */
[----:B------:R-:W-:Y:S01]  /*1b30*/  MOV R6, 0x1b70 ;  /* 0x00001b7000067802 */ /* 0x000fe20000000f00 */
[----:B------:R-:W-:Y:S02]  /*1b40*/  IMAD.MOV.U32 R11, RZ, RZ, 0x2 ;  /* 0x00000002ff0b7424 */ /* 0x000fe400078e00ff */
[----:B------:R-:W-:Y:S02]  /*1b50*/  IMAD.MOV.U32 R9, RZ, RZ, -0x1 ;  /* 0xffffffffff097424 */ /* 0x000fe400078e00ff */
[----:B------:R-:W-:Y:S05]  /*1b60*/  CALL.REL.NOINC `($__internal_26_$__cuda_sm70_shflsync_up) ;  /* 0x0000075000007944 */ /* 0x000fea0003c00000 */
[----:B-1----:R-:W-:Y:S01]  /*1b70*/  IMAD.MOV.U32 R5, RZ, RZ, R9 ;  /* 0x000000ffff057224 */ /* 0x002fe200078e0009 */
[----:B0-----:R-:W-:Y:S01]  /*1b80*/  MOV R12, R14 ;  /* 0x0000000e000c7202 */ /* 0x001fe20000000f00 */
[----:B------:R-:W-:Y:S01]  /*1b90*/  IMAD.MOV.U32 R11, RZ, RZ, 0x2 ;  /* 0x00000002ff0b7424 */ /* 0x000fe200078e00ff */
[----:B------:R-:W-:Y:S01]  /*1ba0*/  MOV R9, 0xffffffff ;  /* 0xffffffff00097802 */ /* 0x000fe20000000f00 */
[----:B------:R-:W-:Y:S01]  /*1bb0*/  IMAD.MOV.U32 R10, RZ, RZ, RZ ;  /* 0x000000ffff0a7224 */ /* 0x000fe200078e00ff */
[----:B------:R-:W-:-:S02]  /*1bc0*/  MOV R6, 0x1be0 ;  /* 0x00001be000067802 */ /* 0x000fc40000000f00 */
[----:B------:R-:W-:Y:S05]  /*1bd0*/  CALL.REL.NOINC `($__internal_26_$__cuda_sm70_shflsync_up) ;  /* 0x000006e000007944 */ /* 0x000fea0003c00000 */
        /* <DEDUP_REMOVED lines=12> */
[----:B------:R-:W-:Y:S05]  /*1ca0*/  CALL.REL.NOINC `($__internal_26_$__cuda_sm70_shflsync_up) ;  /* 0x0000061000007944 */ /* 0x000fea0003c00000 */
[----:B0-----:R-:W-:Y:S01]  /*1cb0*/  HFMA2.MMA R10, -RZ, RZ, 0, 0 ;  /* 0x00000000ff0a7435 */ /* 0x001fe200000001ff */
[----:B-1----:R-:W-:Y:S01]  /*1cc0*/  MOV R4, R9 ;  /* 0x0000000900047202 */ /* 0x002fe20000000f00 */
[----:B------:R-:W-:Y:S01]  /*1cd0*/  IMAD.MOV.U32 R12, RZ, RZ, R8 ;  /* 0x000000ffff0c7224 */ /* 0x000fe200078e0008 */
[----:B------:R-:W-:Y:S01]  /*1ce0*/  MOV R6, 0x1d20 ;  /* 0x00001d2000067802 */ /* 0x000fe20000000f00 */
[----:B------:R-:W-:Y:S02]  /*1cf0*/  IMAD.MOV.U32 R11, RZ, RZ, 0x4 ;  /* 0x00000004ff0b7424 */ /* 0x000fe400078e00ff */
[----:B------:R-:W-:-:S02]  /*1d00*/  IMAD.MOV.U32 R9, RZ, RZ, -0x1 ;  /* 0xffffffffff097424 */ /* 0x000fc400078e00ff */
[----:B------:R-:W-:Y:S05]  /*1d10*/  CALL.REL.NOINC `($__internal_26_$__cuda_sm70_shflsync_up) ;  /* 0x000005a000007944 */ /* 0x000fea0003c00000 */
[----:B0-----:R-:W-:Y:S01]  /*1d20*/  HFMA2.MMA R10, -RZ, RZ, 0, 0 ;  /* 0x00000000ff0a7435 */ /* 0x001fe200000001ff */
[----:B-1----:R-:W-:Y:S01]  /*1d30*/  IMAD.MOV.U32 R5, RZ, RZ, R9 ;  /* 0x000000ffff057224 */ /* 0x002fe200078e0009 */
[----:B------:R-:W-:Y:S01]  /*1d40*/  MOV R12, R14 ;  /* 0x0000000e000c7202 */ /* 0x000fe20000000f00 */
[----:B------:R-:W-:Y:S01]  /*1d50*/  IMAD.MOV.U32 R11, RZ, RZ, 0x4 ;  /* 0x00000004ff0b7424 */ /* 0x000fe200078e00ff */
[----:B------:R-:W-:Y:S01]  /*1d60*/  MOV R6, 0x1d90 ;  /* 0x00001d9000067802 */ /* 0x000fe20000000f00 */
[----:B------:R-:W-:-:S02]  /*1d70*/  IMAD.MOV.U32 R9, RZ, RZ, -0x1 ;  /* 0xffffffffff097424 */ /* 0x000fc400078e00ff */
[----:B------:R-:W-:Y:S05]  /*1d80*/  CALL.REL.NOINC `($__internal_26_$__cuda_sm70_shflsync_up) ;  /* 0x0000053000007944 */ /* 0x000fea0003c00000 */
        /* <DEDUP_REMOVED lines=20> */
[----:B0-----:R-:W-:Y:S01]  /*1ed0*/  HFMA2.MMA R11, -RZ, RZ, 0, 4.76837158203125e-07 ;  /* 0x00000008ff0b7435 */ /* 0x001fe200000001ff */
[----:B-1----:R-:W-:Y:S01]  /*1ee0*/  MOV R5, R9 ;  /* 0x0000000900057202 */ /* 0x002fe20000000f00 */
[----:B------:R-:W-:Y:S01]  /*1ef0*/  IMAD.MOV.U32 R12, RZ, RZ, R14 ;  /* 0x000000ffff0c7224 */ /* 0x000fe200078e000e */
        /* <DEDUP_REMOVED lines=16> */
[----:B------:R-:W-:Y:S05]  /*2000*/  CALL.REL.NOINC `($__internal_26_$__cuda_sm70_shflsync_up) ;  /* 0x000002b000007944 */ /* 0x000fea0003c00000 */
[----:B0-----:R-:W-:Y:S01]  /*2010*/  HFMA2.MMA R11, -RZ, RZ, 0, 9.5367431640625e-07 ;  /* 0x00000010ff0b7435 */ /* 0x001fe200000001ff */
[----:B-1----:R-:W-:Y:S01]  /*2020*/  MOV R4, R9 ;  /* 0x0000000900047202 */ /* 0x002fe20000000f00 */
[----:B------:R-:W-:Y:S01]  /*2030*/  IMAD.MOV.U32 R12, RZ, RZ, R8 ;  /* 0x000000ffff0c7224 */ /* 0x000fe200078e0008 */
[----:B------:R-:W-:Y:S01]  /*2040*/  MOV R9, 0xffffffff ;  /* 0xffffffff00097802 */ /* 0x000fe20000000f00 */
[----:B------:R-:W-:Y:S01]  /*2050*/  IMAD.MOV.U32 R10, RZ, RZ, RZ ;  /* 0x000000ffff0a7224 */ /* 0x000fe200078e00ff */
[----:B------:R-:W-:Y:S02]  /*2060*/  MOV R6, 0x2080 ;  /* 0x0000208000067802 */ /* 0x000fe40000000f00 */
        /* <DEDUP_REMOVED lines=28> */
[----:B0-----:R-:W-:Y:S01]  /*2230*/  HFMA2.MMA R11, -RZ, RZ, 0, 5.9604644775390625e-08 ;  /* 0x00000001ff0b7435 */ /* 0x001fe200000001ff */
[----:B-1----:R-:W-:Y:S01]  /*2240*/  MOV R15, R9 ;  /* 0x00000009000f7202 */ /* 0x002fe20000000f00 */
[----:B------:R-:W-:Y:S01]  /*2250*/  IMAD.MOV.U32 R12, RZ, RZ, R14 ;  /* 0x000000ffff0c7224 */ /* 0x000fe200078e000e */
[----:B------:R-:W-:Y:S01]  /*2260*/  MOV R9, 0xffffffff ;  /* 0xffffffff00097802 */ /* 0x000fe20000000f00 */
[----:B------:R-:W-:Y:S01]  /*2270*/  IMAD.MOV.U32 R10, RZ, RZ, RZ ;  /* 0x000000ffff0a7224 */ /* 0x000fe200078e00ff */
[----:B------:R-:W-:-:S02]  /*2280*/  MOV R6, 0x22a0 ;  /* 0x000022a000067802 */ /* 0x000fc40000000f00 */
[----:B------:R-:W-:Y:S05]  /*2290*/  CALL.REL.NOINC `($__internal_26_$__cuda_sm70_shflsync_up) ;  /* 0x0000002000007944 */ /* 0x000fea0003c00000 */
[----:B-1----:R-:W-:Y:S01]  /*22a0*/  IMAD.MOV.U32 R17, RZ, RZ, R9 ;  /* 0x000000ffff117224 */ /* 0x002fe200078e0009 */
[----:B0-----:R-:W-:Y:S05]  /*22b0*/  BRA `(.L_x_1976) ;  /* 0xffffeec000007947 */ /* 0x001fea000383ffff */
        .weak           $__internal_26_$__cuda_sm70_shflsync_up
        .type           $__internal_26_$__cuda_sm70_shflsync_up,@function
        .size           $__internal_26_$__cuda_sm70_shflsync_up,(.L_x_3087 - $__internal_26_$__cuda_sm70_shflsync_up)
$__internal_26_$__cuda_sm70_shflsync_up:
[----:B------:R-:W-:Y:S01]  /*22c0*/  HFMA2.MMA R7, -RZ, RZ, 0, 0 ;  /* 0x00000000ff077435 */ /* 0x000fe200000001ff */
[----:B------:R-:W-:Y:S04]  /*22d0*/  WARPSYNC R9 ;  /* 0x0000000900007348 */ /* 0x000fe80003800000 */
[----:B------:R0:W1:Y:S01]  /*22e0*/  SHFL.UP PT, R9, R12, R11, R10 ;  /* 0x0400000b0c097389 */ /* 0x00006200000e000a */
[----:B------:R-:W-:Y:S05]  /*22f0*/  RET.REL.NODEC R6 `(_Z30group_norm_nhwc_fwd_sum_kernelI11Fp32IOFp16WLi256EEv26Group_norm_nhwc_fwd_params) ;  /* 0xffffdd0006007950 */ /* 0x000fea0003c3ffff */
.L_x_1977:
        /* <DEDUP_REMOVED lines=16> */
.L_x_3087:


//--------------------- .text._Z30group_norm_nhwc_fwd_sum_kernelI11Fp32IOFp16WLi120EEv26Group_norm_nhwc_fwd_params --------------------------
	.section	.text._Z30group_norm_nhwc_fwd_sum_kernelI11Fp32IOFp16WLi120EEv26Group_norm_nhwc_fwd_params,"ax",@progbits
	.sectioninfo	@"SHI_REGISTERS=32"
	.align	128
        .global         _Z30group_norm_nhwc_fwd_sum_kernelI11Fp32IOFp16WLi120EEv26Group_norm_nhwc_fwd_params
        .type           _Z30group_norm_nhwc_fwd_sum_kernelI11Fp32IOFp16WLi120EEv26Group_norm_nhwc_fwd_params,@function
        .size           _Z30group_norm_nhwc_fwd_sum_kernelI11Fp32IOFp16WLi120EEv26Group_norm_nhwc_fwd_params,(.L_x_3088 - _Z30group_norm_nhwc_fwd_sum_kernelI11Fp32IOFp16WLi120EEv26Group_norm_nhwc_fwd_params)
        .other          _Z30group_norm_nhwc_fwd_sum_kernelI11Fp32IOFp16WLi120EEv26Group_norm_nhwc_fwd_params,@"STO_CUDA_ENTRY STV_DEFAULT"
_Z30group_norm_nhwc_fwd_sum_kernelI11Fp32IOFp16WLi120EEv26Group_norm_nhwc_fwd_params:
.text._Z30group_norm_nhwc_fwd_sum_kernelI11Fp32IOFp16WLi120EEv26Group_norm_nhwc_fwd_params:
        /* <DEDUP_REMOVED lines=37> */
.L_x_1980:
        /* <DEDUP_REMOVED lines=21> */
.L_x_1979:
        /* <DEDUP_REMOVED lines=8> */
.L_x_1981:
        /* <DEDUP_REMOVED lines=69> */
.L_x_1978:
        /* <DEDUP_REMOVED lines=67> */
[----:B0-----:R-:W-:Y:S05]  /*0ca0*/  CALL.REL.NOINC `($__internal_27_$__cuda_sm70_warpsync) ;  /* 0x00000d3000007944 */ /* 0x001fea0003c00000 */
.L_x_1984:
        /* <DEDUP_REMOVED lines=13> */
.L_x_1986:
[----:B------:R-:W-:Y:S05]  /*0d80*/  BSYNC B1 ;  /* 0x0000000000017941 */ /* 0x000fea0003800000 */
.L_x_1985:
[----:B------:R-:W-:-:S03]  /*0d90*/  UMOV UR4, 0x3fffffff ;  /* 0x3fffffff00047882 */ /* 0x000fc60000000000 */
[----:B------:R-:W-:Y:S05]  /*0da0*/  BRA.CONV UR4, `(.L_x_1987) ;  /* 0x0000003304007947 */ /* 0x000fea000b800000 */
[----:B------:R-:W-:Y:S02]  /*0db0*/  MOV R5, 0x3fffffff ;  /* 0x3fffffff00057802 */ /* 0x000fe40000000f00 */
[----:B------:R-:W-:Y:S02]  /*0dc0*/  MOV R4, 0xde0 ;  /* 0x00000de000047802 */ /* 0x000fe40000000f00 */
[----:B0-----:R-:W-:Y:S05]  /*0dd0*/  CALL.REL.NOINC `($__internal_27_$__cuda_sm70_warpsync) ;  /* 0x00000c0000007944 */ /* 0x001fea0003c00000 */
.L_x_1987:
        /* <DEDUP_REMOVED lines=8> */
[----:B01----:R-:W-:Y:S05]  /*0e60*/  CALL.REL.NOINC `($__internal_27_$__cuda_sm70_warpsync) ;  /* 0x00000b7000007944 */ /* 0x003fea0003c00000 */
.L_x_1988:
        /* <DEDUP_REMOVED lines=13> */
.L_x_1990:
[----:B------:R-:W-:Y:S05]  /*0f40*/  BSYNC B1 ;  /* 0x0000000000017941 */ /* 0x000fea0003800000 */
.L_x_1989:
[----:B------:R-:W-:-:S03]  /*0f50*/  UMOV UR4, 0x3fffffff ;  /* 0x3fffffff00047882 */ /* 0x000fc60000000000 */
[----:B------:R-:W-:Y:S05]  /*0f60*/  BRA.CONV UR4, `(.L_x_1991) ;  /* 0x0000003304007947 */ /* 0x000fea000b800000 */
[----:B------:R-:W-:Y:S01]  /*0f70*/  IMAD.MOV.U32 R5, RZ, RZ, 0x3fffffff ;  /* 0x3fffffffff057424 */ /* 0x000fe200078e00ff */
[----:B------:R-:W-:Y:S02]  /*0f80*/  MOV R4, 0xfa0 ;  /* 0x00000fa000047802 */ /* 0x000fe40000000f00 */
[----:B01----:R-:W-:Y:S05]  /*0f90*/  CALL.REL.NOINC `($__internal_27_$__cuda_sm70_warpsync) ;  /* 0x00000a4000007944 */ /* 0x003fea0003c00000 */
.L_x_1991:
        /* <DEDUP_REMOVED lines=8> */
[----:B012---:R-:W-:Y:S05]  /*1020*/  CALL.REL.NOINC `($__internal_27_$__cuda_sm70_warpsync) ;  /* 0x000009b000007944 */ /* 0x007fea0003c00000 */
.L_x_1992:
        /* <DEDUP_REMOVED lines=13> */
.L_x_1994:
[----:B------:R-:W-:Y:S05]  /*1100*/  BSYNC B1 ;  /* 0x0000000000017941 */ /* 0x000fea0003800000 */
.L_x_1993:
[----:B------:R-:W-:-:S03]  /*1110*/  UMOV UR4, 0x3fffffff ;  /* 0x3fffffff00047882 */ /* 0x000fc60000000000 */
[----:B------:R-:W-:Y:S05]  /*1120*/  BRA.CONV UR4, `(.L_x_1995) ;  /* 0x0000003304007947 */ /* 0x000fea000b800000 */
[----:B------:R-:W-:Y:S02]  /*1130*/  MOV R5, 0x3fffffff ;  /* 0x3fffffff00057802 */ /* 0x000fe40000000f00 */
[----:B------:R-:W-:Y:S02]  /*1140*/  MOV R4, 0x1160 ;  /* 0x0000116000047802 */ /* 0x000fe40000000f00 */
[----:B012---:R-:W-:Y:S05]  /*1150*/  CALL.REL.NOINC `($__internal_27_$__cuda_sm70_warpsync) ;  /* 0x0000088000007944 */ /* 0x007fea0003c00000 */
.L_x_1995:
        /* <DEDUP_REMOVED lines=8> */
[----:B0123--:R-:W-:Y:S05]  /*11e0*/  CALL.REL.NOINC `($__internal_27_$__cuda_sm70_warpsync) ;  /* 0x000007f000007944 */ /* 0x00ffea0003c00000 */
.L_x_1996:
        /* <DEDUP_REMOVED lines=13> */
.L_x_1998:
[----:B------:R-:W-:Y:S05]  /*12c0*/  BSYNC B1 ;  /* 0x0000000000017941 */ /* 0x000fea0003800000 */
.L_x_1997:
[----:B------:R-:W-:Y:S01]  /*12d0*/  UMOV UR4, 0x3fffffff ;  /* 0x3fffffff00047882 */ /* 0x000fe20000000000 */
[----:B------:R-:W-:Y:S01]  /*12e0*/  IMAD.MOV.U32 R17, RZ, RZ, R13 ;  /* 0x000000ffff117224 */ /* 0x000fe200078e000d */
[----:B------:R-:W-:Y:S01]  /*12f0*/  MOV R15, R14 ;  /* 0x0000000e000f7202 */ /* 0x000fe20000000f00 */
[----:B------:R-:W-:Y:S05]  /*1300*/  BRA.CONV UR4, `(.L_x_1999) ;  /* 0x0000003304007947 */ /* 0x000fea000b800000 */
[----:B------:R-:W-:Y:S01]  /*1310*/  IMAD.MOV.U32 R5, RZ, RZ, 0x3fffffff ;  /* 0x3fffffffff057424 */ /* 0x000fe200078e00ff */
[----:B------:R-:W-:Y:S02]  /*1320*/  MOV R4, 0x1340 ;  /* 0x0000134000047802 */ /* 0x000fe40000000f00 */
[----:B0123--:R-:W-:Y:S05]  /*1330*/  CALL.REL.NOINC `($__internal_27_$__cuda_sm70_warpsync) ;  /* 0x000006a000007944 */ /* 0x00ffea0003c00000 */
.L_x_1999:
        /* <DEDUP_REMOVED lines=8> */
[----:B01234-:R-:W-:Y:S05]  /*13c0*/  CALL.REL.NOINC `($__internal_27_$__cuda_sm70_warpsync) ;  /* 0x0000061000007944 */ /* 0x01ffea0003c00000 */
.L_x_2000:
        /* <DEDUP_REMOVED lines=15> */
[----:B------:R-:W-:Y:S05]  /*14c0*/  CALL.REL.NOINC `($__internal_27_$__cuda_sm70_warpsync) ;  /* 0x0000051000007944 */ /* 0x000fea0003c00000 */
.L_x_2001:
        /* <DEDUP_REMOVED lines=8> */
[----:B0-----:R-:W-:Y:S05]  /*1550*/  CALL.REL.NOINC `($__internal_27_$__cuda_sm70_warpsync) ;  /* 0x0000048000007944 */ /* 0x001fea0003c00000 */
.L_x_2002:
        /* <DEDUP_REMOVED lines=47> */
.L_x_1983:
[----:B---3--:R-:W-:Y:S05]  /*1850*/  BSYNC B0 ;  /* 0x0000000000007941 */ /* 0x008fea0003800000 */
.L_x_1982:
        /* <DEDUP_REMOVED lines=24> */
        .weak           $__internal_27_$__cuda_sm70_warpsync
        .type           $__internal_27_$__cuda_sm70_warpsync,@function
        .size           $__internal_27_$__cuda_sm70_warpsync,(.L_x_3088 - $__internal_27_$__cuda_sm70_warpsync)
$__internal_27_$__cuda_sm70_warpsync:
[----:B------:R-:W-:Y:S04]  /*19e0*/  WARPSYNC R5 ;  /* 0x0000000500007348 */ /* 0x000fe80003800000 */
[----:B------:R-:W-:-:S06]  /*19f0*/  HFMA2.MMA R5, -RZ, RZ, 0, 0 ;  /* 0x00000000ff057435 */ /* 0x000fcc00000001ff */
[----:B------:R-:W-:Y:S05]  /*1a00*/  RET.REL.NODEC R4 `(_Z30group_norm_nhwc_fwd_sum_kernelI11Fp32IOFp16WLi120EEv26Group_norm_nhwc_fwd_params) ;  /* 0xffffe5f004007950 */ /* 0x000fea0003c3ffff */
.L_x_2003:
        /* <DEDUP_REMOVED lines=15> */
.L_x_3088:


//--------------------- .text._Z30group_norm_nhwc_fwd_sum_kernelI11Fp32IOFp16WLi140EEv26Group_norm_nhwc_fwd_params --------------------------
	.section	.text._Z30group_norm_nhwc_fwd_sum_kernelI11Fp32IOFp16WLi140EEv26Group_norm_nhwc_fwd_params,"ax",@progbits
	.sectioninfo	@"SHI_REGISTERS=32"
	.align	128
        .global         _Z30group_norm_nhwc_fwd_sum_kernelI11Fp32IOFp16WLi140EEv26Group_norm_nhwc_fwd_params
        .type           _Z30group_norm_nhwc_fwd_sum_kernelI11Fp32IOFp16WLi140EEv26Group_norm_nhwc_fwd_params,@function
        .size           _Z30group_norm_nhwc_fwd_sum_kernelI11Fp32IOFp16WLi140EEv26Group_norm_nhwc_fwd_params,(.L_x_3089 - _Z30group_norm_nhwc_fwd_sum_kernelI11Fp32IOFp16WLi140EEv26Group_norm_nhwc_fwd_params)
        .other          _Z30group_norm_nhwc_fwd_sum_kernelI11Fp32IOFp16WLi140EEv26Group_norm_nhwc_fwd_params,@"STO_CUDA_ENTRY STV_DEFAULT"
_Z30group_norm_nhwc_fwd_sum_kernelI11Fp32IOFp16WLi140EEv26Group_norm_nhwc_fwd_params:
.text._Z30group_norm_nhwc_fwd_sum_kernelI11Fp32IOFp16WLi140EEv26Group_norm_nhwc_fwd_params:
        /* <DEDUP_REMOVED lines=37> */
.L_x_2006:
        /* <DEDUP_REMOVED lines=21> */
.L_x_2005:
        /* <DEDUP_REMOVED lines=8> */
.L_x_2007:
        /* <DEDUP_REMOVED lines=69> */
.L_x_2004:
        /* <DEDUP_REMOVED lines=72> */
[----:B0-----:R-:W-:Y:S05]  /*0cf0*/  CALL.REL.NOINC `($__internal_28_$__cuda_sm70_warpsync) ;  /* 0x00000dd000007944 */ /* 0x001fea0003c00000 */
.L_x_2010:
        /* <DEDUP_REMOVED lines=13> */
.L_x_2012:
[----:B------:R-:W-:Y:S05]  /*0dd0*/  BSYNC B1 ;  /* 0x0000000000017941 */ /* 0x000fea0003800000 */
.L_x_2011:
[----:B------:R-:W-:-:S03]  /*0de0*/  UMOV UR4, 0xfffffff ;  /* 0x0fffffff00047882 */ /* 0x000fc60000000000 */
[----:B------:R-:W-:Y:S05]  /*0df0*/  BRA.CONV UR4, `(.L_x_2013) ;  /* 0x0000003304007947 */ /* 0x000fea000b800000 */
[----:B------:R-:W-:Y:S01]  /*0e00*/  IMAD.MOV.U32 R5, RZ, RZ, 0xfffffff ;  /* 0x0fffffffff057424 */ /* 0x000fe200078e00ff */
[----:B------:R-:W-:Y:S02]  /*0e10*/  MOV R4, 0xe30 ;  /* 0x00000e3000047802 */ /* 0x000fe40000000f00 */
[----:B0-----:R-:W-:Y:S05]  /*0e20*/  CALL.REL.NOINC `($__internal_28_$__cuda_sm70_warpsync) ;  /* 0x00000ca000007944 */ /* 0x001fea0003c00000 */
.L_x_2013:
        /* <DEDUP_REMOVED lines=8> */
[----:B01----:R-:W-:Y:S05]  /*0eb0*/  CALL.REL.NOINC `($__internal_28_$__cuda_sm70_warpsync) ;  /* 0x00000c1000007944 */ /* 0x003fea0003c00000 */
.L_x_2014:
        /* <DEDUP_REMOVED lines=13> */
.L_x_2016:
[----:B------:R-:W-:Y:S05]  /*0f90*/  BSYNC B1 ;  /* 0x0000000000017941 */ /* 0x000fea0003800000 */
.L_x_2015:
[----:B------:R-:W-:-:S03]  /*0fa0*/  UMOV UR4, 0xfffffff ;  /* 0x0fffffff00047882 */ /* 0x000fc60000000000 */
[----:B------:R-:W-:Y:S05]  /*0fb0*/  BRA.CONV UR4, `(.L_x_2017) ;  /* 0x0000003304007947 */ /* 0x000fea000b800000 */
[----:B------:R-:W-:Y:S02]  /*0fc0*/  MOV R5, 0xfffffff ;  /* 0x0fffffff00057802 */ /* 0x000fe40000000f00 */
[----:B------:R-:W-:Y:S02]  /*0fd0*/  MOV R4, 0xff0 ;  /* 0x00000ff000047802 */ /* 0x000fe40000000f00 */
[----:B01----:R-:W-:Y:S05]  /*0fe0*/  CALL.REL.NOINC `($__internal_28_$__cuda_sm70_warpsync) ;  /* 0x00000ae000007944 */ /* 0x003fea0003c00000 */
.L_x_2017:
        /* <DEDUP_REMOVED lines=8> */
[----:B012---:R-:W-:Y:S05]  /*1070*/  CALL.REL.NOINC `($__internal_28_$__cuda_sm70_warpsync) ;  /* 0x00000a5000007944 */ /* 0x007fea0003c00000 */
.L_x_2018:
        /* <DEDUP_REMOVED lines=13> */
.L_x_2020:
[----:B------:R-:W-:Y:S05]  /*1150*/  BSYNC B1 ;  /* 0x0000000000017941 */ /* 0x000fea0003800000 */
.L_x_2019:
[----:B------:R-:W-:-:S03]  /*1160*/  UMOV UR4, 0xfffffff ;  /* 0x0fffffff00047882 */ /* 0x000fc60000000000 */
[----:B------:R-:W-:Y:S05]  /*1170*/  BRA.CONV UR4, `(.L_x_2021) ;  /* 0x0000003304007947 */ /* 0x000fea000b800000 */
[----:B------:R-:W-:Y:S01]  /*1180*/  IMAD.MOV.U32 R5, RZ, RZ, 0xfffffff ;  /* 0x0fffffffff057424 */ /* 0x000fe200078e00ff */
[----:B------:R-:W-:Y:S02]  /*1190*/  MOV R4, 0x11b0 ;  /* 0x000011b000047802 */ /* 0x000fe40000000f00 */
[----:B012---:R-:W-:Y:S05]  /*11a0*/  CALL.REL.NOINC `($__internal_28_$__cuda_sm70_warpsync) ;  /* 0x0000092000007944 */ /* 0x007fea0003c00000 */
.L_x_2021:
        /* <DEDUP_REMOVED lines=8> */
[----:B0123--:R-:W-:Y:S05]  /*1230*/  CALL.REL.NOINC `($__internal_28_$__cuda_sm70_warpsync) ;  /* 0x0000089000007944 */ /* 0x00ffea0003c00000 */
.L_x_2022:
        /* <DEDUP_REMOVED lines=13> */
.L_x_2024:
[----:B------:R-:W-:Y:S05]  /*1310*/  BSYNC B1 ;  /* 0x0000000000017941 */ /* 0x000fea0003800000 */
.L_x_2023:
[----:B------:R-:W-:Y:S01]  /*1320*/  UMOV UR4, 0xfffffff ;  /* 0x0fffffff00047882 */ /* 0x000fe20000000000 */
[----:B------:R-:W-:Y:S01]  /*1330*/  MOV R17, R11 ;  /* 0x0000000b00117202 */ /* 0x000fe20000000f00 */
[----:B------:R-:W-:Y:S01]  /*1340*/  IMAD.MOV.U32 R15, RZ, RZ, R10 ;  /* 0x000000ffff0f7224 */ /* 0x000fe200078e000a */
[----:B------:R-:W-:Y:S05]  /*1350*/  BRA.CONV UR4, `(.L_x_2025) ;  /* 0x0000003304007947 */ /* 0x000fea000b800000 */
[----:B------:R-:W-:Y:S02]  /*1360*/  MOV R5, 0xfffffff ;  /* 0x0fffffff00057802 */ /* 0x000fe40000000f00 */
[----:B------:R-:W-:Y:S02]  /*1370*/  MOV R4, 0x1390 ;  /* 0x0000139000047802 */ /* 0x000fe40000000f00 */
[----:B0123--:R-:W-:Y:S05]  /*1380*/  CALL.REL.NOINC `($__internal_28_$__cuda_sm70_warpsync) ;  /* 0x0000074000007944 */ /* 0x00ffea0003c00000 */
.L_x_2025:
        /* <DEDUP_REMOVED lines=8> */
[----:B01234-:R-:W-:Y:S05]  /*1410*/  CALL.REL.NOINC `($__internal_28_$__cuda_sm70_warpsync) ;  /* 0x000006b000007944 */ /* 0x01ffea0003c00000 */
.L_x_2026:
        /* <DEDUP_REMOVED lines=15> */
[----:B------:R-:W-:Y:S05]  /*1510*/  CALL.REL.NOINC `($__internal_28_$__cuda_sm70_warpsync) ;  /* 0x000005b000007944 */ /* 0x000fea0003c00000 */
.L_x_2027:
        /* <DEDUP_REMOVED lines=8> */
[----:B0-----:R-:W-:Y:S05]  /*15a0*/  CALL.REL.NOINC `($__internal_28_$__cuda_sm70_warpsync) ;  /* 0x0000052000007944 */ /* 0x001fea0003c00000 */
.L_x_2028:
        /* <DEDUP_REMOVED lines=57> */
.L_x_2009:
[----:B---3--:R-:W-:Y:S05]  /*1940*/  BSYNC B0 ;  /* 0x0000000000007941 */ /* 0x008fea0003800000 */
.L_x_2008:
        /* <DEDUP_REMOVED lines=24> */
        .weak           $__internal_28_$__cuda_sm70_warpsync
        .type           $__internal_28_$__cuda_sm70_warpsync,@function
        .size           $__internal_28_$__cuda_sm70_warpsync,(.L_x_3089 - $__internal_28_$__cuda_sm70_warpsync)
$__internal_28_$__cuda_sm70_warpsync:
[----:B------:R-:W-:Y:S04]  /*1ad0*/  WARPSYNC R5 ;  /* 0x0000000500007348 */ /* 0x000fe80003800000 */
[----:B------:R-:W-:-:S06]  /*1ae0*/  HFMA2.MMA R5, -RZ, RZ, 0, 0 ;  /* 0x00000000ff057435 */ /* 0x000fcc00000001ff */
[----:B------:R-:W-:Y:S05]  /*1af0*/  RET.REL.NODEC R4 `(_Z30group_norm_nhwc_fwd_sum_kernelI11Fp32IOFp16WLi140EEv26Group_norm_nhwc_fwd_params) ;  /* 0xffffe50004007950 */ /* 0x000fea0003c3ffff */
.L_x_2029:
        /* <DEDUP_REMOVED lines=16> */
.L_x_3089:


//--------------------- .text._Z30group_norm_nhwc_fwd_sum_kernelI11Fp32IOFp16WLi160EEv26Group_norm_nhwc_fwd_params --------------------------
	.section	.text._Z30group_norm_nhwc_fwd_sum_kernelI11Fp32IOFp16WLi160EEv26Group_norm_nhwc_fwd_params,"ax",@progbits
	.sectioninfo	@"SHI_REGISTERS=32"
	.align	128
        .global         _Z30group_norm_nhwc_fwd_sum_kernelI11Fp32IOFp16WLi160EEv26Group_norm_nhwc_fwd_params
        .type           _Z30group_norm_nhwc_fwd_sum_kernelI11Fp32IOFp16WLi160EEv26Group_norm_nhwc_fwd_params,@function
        .size           _Z30group_norm_nhwc_fwd_sum_kernelI11Fp32IOFp16WLi160EEv26Group_norm_nhwc_fwd_params,(.L_x_3090 - _Z30group_norm_nhwc_fwd_sum_kernelI11Fp32IOFp16WLi160EEv26Group_norm_nhwc_fwd_params)
        .other          _Z30group_norm_nhwc_fwd_sum_kernelI11Fp32IOFp16WLi160EEv26Group_norm_nhwc_fwd_params,@"STO_CUDA_ENTRY STV_DEFAULT"
_Z30group_norm_nhwc_fwd_sum_kernelI11Fp32IOFp16WLi160EEv26Group_norm_nhwc_fwd_params:
.text._Z30group_norm_nhwc_fwd_sum_kernelI11Fp32IOFp16WLi160EEv26Group_norm_nhwc_fwd_params:
        /* <DEDUP_REMOVED lines=39> */
.L_x_2032:
        /* <DEDUP_REMOVED lines=20> */
.L_x_2031:
        /* <DEDUP_REMOVED lines=14> */
.L_x_2033:
        /* <DEDUP_REMOVED lines=68> */
.L_x_2030:
        /* <DEDUP_REMOVED lines=62> */
.L_x_2038:
        /* <DEDUP_REMOVED lines=56> */
.L_x_2039:
        /* <DEDUP_REMOVED lines=53> */
.L_x_2035:
[----:B0-----:R-:W-:Y:S05]  /*1380*/  BSYNC B0 ;  /* 0x0000000000007941 */ /* 0x001fea0003800000 */
.L_x_2034:
        /* <DEDUP_REMOVED lines=30> */
.L_x_2036:
[----:B------:R-:W-:Y:S01]  /*1570*/  IMAD.MOV.U32 R12, RZ, RZ, R8 ;  /* 0x000000ffff0c7224 */ /* 0x000fe200078e0008 */
[----:B------:R-:W-:Y:S01]  /*1580*/  MOV R10, RZ ;  /* 0x000000ff000a7202 */ /* 0x000fe20000000f00 */
[----:B------:R-:W-:Y:S01]  /*1590*/  IMAD.MOV.U32 R11, RZ, RZ, 0x1 ;  /* 0x00000001ff0b7424 */ /* 0x000fe200078e00ff */
[----:B------:R-:W-:Y:S01]  /*15a0*/  MOV R6, 0x15d0 ;  /* 0x000015d000067802 */ /* 0x000fe20000000f00 */
[----:B------:R-:W-:-:S02]  /*15b0*/  IMAD.MOV.U32 R9, RZ, RZ, -0x1 ;  /* 0xffffffffff097424 */ /* 0x000fc400078e00ff */
[----:B------:R-:W-:Y:S05]  /*15c0*/  CALL.REL.NOINC `($__internal_29_$__cuda_sm70_shflsync_up) ;  /* 0x000009a000007944 */ /* 0x000fea0003c00000 */
[----:B-1----:R-:W-:Y:S01]  /*15d0*/  IMAD.MOV.U32 R13, RZ, RZ, R9 ;  /* 0x000000ffff0d7224 */ /* 0x002fe200078e0009 */
[----:B0-----:R-:W-:Y:S05]  /*15e0*/  BRA `(.L_x_2038) ;  /* 0xfffff6c000007947 */ /* 0x001fea000383ffff */
.L_x_2037:
[----:B------:R-:W-:Y:S01]  /*15f0*/  MOV R12, R5 ;  /* 0x00000005000c7202 */ /* 0x000fe20000000f00 */
[----:B------:R-:W-:Y:S01]  /*1600*/  IMAD.MOV.U32 R11, RZ, RZ, 0x1 ;  /* 0x00000001ff0b7424 */ /* 0x000fe200078e00ff */
[----:B------:R-:W-:Y:S01]  /*1610*/  MOV R9, 0xffffffff ;  /* 0xffffffff00097802 */ /* 0x000fe20000000f00 */
[----:B------:R-:W-:Y:S01]  /*1620*/  IMAD.MOV.U32 R10, RZ, RZ, RZ ;  /* 0x000000ffff0a7224 */ /* 0x000fe200078e00ff */
[----:B------:R-:W-:-:S02]  /*1630*/  MOV R6, 0x1650 ;  /* 0x0000165000067802 */ /* 0x000fc40000000f00 */
[----:B012---:R-:W-:Y:S05]  /*1640*/  CALL.REL.NOINC `($__internal_29_$__cuda_sm70_shflsync_up) ;  /* 0x0000092000007944 */ /* 0x007fea0003c00000 */
[----:B0-----:R-:W-:Y:S01]  /*1650*/  HFMA2.MMA R11, -RZ, RZ, 0, 5.9604644775390625e-08 ;  /* 0x00000001ff0b7435 */ /* 0x001fe200000001ff */
[----:B-1----:R-:W-:Y:S01]  /*1660*/  IMAD.MOV.U32 R14, RZ, RZ, R9 ;  /* 0x000000ffff0e7224 */ /* 0x002fe200078e0009 */
[----:B------:R-:W-:Y:S01]  /*1670*/  MOV R6, 0x16c0 ;  /* 0x000016c000067802 */ /* 0x000fe20000000f00 */
[----:B------:R-:W-:-:S02]  /*1680*/  IMAD.MOV.U32 R12, RZ, RZ, R4 ;  /* 0x000000ffff0c7224 */ /* 0x000fc400078e0004 */
[----:B------:R-:W-:Y:S02]  /*1690*/  IMAD.MOV.U32 R10, RZ, RZ, RZ ;  /* 0x000000ffff0a7224 */ /* 0x000fe400078e00ff */
[----:B------:R-:W-:Y:S02]  /*16a0*/  IMAD.MOV.U32 R9, RZ, RZ, -0x1 ;  /* 0xffffffffff097424 */ /* 0x000fe400078e00ff */
[----:B------:R-:W-:Y:S05]  /*16b0*/  CALL.REL.NOINC `($__internal_29_$__cuda_sm70_shflsync_up) ;  /* 0x000008b000007944 */ /* 0x000fea0003c00000 */
        /* <DEDUP_REMOVED lines=15> */
[----:B------:R-:W-:Y:S05]  /*17b0*/  CALL.REL.NOINC `($__internal_29_$__cuda_sm70_shflsync_up) ;  /* 0x000007b000007944 */ /* 0x000fea0003c00000 */
[----:B-1----:R-:W-:Y:S01]  /*17c0*/  IMAD.MOV.U32 R4, RZ, RZ, R9 ;  /* 0x000000ffff047224 */ /* 0x002fe200078e0009 */
[----:B0-----:R-:W-:Y:S01]  /*17d0*/  MOV R12, R8 ;  /* 0x00000008000c7202 */ /* 0x001fe20000000f00 */
[----:B------:R-:W-:Y:S01]  /*17e0*/  IMAD.MOV.U32 R11, RZ, RZ, 0x2 ;  /* 0x00000002ff0b7424 */ /* 0x000fe200078e00ff */
[----:B------:R-:W-:Y:S01]  /*17f0*/  MOV R9, 0xffffffff ;  /* 0xffffffff00097802 */ /* 0x000fe20000000f00 */
[----:B------:R-:W-:Y:S01]  /*1800*/  IMAD.MOV.U32 R10, RZ, RZ, RZ ;  /* 0x000000ffff0a7224 */ /* 0x000fe200078e00ff */
[----:B------:R-:W-:-:S02]  /*1810*/  MOV R6, 0x1830 ;  /* 0x0000183000067802 */ /* 0x000fc40000000f00 */
[----:B------:R-:W-:Y:S05]  /*1820*/  CALL.REL.NOINC `($__internal_29_$__cuda_sm70_shflsync_up) ;  /* 0x0000074000007944 */ /* 0x000fea0003c00000 */
[----:B0-----:R-:W-:Y:S01]  /*1830*/  HFMA2.MMA R11, -RZ, RZ, 0, 1.1920928955078125e-07 ;  /* 0x00000002ff0b7435 */ /* 0x001fe200000001ff */
[----:B-1----:R-:W-:Y:S01]  /*1840*/  IMAD.MOV.U32 R5, RZ, RZ, R9 ;  /* 0x000000ffff057224 */ /* 0x002fe200078e0009 */
[----:B------:R-:W-:Y:S01]  /*1850*/  MOV R6, 0x18a0 ;  /* 0x000018a000067802 */ /* 0x000fe20000000f00 */
[----:B------:R-:W-:-:S02]  /*1860*/  IMAD.MOV.U32 R12, RZ, RZ, R14 ;  /* 0x000000ffff0c7224 */ /* 0x000fc400078e000e */
[----:B------:R-:W-:Y:S02]  /*1870*/  IMAD.MOV.U32 R10, RZ, RZ, RZ ;  /* 0x000000ffff0a7224 */ /* 0x000fe400078e00ff */
[----:B------:R-:W-:Y:S02]  /*1880*/  IMAD.MOV.U32 R9, RZ, RZ, -0x1 ;  /* 0xffffffffff097424 */ /* 0x000fe400078e00ff */
[----:B------:R-:W-:Y:S05]  /*1890*/  CALL.REL.NOINC `($__internal_29_$__cuda_sm70_shflsync_up) ;  /* 0x000006d000007944 */ /* 0x000fea0003c00000 */
        /* <DEDUP_REMOVED lines=20> */
[----:B0-----:R-:W-:Y:S01]  /*19e0*/  HFMA2.MMA R11, -RZ, RZ, 0, 2.384185791015625e-07 ;  /* 0x00000004ff0b7435 */ /* 0x001fe200000001ff */
        /* <DEDUP_REMOVED lines=26> */
[----:B0-----:R-:W-:Y:S01]  /*1b90*/  HFMA2.MMA R10, -RZ, RZ, 0, 0 ;  /* 0x00000000ff0a7435 */ /* 0x001fe200000001ff */
[----:B-1----:R-:W-:Y:S01]  /*1ba0*/  IMAD.MOV.U32 R5, RZ, RZ, R9 ;  /* 0x000000ffff057224 */ /* 0x002fe200078e0009 */
[----:B------:R-:W-:Y:S01]  /*1bb0*/  MOV R12, R14 ;  /* 0x0000000e000c7202 */ /* 0x000fe20000000f00 */
[----:B------:R-:W-:Y:S01]  /*1bc0*/  IMAD.MOV.U32 R11, RZ, RZ, 0x8 ;  /* 0x00000008ff0b7424 */ /* 0x000fe200078e00ff */
[----:B------:R-:W-:Y:S01]  /*1bd0*/  MOV R6, 0x1c00 ;  /* 0x00001c0000067802 */ /* 0x000fe20000000f00 */
[----:B------:R-:W-:-:S02]  /*1be0*/  IMAD.MOV.U32 R9, RZ, RZ, -0x1 ;  /* 0xffffffffff097424 */ /* 0x000fc400078e00ff */
[----:B------:R-:W-:Y:S05]  /*1bf0*/  CALL.REL.NOINC `($__internal_29_$__cuda_sm70_shflsync_up) ;  /* 0x0000037000007944 */ /* 0x000fea0003c00000 */
        /* <DEDUP_REMOVED lines=20> */
[----:B0-----:R-:W-:Y:S01]  /*1d40*/  HFMA2.MMA R11, -RZ, RZ, 0, 9.5367431640625e-07 ;  /* 0x00000010ff0b7435 */ /* 0x001fe200000001ff */
[----:B-1----:R-:W-:Y:S01]  /*1d50*/  MOV R5, R9 ;  /* 0x0000000900057202 */ /* 0x002fe20000000f00 */
[----:B------:R-:W-:Y:S01]  /*1d60*/  IMAD.MOV.U32 R12, RZ, RZ, R14 ;  /* 0x000000ffff0c7224 */ /* 0x000fe200078e000e */
[----:B------:R-:W-:Y:S01]  /*1d70*/  MOV R9, 0xffffffff ;  /* 0xffffffff00097802 */ /* 0x000fe20000000f00 */
[----:B------:R-:W-:Y:S01]  /*1d80*/  IMAD.MOV.U32 R10, RZ, RZ, RZ ;  /* 0x000000ffff0a7224 */ /* 0x000fe200078e00ff */
[----:B------:R-:W-:-:S02]  /*1d90*/  MOV R6, 0x1db0 ;  /* 0x00001db000067802 */ /* 0x000fc40000000f00 */
[----:B------:R-:W-:Y:S05]  /*1da0*/  CALL.REL.NOINC `($__internal_29_$__cuda_sm70_shflsync_up) ;  /* 0x000001c000007944 */ /* 0x000fea0003c00000 */
        /* <DEDUP_REMOVED lines=12> */
[----:B------:R-:W-:Y:S05]  /*1e70*/  CALL.REL.NOINC `($__internal_29_$__cuda_sm70_shflsync_up) ;  /* 0x000000f000007944 */ /* 0x000fea0003c00000 */
[----:B0-----:R-:W-:Y:S01]  /*1e80*/  HFMA2.MMA R11, -RZ, RZ, 0, 5.9604644775390625e-08 ;  /* 0x00000001ff0b7435 */ /* 0x001fe200000001ff */
[----:B-1----:R-:W-:Y:S01]  /*1e90*/  MOV R4, R9 ;  /* 0x0000000900047202 */ /* 0x002fe20000000f00 */
[----:B------:R-:W-:Y:S01]  /*1ea0*/  IMAD.MOV.U32 R12, RZ, RZ, R8 ;  /* 0x000000ffff0c7224 */ /* 0x000fe200078e0008 */
[----:B------:R-:W-:Y:S01]  /*1eb0*/  MOV R9, 0xffffffff ;  /* 0xffffffff00097802 */ /* 0x000fe20000000f00 */
[----:B------:R-:W-:Y:S01]  /*1ec0*/  IMAD.MOV.U32 R10, RZ, RZ, RZ ;  /* 0x000000ffff0a7224 */ /* 0x000fe200078e00ff */
[----:B------:R-:W-:Y:S02]  /*1ed0*/  MOV R6, 0x1ef0 ;  /* 0x00001ef000067802 */ /* 0x000fe40000000f00 */
        /* <DEDUP_REMOVED lines=8> */
[----:B01----:R-:W-:Y:S05]  /*1f60*/  BRA `(.L_x_2039) ;  /* 0xfffff0c000007947 */ /* 0x003fea000383ffff */
        .weak           $__internal_29_$__cuda_sm70_shflsync_up
        .type           $__internal_29_$__cuda_sm70_shflsync_up,@function
        .size           $__internal_29_$__cuda_sm70_shflsync_up,(.L_x_3090 - $__internal_29_$__cuda_sm70_shflsync_up)
$__internal_29_$__cuda_sm70_shflsync_up:
[----:B------:R-:W-:Y:S01]  /*1f70*/  MOV R7, 0x0 ;  /* 0x0000000000077802 */ /* 0x000fe20000000f00 */
[----:B------:R-:W-:Y:S04]  /*1f80*/  WARPSYNC R9 ;  /* 0x0000000900007348 */ /* 0x000fe80003800000 */
[----:B------:R0:W1:Y:S01]  /*1f90*/  SHFL.UP PT, R9, R12, R11, R10 ;  /* 0x0400000b0c097389 */ /* 0x00006200000e000a */
[----:B------:R-:W-:Y:S05]  /*1fa0*/  RET.REL.NODEC R6 `(_Z30group_norm_nhwc_fwd_sum_kernelI11Fp32IOFp16WLi160EEv26Group_norm_nhwc_fwd_params) ;  /* 0xffffe05006007950 */ /* 0x000fea0003c3ffff */
.L_x_2040:
        /* <DEDUP_REMOVED lines=13> */
.L_x_3090:


//--------------------- .text._Z30group_norm_nhwc_fwd_sum_kernelI11Bf16IOFp32WLi196EEv26Group_norm_nhwc_fwd_params --------------------------
	.section	.text._Z30group_norm_nhwc_fwd_sum_kernelI11Bf16IOFp32WLi196EEv26Group_norm_nhwc_fwd_params,"ax",@progbits
	.sectioninfo	@"SHI_REGISTERS=31"
	.align	128
        .global         _Z30group_norm_nhwc_fwd_sum_kernelI11Bf16IOFp32WLi196EEv26Group_norm_nhwc_fwd_params
        .type           _Z30group_norm_nhwc_fwd_sum_kernelI11Bf16IOFp32WLi196EEv26Group_norm_nhwc_fwd_params,@function
        .size           _Z30group_norm_nhwc_fwd_sum_kernelI11Bf16IOFp32WLi196EEv26Group_norm_nhwc_fwd_params,(.L_x_3091 - _Z30group_norm_nhwc_fwd_sum_kernelI11Bf16IOFp32WLi196EEv26Group_norm_nhwc_fwd_params)
        .other          _Z30group_norm_nhwc_fwd_sum_kernelI11Bf16IOFp32WLi196EEv26Group_norm_nhwc_fwd_params,@"STO_CUDA_ENTRY STV_DEFAULT"
_Z30group_norm_nhwc_fwd_sum_kernelI11Bf16IOFp32WLi196EEv26Group_norm_nhwc_fwd_params:
.text._Z30group_norm_nhwc_fwd_sum_kernelI11Bf16IOFp32WLi196EEv26Group_norm_nhwc_fwd_params:
[----:B------:R-:W-:Y:S02]  /*0000*/  IMAD.MOV.U32 R1, RZ, RZ, c[0x0][0x28] ;  /* 0x00000a00ff017624 */ /* 0x000fe400078e00ff */
[----:B------:R-:W0:Y:S01]  /*0010*/  S2R R13, SR_CTAID.Y ;  /* 0x00000000000d7919 */ /* 0x000e220000002600 */
[----:B------:R-:W-:Y:S01]  /*0020*/  IMAD.MOV.U32 R3, RZ, RZ, c[0x0][0x1e4] ;  /* 0x00007900ff037624 */ /* 0x000fe200078e00ff */
[----:B------:R-:W-:Y:S01]  /*0030*/  ULDC.64 UR6, c[0x0][0x118] ;  /* 0x0000460000067ab9 */ /* 0x000fe20000000a00 */
[----:B------:R-:W-:Y:S01]  /*0040*/  IMAD.MOV.U32 R11, RZ, RZ, RZ ;  /* 0x000000ffff0b7224 */ /* 0x000fe200078e00ff */
[----:B------:R-:W1:Y:S01]  /*0050*/  S2R R0, SR_TID.X ;  /* 0x0000000000007919 */ /* 0x000e620000002100 */
[----:B------:R-:W-:-:S03]  /*0060*/  IMAD.MOV.U32 R12, RZ, RZ, RZ ;  /* 0x000000ffff0c7224 */ /* 0x000fc600078e00ff */
[----:B------:R-:W2:Y:S04]  /*0070*/  S2R R6, SR_CTAID.Z ;  /* 0x0000000000067919 */ /* 0x000ea80000002700 */
[----:B------:R-:W3:Y:S01]  /*0080*/  S2R R7, SR_CTAID.X ;  /* 0x0000000000077919 */ /* 0x000ee20000002500 */
[----:B0-----:R-:W-:Y:S01]  /*0090*/  IMAD R13, R13, c[0x0][0x1e4], RZ ;  /* 0x000079000d0d7a24 */ /* 0x001fe200078e02ff */
[----:B-1----:R-:W-:-:S04]  /*00a0*/  SHF.L.U32 R10, R0, 0x1, RZ ;  /* 0x00000001000a7819 */ /* 0x002fc800000006ff */
        /* <DEDUP_REMOVED lines=8> */
[--C-:B--23--:R-:W-:Y:S01]  /*0130*/  IMAD.IADD R2, R8, 0x1, -R13.reuse ;  /* 0x0000000108027824 */ /* 0x10cfe200078e0a0d */
[----:B------:R-:W-:Y:S01]  /*0140*/  SHF.R.S32.HI R3, RZ, 0x1f, R6 ;  /* 0x0000001fff037819 */ /* 0x000fe20000011406 */
[----:B------:R-:W-:Y:S02]  /*0150*/  IMAD R4, R7, c[0x0][0x1f0], R10 ;  /* 0x00007c0007047a24 */ /* 0x000fe400078e020a */
[----:B------:R-:W-:Y:S01]  /*0160*/  IMAD.MOV.U32 R12, RZ, RZ, RZ ;  /* 0x000000ffff0c7224 */ /* 0x000fe200078e00ff */
[----:B------:R-:W-:Y:S01]  /*0170*/  LOP3.LUT P0, R20, R2, 0x3, RZ, 0xc0, !PT ;  /* 0x0000000302147812 */ /* 0x000fe2000780c0ff */
[----:B------:R-:W-:Y:S01]  /*0180*/  IMAD R3, R3, c[0x0][0x1d0], RZ ;  /* 0x0000740003037a24 */ /* 0x000fe200078e02ff */
[----:B------:R-:W-:Y:S01]  /*0190*/  SHF.R.S32.HI R5, RZ, 0x1f, R4 ;  /* 0x0000001fff057819 */ /* 0x000fe20000011404 */
[----:B------:R-:W-:Y:S02]  /*01a0*/  IMAD.MOV.U32 R14, RZ, RZ, R13 ;  /* 0x000000ffff0e7224 */ /* 0x000fe400078e000d */
[----:B------:R-:W-:-:S02]  /*01b0*/  IMAD R9, R6, c[0x0][0x1d4], R3 ;  /* 0x0000750006097a24 */ /* 0x000fc400078e0203 */
[----:B------:R-:W-:-:S04]  /*01c0*/  IMAD.WIDE.U32 R2, R6, c[0x0][0x1d0], R4 ;  /* 0x0000740006027a25 */ /* 0x000fc800078e0004 */
[----:B------:R-:W-:Y:S01]  /*01d0*/  IMAD.MOV.U32 R11, RZ, RZ, RZ ;  /* 0x000000ffff0b7224 */ /* 0x000fe200078e00ff */
[----:B------:R-:W-:Y:S01]  /*01e0*/  IADD3 R9, R3, R9, RZ ;  /* 0x0000000903097210 */ /* 0x000fe20007ffe0ff */
[----:B------:R-:W-:Y:S05]  /*01f0*/  @!P0 BRA `(.L_x_2042) ;  /* 0x000001e000008947 */ /* 0x000fea0003800000 */
[----:B------:R-:W-:Y:S01]  /*0200*/  ISETP.GE.U32.AND P0, PT, R4, c[0x0][0x1c0], PT ;  /* 0x0000700004007a0c */ /* 0x000fe20003f06070 */
[----:B------:R-:W-:Y:S02]  /*0210*/  IMAD.MOV.U32 R19, RZ, RZ, R13 ;  /* 0x000000ffff137224 */ /* 0x000fe400078e000d */
[----:B------:R-:W-:Y:S01]  /*0220*/  IMAD.MOV.U32 R12, RZ, RZ, RZ ;  /* 0x000000ffff0c7224 */ /* 0x000fe200078e00ff */
[----:B------:R-:W-:-:S13]  /*0230*/  ISETP.GE.AND.EX P0, PT, R5, c[0x0][0x1c4], PT, P0 ;  /* 0x0000710005007a0c */ /* 0x000fda0003f06300 */
.L_x_2043:
[----:B------:R-:W-:Y:S01]  /*0240*/  @!P0 MOV R15, R9 ;  /* 0x00000009000f8202 */ /* 0x000fe20000000f00 */
[----:B------:R-:W-:Y:S02]  /*0250*/  @!P0 IMAD R16, R18, c[0x0][0x1c0], RZ ;  /* 0x0000700012108a24 */ /* 0x000fe400078e02ff */
[----:B------:R-:W-:Y:S02]  /*0260*/  @!P0 IMAD.MOV.U32 R14, RZ, RZ, R2 ;  /* 0x000000ffff0e8224 */ /* 0x000fe400078e0002 */
[----:B------:R-:W-:-:S02]  /*0270*/  @!P0 IMAD R17, R19, c[0x0][0x1c4], R16 ;  /* 0x0000710013118a24 */ /* 0x000fc400078e0210 */
[----:B------:R-:W-:-:S04]  /*0280*/  @!P0 IMAD.WIDE.U32 R14, R19, c[0x0][0x1c0], R14 ;  /* 0x00007000130e8a25 */ /* 0x000fc800078e000e */
[----:B------:R-:W-:Y:S01]  /*0290*/  @!P0 IMAD.IADD R15, R15, 0x1, R17 ;  /* 0x000000010f0f8824 */ /* 0x000fe200078e0211 */
[----:B------:R-:W-:-:S04]  /*02a0*/  @!P0 LEA R16, P1, R14, c[0x0][0x170], 0x1 ;  /* 0x00005c000e108a11 */ /* 0x000fc800078208ff */
[----:B------:R-:W-:-:S05]  /*02b0*/  @!P0 LEA.HI.X R17, R14, c[0x0][0x174], R15, 0x1, P1 ;  /* 0x00005d000e118a11 */ /* 0x000fca00008f0c0f */
[----:B------:R-:W2:Y:S01]  /*02c0*/  @!P0 LDG.E R16, [R16.64] ;  /* 0x0000000610108981 */ /* 0x000ea2000c1e1900 */
[----:B------:R-:W-:Y:S02]  /*02d0*/  PRMT R14, R14, 0x5410, RZ ;  /* 0x000054100e0e7816 */ /* 0x000fe400000000ff */
[----:B------:R-:W-:Y:S02]  /*02e0*/  IADD3 R20, R20, -0x1, RZ ;  /* 0xffffffff14147810 */ /* 0x000fe40007ffe0ff */
[----:B------:R-:W-:Y:S02]  /*02f0*/  PRMT R15, R15, 0x5410, RZ ;  /* 0x000054100f0f7816 */ /* 0x000fe400000000ff */
[----:B------:R-:W-:Y:S02]  /*0300*/  ISETP.NE.AND P1, PT, R20, RZ, PT ;  /* 0x000000ff1400720c */ /* 0x000fe40003f25270 */
[----:B------:R-:W-:-:S05]  /*0310*/  IADD3 R19, P2, R19, 0x1, RZ ;  /* 0x0000000113137810 */ /* 0x000fca0007f5e0ff */
[----:B------:R-:W-:Y:S01]  /*0320*/  IMAD.X R18, RZ, RZ, R18, P2 ;  /* 0x000000ffff127224 */ /* 0x000fe200010e0612 */
[--C-:B--2---:R-:W-:Y:S02]  /*0330*/  @!P0 PRMT R14, R14, 0x7610, R16.reuse ;  /* 0x000076100e0e8816 */ /* 0x104fe40000000010 */
[----:B------:R-:W-:Y:S02]  /*0340*/  @!P0 PRMT R15, R15, 0x5410, R16 ;  /* 0x000054100f0f8816 */ /* 0x000fe40000000010 */
[----:B------:R-:W-:Y:S02]  /*0350*/  PRMT R14, RZ, 0x7610, R14 ;  /* 0x00007610ff0e7816 */ /* 0x000fe4000000000e */
[----:B------:R-:W-:-:S03]  /*0360*/  PRMT R15, RZ, 0x7610, R15 ;  /* 0x00007610ff0f7816 */ /* 0x000fc6000000000f */
[----:B------:R-:W-:Y:S02]  /*0370*/  FMUL.FTZ R22, R14, R14 ;  /* 0x0000000e0e167220 */ /* 0x000fe40000410000 */
[C---:B------:R-:W-:Y:S02]  /*0380*/  FADD.FTZ R14, R15.reuse, R14 ;  /* 0x0000000e0f0e7221 */ /* 0x040fe40000010000 */
[----:B------:R-:W-:Y:S02]  /*0390*/  FFMA.FTZ R15, R15, R15, R22 ;  /* 0x0000000f0f0f7223 */ /* 0x000fe40000010016 */
[----:B------:R-:W-:Y:S02]  /*03a0*/  FADD.FTZ R11, R14, R11 ;  /* 0x0000000b0e0b7221 */ /* 0x000fe40000010000 */
[----:B------:R-:W-:Y:S01]  /*03b0*/  FADD.FTZ R12, R15, R12 ;  /* 0x0000000c0f0c7221 */ /* 0x000fe20000010000 */
[----:B------:R-:W-:Y:S05]  /*03c0*/  @P1 BRA `(.L_x_2043) ;  /* 0xfffffe7000001947 */ /* 0x000fea000383ffff */
[----:B------:R-:W-:Y:S02]  /*03d0*/  IMAD.MOV.U32 R14, RZ, RZ, R19 ;  /* 0x000000ffff0e7224 */ /* 0x000fe400078e0013 */
.L_x_2042:
        /* <DEDUP_REMOVED lines=8> */
.L_x_2044:
[C---:B------:R-:W-:Y:S01]  /*0460*/  @!P0 IADD3 R17, P1, R13.reuse, -0x1, RZ ;  /* 0xffffffff0d118810 */ /* 0x040fe20007f3e0ff */
[----:B------:R-:W-:Y:S01]  /*0470*/  @!P0 IMAD.MOV.U32 R5, RZ, RZ, R9 ;  /* 0x000000ffff058224 */ /* 0x000fe200078e0009 */
[----:B------:R-:W-:Y:S02]  /*0480*/  @!P0 IADD3 R21, P2, R13, 0x1, RZ ;  /* 0x000000010d158810 */ /* 0x000fe40007f5e0ff */
[----:B------:R-:W-:-:S05]  /*0490*/  @!P0 IADD3.X R4, R20, -0x1, RZ, P1, !PT ;  /* 0xffffffff14048810 */ /* 0x000fca0000ffe4ff */
[----:B------:R-:W-:Y:S01]  /*04a0*/  @!P0 IMAD R16, R4, c[0x0][0x1c0], RZ ;  /* 0x0000700004108a24 */ /* 0x000fe200078e02ff */
[----:B------:R-:W-:-:S05]  /*04b0*/  @!P0 MOV R4, R2 ;  /* 0x0000000200048202 */ /* 0x000fca0000000f00 */
[----:B------:R-:W-:-:S04]  /*04c0*/  @!P0 IMAD.WIDE.U32 R14, R17, c[0x0][0x1c0], R4 ;  /* 0x00007000110e8a25 */ /* 0x000fc800078e0004 */
[----:B------:R-:W-:Y:S01]  /*04d0*/  @!P0 IMAD R17, R17, c[0x0][0x1c4], R16 ;  /* 0x0000710011118a24 */ /* 0x000fe200078e0210 */
[----:B------:R-:W-:Y:S01]  /*04e0*/  @!P0 LEA R18, P1, R14, c[0x0][0x170], 0x1 ;  /* 0x00005c000e128a11 */ /* 0x000fe200078208ff */
[----:B------:R-:W-:Y:S02]  /*04f0*/  @!P0 IMAD R16, R20, c[0x0][0x1c0], RZ ;  /* 0x0000700014108a24 */ /* 0x000fe400078e02ff */
[----:B------:R-:W-:Y:S02]  /*0500*/  @!P0 IMAD.IADD R15, R15, 0x1, R17 ;  /* 0x000000010f0f8824 */ /* 0x000fe400078e0211 */
[----:B------:R-:W-:-:S03]  /*0510*/  @!P0 IMAD.WIDE.U32 R4, R13, c[0x0][0x1c0], R4 ;  /* 0x000070000d048a25 */ /* 0x000fc600078e0004 */
[----:B------:R-:W-:Y:S01]  /*0520*/  @!P0 LEA.HI.X R19, R14, c[0x0][0x174], R15, 0x1, P1 ;  /* 0x00005d000e138a11 */ /* 0x000fe200008f0c0f */
[----:B------:R-:W-:Y:S01]  /*0530*/  @!P0 IMAD R17, R13, c[0x0][0x1c4], R16 ;  /* 0x000071000d118a24 */ /* 0x000fe200078e0210 */
[----:B------:R-:W-:Y:S01]  /*0540*/  @!P0 LEA R14, P1, R4, c[0x0][0x170], 0x1 ;  /* 0x00005c00040e8a11 */ /* 0x000fe200078208ff */
[----:B------:R-:W-:Y:S02]  /*0550*/  @!P0 IMAD.X R15, RZ, RZ, R20, P2 ;  /* 0x000000ffff0f8224 */ /* 0x000fe400010e0614 */
[----:B------:R-:W2:Y:S01]  /*0560*/  @!P0 LDG.E R18, [R18.64] ;  /* 0x0000000612128981 */ /* 0x000ea2000c1e1900 */
[----:B------:R-:W-:Y:S01]  /*0570*/  @!P0 IADD3 R5, R5, R17, RZ ;  /* 0x0000001105058210 */ /* 0x000fe20007ffe0ff */
[----:B------:R-:W-:-:S03]  /*0580*/  @!P0 IMAD R22, R15, c[0x0][0x1c0], RZ ;  /* 0x000070000f168a24 */ /* 0x000fc600078e02ff */
[----:B------:R-:W-:Y:S01]  /*0590*/  @!P0 LEA.HI.X R15, R4, c[0x0][0x174], R5, 0x1, P1 ;  /* 0x00005d00040f8a11 */ /* 0x000fe200008f0c05 */
[----:B------:R-:W-:Y:S02]  /*05a0*/  @!P0 IMAD.MOV.U32 R4, RZ, RZ, R2 ;  /* 0x000000ffff048224 */ /* 0x000fe400078e0002 */
[----:B------:R-:W-:Y:S01]  /*05b0*/  @!P0 IMAD.MOV.U32 R5, RZ, RZ, R9 ;  /* 0x000000ffff058224 */ /* 0x000fe200078e0009 */
[----:B------:R-:W-:Y:S01]  /*05c0*/  @!P0 IADD3 R23, P1, R13, 0x2, RZ ;  /* 0x000000020d178810 */ /* 0x000fe20007f3e0ff */
[C---:B------:R-:W-:Y:S02]  /*05d0*/  @!P0 IMAD R25, R21.reuse, c[0x0][0x1c4], R22 ;  /* 0x0000710015198a24 */ /* 0x040fe400078e0216 */
[----:B------:R-:W-:Y:S02]  /*05e0*/  @!P0 IMAD.WIDE.U32 R16, R21, c[0x0][0x1c0], R4 ;  /* 0x0000700015108a25 */ /* 0x000fe400078e0004 */
[----:B------:R0:W3:Y:S02]  /*05f0*/  @!P0 LDG.E R21, [R14.64] ;  /* 0x000000060e158981 */ /* 0x0000e4000c1e1900 */
[----:B------:R-:W-:Y:S01]  /*0600*/  @!P0 IMAD.X R5, RZ, RZ, R20, P1 ;  /* 0x000000ffff058224 */ /* 0x000fe200008e0614 */
[----:B------:R-:W-:-:S02]  /*0610*/  @!P0 LEA R4, P1, R16, c[0x0][0x170], 0x1 ;  /* 0x00005c0010048a11 */ /* 0x000fc400078208ff */
[----:B------:R-:W-:Y:S01]  /*0620*/  @!P0 IADD3 R17, R17, R25, RZ ;  /* 0x0000001911118210 */ /* 0x000fe20007ffe0ff */
[----:B------:R-:W-:Y:S02]  /*0630*/  @!P0 IMAD R22, R5, c[0x0][0x1c0], RZ ;  /* 0x0000700005168a24 */ /* 0x000fe400078e02ff */
[----:B0-----:R-:W-:Y:S02]  /*0640*/  @!P0 IMAD.MOV.U32 R14, RZ, RZ, R2 ;  /* 0x000000ffff0e8224 */ /* 0x001fe400078e0002 */
[----:B------:R-:W-:Y:S01]  /*0650*/  @!P0 IMAD.MOV.U32 R15, RZ, RZ, R9 ;  /* 0x000000ffff0f8224 */ /* 0x000fe200078e0009 */
[----:B------:R-:W-:-:S03]  /*0660*/  @!P0 LEA.HI.X R5, R16, c[0x0][0x174], R17, 0x1, P1 ;  /* 0x00005d0010058a11 */ /* 0x000fc600008f0c11 */
[C---:B------:R-:W-:Y:S02]  /*0670*/  @!P0 IMAD.WIDE.U32 R16, R23.reuse, c[0x0][0x1c0], R14 ;  /* 0x0000700017108a25 */ /* 0x040fe400078e000e */
[----:B------:R0:W4:Y:S02]  /*0680*/  @!P0 LDG.E R4, [R4.64] ;  /* 0x0000000604048981 */ /* 0x000124000c1e1900 */
[----:B------:R-:W-:Y:S01]  /*0690*/  @!P0 IMAD R23, R23, c[0x0][0x1c4], R22 ;  /* 0x0000710017178a24 */ /* 0x000fe200078e0216 */
[----:B------:R-:W-:-:S03]  /*06a0*/  @!P0 LEA R22, P1, R16, c[0x0][0x170], 0x1 ;  /* 0x00005c0010168a11 */ /* 0x000fc600078208ff */
[----:B------:R-:W-:-:S05]  /*06b0*/  @!P0 IMAD.IADD R15, R17, 0x1, R23 ;  /* 0x00000001110f8824 */ /* 0x000fca00078e0217 */
[----:B------:R-:W-:-:S05]  /*06c0*/  @!P0 LEA.HI.X R23, R16, c[0x0][0x174], R15, 0x1, P1 ;  /* 0x00005d0010178a11 */ /* 0x000fca00008f0c0f */
[----:B------:R-:W5:Y:S01]  /*06d0*/  @!P0 LDG.E R22, [R22.64] ;  /* 0x0000000616168981 */ /* 0x000f62000c1e1900 */
[----:B0-----:R-:W-:Y:S02]  /*06e0*/  PRMT R5, R5, 0x5410, RZ ;  /* 0x0000541005057816 */ /* 0x001fe400000000ff */
[----:B------:R-:W-:Y:S02]  /*06f0*/  PRMT R14, R14, 0x5410, RZ ;  /* 0x000054100e0e7816 */ /* 0x000fe400000000ff */
[--C-:B--2---:R-:W-:Y:S02]  /*0700*/  @!P0 PRMT R5, R5, 0x7610, R18.reuse ;  /* 0x0000761005058816 */ /* 0x104fe40000000012 */
[----:B------:R-:W-:Y:S02]  /*0710*/  @!P0 PRMT R14, R14, 0x5410, R18 ;  /* 0x000054100e0e8816 */ /* 0x000fe40000000012 */
[----:B------:R-:W-:Y:S02]  /*0720*/  PRMT R15, RZ, 0x7610, R5 ;  /* 0x00007610ff0f7816 */ /* 0x000fe40000000005 */
[----:B------:R-:W-:-:S02]  /*0730*/  PRMT R14, RZ, 0x7610, R14 ;  /* 0x00007610ff0e7816 */ /* 0x000fc4000000000e */
[----:B------:R-:W-:Y:S01]  /*0740*/  PRMT R5, R5, 0x5410, RZ ;  /* 0x0000541005057816 */ /* 0x000fe200000000ff */
[----:B------:R-:W-:Y:S02]  /*0750*/  FMUL.FTZ R17, R15, R15 ;  /* 0x0000000f0f117220 */ /* 0x000fe40000410000 */
[C---:B------:R-:W-:Y:S02]  /*0760*/  FADD.FTZ R16, R14.reuse, R15 ;  /* 0x0000000f0e107221 */ /* 0x040fe40000010000 */
[C---:B------:R-:W-:Y:S01]  /*0770*/  FFMA.FTZ R17, R14.reuse, R14, R17 ;  /* 0x0000000e0e117223 */ /* 0x040fe20000010011 */
[----:B------:R-:W-:Y:S02]  /*0780*/  PRMT R14, R14, 0x5410, RZ ;  /* 0x000054100e0e7816 */ /* 0x000fe400000000ff */
[--C-:B---3--:R-:W-:Y:S02]  /*0790*/  @!P0 PRMT R5, R5, 0x7610, R21.reuse ;  /* 0x0000761005058816 */ /* 0x108fe40000000015 */
[----:B------:R-:W-:-:S02]  /*07a0*/  @!P0 PRMT R14, R14, 0x5410, R21 ;  /* 0x000054100e0e8816 */ /* 0x000fc40000000015 */
[----:B------:R-:W-:Y:S01]  /*07b0*/  PRMT R5, RZ, 0x7610, R5 ;  /* 0x00007610ff057816 */ /* 0x000fe20000000005 */
[----:B------:R-:W-:Y:S01]  /*07c0*/  FADD.FTZ R16, R16, R11 ;  /* 0x0000000b10107221 */ /* 0x000fe20000010000 */
[----:B------:R-:W-:-:S03]  /*07d0*/  PRMT R14, RZ, 0x7610, R14 ;  /* 0x00007610ff0e7816 */ /* 0x000fc6000000000e */
[----:B------:R-:W-:Y:S02]  /*07e0*/  FMUL.FTZ R11, R5, R5 ;  /* 0x00000005050b7220 */ /* 0x000fe40000410000 */
[----:B------:R-:W-:Y:S01]  /*07f0*/  FADD.FTZ R18, R17, R12 ;  /* 0x0000000c11127221 */ /* 0x000fe20000010000 */
[----:B------:R-:W-:Y:S01]  /*0800*/  PRMT R12, R12, 0x5410, RZ ;  /* 0x000054100c0c7816 */ /* 0x000fe200000000ff */
[C---:B------:R-:W-:Y:S02]  /*0810*/  FADD.FTZ R5, R14.reuse, R5 ;  /* 0x000000050e057221 */ /* 0x040fe40000010000 */
[C---:B------:R-:W-:Y:S01]  /*0820*/  FFMA.FTZ R11, R14.reuse, R14, R11 ;  /* 0x0000000e0e0b7223 */ /* 0x040fe2000001000b */
[----:B------:R-:W-:Y:S02]  /*0830*/  PRMT R14, R14, 0x5410, RZ ;  /* 0x000054100e0e7816 */ /* 0x000fe400000000ff */
[--C-:B----4-:R-:W-:Y:S02]  /*0840*/  @!P0 PRMT R12, R12, 0x7610, R4.reuse ;  /* 0x000076100c0c8816 */ /* 0x110fe40000000004 */
[----:B------:R-:W-:-:S02]  /*0850*/  @!P0 PRMT R14, R14, 0x5410, R4 ;  /* 0x000054100e0e8816 */ /* 0x000fc40000000004 */
[----:B------:R-:W-:Y:S01]  /*0860*/  PRMT R4, R4, 0x5410, RZ ;  /* 0x0000541004047816 */ /* 0x000fe200000000ff */
[----:B------:R-:W-:Y:S01]  /*0870*/  FADD.FTZ R18, R18, R11 ;  /* 0x0000000b12127221 */ /* 0x000fe20000010000 */
[----:B------:R-:W-:Y:S02]  /*0880*/  PRMT R12, RZ, 0x7610, R12 ;  /* 0x00007610ff0c7816 */ /* 0x000fe4000000000c */
[----:B------:R-:W-:Y:S02]  /*0890*/  IADD3 R15, R13, 0x3, RZ ;  /* 0x000000030d0f7810 */ /* 0x000fe40007ffe0ff */
[----:B------:R-:W-:Y:S02]  /*08a0*/  PRMT R14, RZ, 0x7610, R14 ;  /* 0x00007610ff0e7816 */ /* 0x000fe4000000000e */
[----:B------:R-:W-:Y:S02]  /*08b0*/  PRMT R11, R11, 0x5410, RZ ;  /* 0x000054100b0b7816 */ /* 0x000fe400000000ff */
[--C-:B-----5:R-:W-:Y:S01]  /*08c0*/  @!P0 PRMT R4, R4, 0x7610, R22.reuse ;  /* 0x0000761004048816 */ /* 0x120fe20000000016 */
[----:B------:R-:W-:Y:S01]  /*08d0*/  FADD.FTZ R17, R16, R5 ;  /* 0x0000000510117221 */ /* 0x000fe20000010000 */
[----:B------:R-:W-:Y:S01]  /*08e0*/  ISETP.GE.AND P1, PT, R15, R8, PT ;  /* 0x000000080f00720c */ /* 0x000fe20003f26270 */
[----:B------:R-:W-:Y:S01]  /*08f0*/  FMUL.FTZ R5, R12, R12 ;  /* 0x0000000c0c057220 */ /* 0x000fe20000410000 */
[----:B------:R-:W-:Y:S01]  /*0900*/  @!P0 PRMT R11, R11, 0x5410, R22 ;  /* 0x000054100b0b8816 */ /* 0x000fe20000000016 */
[C---:B------:R-:W-:Y:S01]  /*0910*/  FADD.FTZ R12, R14.reuse, R12 ;  /* 0x0000000c0e0c7221 */ /* 0x040fe20000010000 */
[----:B------:R-:W-:Y:S01]  /*0920*/  PRMT R4, RZ, 0x7610, R4 ;  /* 0x00007610ff047816 */ /* 0x000fe20000000004 */
[----:B------:R-:W-:Y:S01]  /*0930*/  FFMA.FTZ R5, R14, R14, R5 ;  /* 0x0000000e0e057223 */ /* 0x000fe20000010005 */
[----:B------:R-:W-:Y:S01]  /*0940*/  PRMT R11, RZ, 0x7610, R11 ;  /* 0x00007610ff0b7816 */ /* 0x000fe2000000000b */
[----:B------:R-:W-:-:S02]  /*0950*/  FADD.FTZ R17, R17, R12 ;  /* 0x0000000c11117221 */ /* 0x000fc40000010000 */
[----:B------:R-:W-:Y:S01]  /*0960*/  FMUL.FTZ R12, R4, R4 ;  /* 0x00000004040c7220 */ /* 0x000fe20000410000 */
[----:B------:R-:W-:Y:S01]  /*0970*/  IADD3 R13, P2, R13, 0x4, RZ ;  /* 0x000000040d0d7810 */ /* 0x000fe20007f5e0ff */
[----:B------:R-:W-:Y:S02]  /*0980*/  FADD.FTZ R5, R18, R5 ;  /* 0x0000000512057221 */ /* 0x000fe40000010000 */
[C---:B------:R-:W-:Y:S02]  /*0990*/  FADD.FTZ R4, R11.reuse, R4 ;  /* 0x000000040b047221 */ /* 0x040fe40000010000 */
[----:B------:R-:W-:Y:S01]  /*09a0*/  FFMA.FTZ R12, R11, R11, R12 ;  /* 0x0000000b0b0c7223 */ /* 0x000fe2000001000c */
[----:B------:R-:W-:Y:S01]  /*09b0*/  IADD3.X R20, RZ, R20, RZ, P2, !PT ;  /* 0x00000014ff147210 */ /* 0x000fe200017fe4ff */
[----:B------:R-:W-:Y:S02]  /*09c0*/  FADD.FTZ R11, R17, R4 ;  /* 0x00000004110b7221 */ /* 0x000fe40000010000 */
[----:B------:R-:W-:Y:S01]  /*09d0*/  FADD.FTZ R12, R5, R12 ;  /* 0x0000000c050c7221 */ /* 0x000fe20000010000 */
[----:B------:R-:W-:Y:S05]  /*09e0*/  @!P1 BRA `(.L_x_2044) ;  /* 0xfffffa7000009947 */ /* 0x000fea000383ffff */
.L_x_2041:
[----:B--23--:R-:W0:Y:S01]  /*09f0*/  I2F.U32.RP R5, c[0x0][0x1ec] ;  /* 0x00007b0000057b06 */ /* 0x00ce220000209000 */
[----:B------:R-:W-:Y:S01]  /*0a00*/  ISETP.NE.U32.AND P2, PT, RZ, c[0x0][0x1ec], PT ;  /* 0x00007b00ff007a0c */ /* 0x000fe20003f45070 */
[----:B------:R-:W-:Y:S06]  /*0a10*/  BSSY B0, `(.L_x_2045) ;  /* 0x000012c000007945 */ /* 0x000fec0003800000 */
[----:B0-----:R-:W0:Y:S02]  /*0a20*/  MUFU.RCP R5, R5 ;  /* 0x0000000500057308 */ /* 0x001e240000001000 */
[----:B0-----:R-:W-:Y:S01]  /*0a30*/  IADD3 R2, R5, 0xffffffe, RZ ;  /* 0x0ffffffe05027810 */ /* 0x001fe20007ffe0ff */
[----:B------:R-:W-:-:S05]  /*0a40*/  IMAD R5, R0, 0xc, RZ ;  /* 0x0000000c00057824 */ /* 0x000fca00078e02ff */
[----:B------:R0:W1:Y:S01]  /*0a50*/  F2I.FTZ.U32.TRUNC.NTZ R3, R2 ;  /* 0x0000000200037305 */ /* 0x000062000021f000 */
[----:B------:R2:W-:Y:S04]  /*0a60*/  STS [R5+0x214], R11 ;  /* 0x0002140b05007388 */ /* 0x0005e80000000800 */
[----:B------:R2:W-:Y:S01]  /*0a70*/  STS [R5+0x218], R12 ;  /* 0x0002180c05007388 */ /* 0x0005e20000000800 */
[----:B0-----:R-:W-:Y:S02]  /*0a80*/  IMAD.MOV.U32 R2, RZ, RZ, RZ ;  /* 0x000000ffff027224 */ /* 0x001fe400078e00ff */
[----:B-1----:R-:W-:-:S04]  /*0a90*/  IMAD.MOV R9, RZ, RZ, -R3 ;  /* 0x000000ffff097224 */ /* 0x002fc800078e0a03 */
        /* <DEDUP_REMOVED lines=19> */
[----:B--2---:R-:W-:Y:S01]  /*0bd0*/  IMAD R11, R0, 0x54, RZ ;  /* 0x00000054000b7824 */ /* 0x004fe200078e02ff */
[----:B------:R-:W0:Y:S01]  /*0be0*/  S2R R23, SR_LANEID ;  /* 0x0000000000177919 */ /* 0x000e220000000000 */
[----:B------:R-:W-:-:S03]  /*0bf0*/  UMOV UR4, 0xfffffff ;  /* 0x0fffffff00047882 */ /* 0x000fc60000000000 */
        /* <DEDUP_REMOVED lines=27> */
[----:B------:R-:W0:Y:S01]  /*0db0*/  LDS R9, [R11+0x25c] ;  /* 0x00025c000b097984 */ /* 0x000e220000000800 */
[----:B------:R-:W-:-:S03]  /*0dc0*/  SHF.R.U32.HI R25, RZ, 0x2, R23 ;  /* 0x00000002ff197819 */ /* 0x000fc60000011617 */
[----:B------:R-:W0:Y:S01]  /*0dd0*/  LDS R8, [R11+0x260] ;  /* 0x000260000b087984 */ /* 0x000e220000000800 */
[----:B-1----:R-:W-:Y:S02]  /*0de0*/  ISETP.NE.AND P1, PT, R14, RZ, PT ;  /* 0x000000ff0e00720c */ /* 0x002fe40003f25270 */
[----:B--2---:R-:W-:Y:S01]  /*0df0*/  ISETP.NE.AND P3, PT, R15, RZ, PT ;  /* 0x000000ff0f00720c */ /* 0x004fe20003f65270 */
[----:B------:R-:W-:Y:S02]  /*0e00*/  @!P0 FADD.FTZ R20, R27, R20 ;  /* 0x000000141b148221 */ /* 0x000fe40000010000 */
[----:B------:R-:W-:Y:S01]  /*0e10*/  @!P0 FADD.FTZ R21, R24, R21 ;  /* 0x0000001518158221 */ /* 0x000fe20000010000 */
[----:B---3--:R-:W-:Y:S01]  /*0e20*/  IADD3 R22, R2, R3, R22 ;  /* 0x0000000302167210 */ /* 0x008fe20007ffe016 */
[----:B------:R-:W-:-:S03]  /*0e30*/  IMAD.WIDE.U32 R2, R25, 0x24924925, RZ ;  /* 0x2492492519027825 */ /* 0x000fc600078e00ff */
[----:B------:R-:W-:Y:S01]  /*0e40*/  IADD3 R22, R19, R22, R18 ;  /* 0x0000001613167210 */ /* 0x000fe20007ffe012 */
[----:B----4-:R-:W-:Y:S02]  /*0e50*/  @!P2 FADD.FTZ R17, R20, R17 ;  /* 0x000000111411a221 */ /* 0x010fe40000010000 */
[----:B------:R-:W-:Y:S01]  /*0e60*/  IMAD R23, R3, -0x1c, R23 ;  /* 0xffffffe403177824 */ /* 0x000fe200078e0217 */
[----:B------:R-:W-:Y:S01]  /*0e70*/  IADD3 R15, R15, R22, R14 ;  /* 0x000000160f0f7210 */ /* 0x000fe20007ffe00e */
[----:B-----5:R-:W-:Y:S02]  /*0e80*/  @!P2 FADD.FTZ R16, R21, R16 ;  /* 0x000000101510a221 */ /* 0x020fe40000010000 */
[----:B------:R-:W-:Y:S02]  /*0e90*/  IMAD R14, R23, 0xc, RZ ;  /* 0x0000000c170e7824 */ /* 0x000fe400078e02ff */
[----:B0-----:R-:W-:Y:S02]  /*0ea0*/  @!P1 FADD.FTZ R12, R17, R12 ;  /* 0x0000000c110c9221 */ /* 0x001fe40000010000 */
[----:B------:R-:W-:Y:S01]  /*0eb0*/  @!P1 FADD.FTZ R13, R16, R13 ;  /* 0x0000000d100d9221 */ /* 0x000fe20000010000 */
[----:B------:R0:W-:Y:S01]  /*0ec0*/  STS [R14+0xc0], R15 ;  /* 0x0000c00f0e007388 */ /* 0x0001e20000000800 */
[----:B------:R-:W-:-:S02]  /*0ed0*/  @!P3 FADD.FTZ R9, R12, R9 ;  /* 0x000000090c09b221 */ /* 0x000fc40000010000 */
[----:B------:R-:W-:-:S03]  /*0ee0*/  @!P3 FADD.FTZ R8, R13, R8 ;  /* 0x000000080d08b221 */ /* 0x000fc60000010000 */
[----:B------:R0:W-:Y:S04]  /*0ef0*/  STS [R14+0xc4], R9 ;  /* 0x0000c4090e007388 */ /* 0x0001e80000000800 */
[----:B------:R0:W-:Y:S01]  /*0f00*/  STS [R14+0xc8], R8 ;  /* 0x0000c8080e007388 */ /* 0x0001e20000000800 */
[----:B------:R-:W-:Y:S05]  /*0f10*/  BRA.CONV UR4, `(.L_x_2047) ;  /* 0x0000003304007947 */ /* 0x000fea000b800000 */
[----:B------:R-:W-:Y:S01]  /*0f20*/  IMAD.MOV.U32 R3, RZ, RZ, 0xfffffff ;  /* 0x0fffffffff037424 */ /* 0x000fe200078e00ff */
[----:B------:R-:W-:Y:S02]  /*0f30*/  MOV R2, 0xf50 ;  /* 0x00000f5000027802 */ /* 0x000fe40000000f00 */
[----:B0-----:R-:W-:Y:S05]  /*0f40*/  CALL.REL.NOINC `($__internal_30_$__cuda_sm70_warpsync) ;  /* 0x00000f1000007944 */ /* 0x001fea0003c00000 */
.L_x_2047:
        /* <DEDUP_REMOVED lines=13> */
.L_x_2049:
[----:B------:R-:W-:Y:S05]  /*1020*/  BSYNC B1 ;  /* 0x0000000000017941 */ /* 0x000fea0003800000 */
.L_x_2048:
[----:B------:R-:W-:-:S03]  /*1030*/  UMOV UR4, 0xfffffff ;  /* 0x0fffffff00047882 */ /* 0x000fc60000000000 */
[----:B------:R-:W-:Y:S05]  /*1040*/  BRA.CONV UR4, `(.L_x_2050) ;  /* 0x0000003304007947 */ /* 0x000fea000b800000 */
[----:B------:R-:W-:Y:S01]  /*1050*/  IMAD.MOV.U32 R3, RZ, RZ, 0xfffffff ;  /* 0x0fffffffff037424 */ /* 0x000fe200078e00ff */
[----:B------:R-:W-:Y:S02]  /*1060*/  MOV R2, 0x1080 ;  /* 0x0000108000027802 */ /* 0x000fe40000000f00 */
[----:B0-----:R-:W-:Y:S05]  /*1070*/  CALL.REL.NOINC `($__internal_30_$__cuda_sm70_warpsync) ;  /* 0x00000de000007944 */ /* 0x001fea0003c00000 */
.L_x_2050:
        /* <DEDUP_REMOVED lines=8> */
[----:B01----:R-:W-:Y:S05]  /*1100*/  CALL.REL.NOINC `($__internal_30_$__cuda_sm70_warpsync) ;  /* 0x00000d5000007944 */ /* 0x003fea0003c00000 */
.L_x_2051:
        /* <DEDUP_REMOVED lines=13> */
.L_x_2053:
[----:B------:R-:W-:Y:S05]  /*11e0*/  BSYNC B1 ;  /* 0x0000000000017941 */ /* 0x000fea0003800000 */
.L_x_2052:
[----:B------:R-:W-:-:S03]  /*11f0*/  UMOV UR4, 0xfffffff ;  /* 0x0fffffff00047882 */ /* 0x000fc60000000000 */
[----:B------:R-:W-:Y:S05]  /*1200*/  BRA.CONV UR4, `(.L_x_2054) ;  /* 0x0000003304007947 */ /* 0x000fea000b800000 */
[----:B------:R-:W-:Y:S01]  /*1210*/  IMAD.MOV.U32 R3, RZ, RZ, 0xfffffff ;  /* 0x0fffffffff037424 */ /* 0x000fe200078e00ff */
[----:B------:R-:W-:Y:S02]  /*1220*/  MOV R2, 0x1240 ;  /* 0x0000124000027802 */ /* 0x000fe40000000f00 */
[----:B01----:R-:W-:Y:S05]  /*1230*/  CALL.REL.NOINC `($__internal_30_$__cuda_sm70_warpsync) ;  /* 0x00000c2000007944 */ /* 0x003fea0003c00000 */
.L_x_2054:
        /* <DEDUP_REMOVED lines=8> */
[----:B012---:R-:W-:Y:S05]  /*12c0*/  CALL.REL.NOINC `($__internal_30_$__cuda_sm70_warpsync) ;  /* 0x00000b9000007944 */ /* 0x007fea0003c00000 */
.L_x_2055:
        /* <DEDUP_REMOVED lines=13> */
.L_x_2057:
[----:B------:R-:W-:Y:S05]  /*13a0*/  BSYNC B1 ;  /* 0x0000000000017941 */ /* 0x000fea0003800000 */
.L_x_2056:
[----:B------:R-:W-:-:S03]  /*13b0*/  UMOV UR4, 0xfffffff ;  /* 0x0fffffff00047882 */ /* 0x000fc60000000000 */
[----:B------:R-:W-:Y:S05]  /*13c0*/  BRA.CONV UR4, `(.L_x_2058) ;  /* 0x0000003304007947 */ /* 0x000fea000b800000 */
[----:B------:R-:W-:Y:S01]  /*13d0*/  IMAD.MOV.U32 R3, RZ, RZ, 0xfffffff ;  /* 0x0fffffffff037424 */ /* 0x000fe200078e00ff */
[----:B------:R-:W-:Y:S02]  /*13e0*/  MOV R2, 0x1400 ;  /* 0x0000140000027802 */ /* 0x000fe40000000f00 */
[----:B012---:R-:W-:Y:S05]  /*13f0*/  CALL.REL.NOINC `($__internal_30_$__cuda_sm70_warpsync) ;  /* 0x00000a6000007944 */ /* 0x007fea0003c00000 */
.L_x_2058:
        /* <DEDUP_REMOVED lines=8> */
[----:B0123--:R-:W-:Y:S05]  /*1480*/  CALL.REL.NOINC `($__internal_30_$__cuda_sm70_warpsync) ;  /* 0x000009d000007944 */ /* 0x00ffea0003c00000 */
.L_x_2059:
        /* <DEDUP_REMOVED lines=13> */
.L_x_2061:
[----:B------:R-:W-:Y:S05]  /*1560*/  BSYNC B1 ;  /* 0x0000000000017941 */ /* 0x000fea0003800000 */
.L_x_2060:
[----:B------:R-:W-:Y:S01]  /*1570*/  UMOV UR4, 0xfffffff ;  /* 0x0fffffff00047882 */ /* 0x000fe20000000000 */
[----:B------:R-:W-:Y:S01]  /*1580*/  MOV R13, R9 ;  /* 0x00000009000d7202 */ /* 0x000fe20000000f00 */
[----:B------:R-:W-:Y:S01]  /*1590*/  IMAD.MOV.U32 R16, RZ, RZ, R8 ;  /* 0x000000ffff107224 */ /* 0x000fe200078e0008 */
[----:B------:R-:W-:Y:S05]  /*15a0*/  BRA.CONV UR4, `(.L_x_2062) ;  /* 0x0000003304007947 */ /* 0x000fea000b800000 */
[----:B------:R-:W-:Y:S01]  /*15b0*/  IMAD.MOV.U32 R3, RZ, RZ, 0xfffffff ;  /* 0x0fffffffff037424 */ /* 0x000fe200078e00ff */
[----:B------:R-:W-:Y:S02]  /*15c0*/  MOV R2, 0x15e0 ;  /* 0x000015e000027802 */ /* 0x000fe40000000f00 */
[----:B0123--:R-:W-:Y:S05]  /*15d0*/  CALL.REL.NOINC `($__internal_30_$__cuda_sm70_warpsync) ;  /* 0x0000088000007944 */ /* 0x00ffea0003c00000 */
.L_x_2062:
        /* <DEDUP_REMOVED lines=8> */
[----:B01234-:R-:W-:Y:S05]  /*1660*/  CALL.REL.NOINC `($__internal_30_$__cuda_sm70_warpsync) ;  /* 0x000007f000007944 */ /* 0x01ffea0003c00000 */
.L_x_2063:
        /* <DEDUP_REMOVED lines=10> */
[----:B------:R-:W-:Y:S02]  /*1710*/  @P0 IMAD.MOV.U32 R8, RZ, RZ, R16 ;  /* 0x000000ffff080224 */ /* 0x000fe400078e0010 */
[----:B------:R-:W-:Y:S01]  /*1720*/  @P0 IMAD.MOV.U32 R9, RZ, RZ, R13 ;  /* 0x000000ffff090224 */ /* 0x000fe200078e000d */
[----:B------:R-:W-:Y:S05]  /*1730*/  BRA.CONV UR4, `(.L_x_2064) ;  /* 0x0000003304007947 */ /* 0x000fea000b800000 */
[----:B------:R-:W-:Y:S01]  /*1740*/  IMAD.MOV.U32 R3, RZ, RZ, 0xfffffff ;  /* 0x0fffffffff037424 */ /* 0x000fe200078e00ff */
[----:B------:R-:W-:Y:S02]  /*1750*/  MOV R2, 0x1770 ;  /* 0x0000177000027802 */ /* 0x000fe40000000f00 */
[----:B------:R-:W-:Y:S05]  /*1760*/  CALL.REL.NOINC `($__internal_30_$__cuda_sm70_warpsync) ;  /* 0x000006f000007944 */ /* 0x000fea0003c00000 */
.L_x_2064:
        /* <DEDUP_REMOVED lines=8> */
[----:B0-----:R-:W-:Y:S05]  /*17f0*/  CALL.REL.NOINC `($__internal_30_$__cuda_sm70_warpsync) ;  /* 0x0000066000007944 */ /* 0x001fea0003c00000 */
.L_x_2065:
        /* <DEDUP_REMOVED lines=24> */
[----:B----4-:R-:W-:-:S03]  /*1980*/  IMAD.IADD R25, R23, 0x1, R28 ;  /* 0x0000000117197824 */ /* 0x010fc600078e021c */
[----:B------:R-:W3:Y:S01]  /*1990*/  LDS R19, [R11+0x238] ;  /* 0x000238000b137984 */ /* 0x000ee20000000800 */
[----:B------:R-:W-:Y:S01]  /*19a0*/  ISETP.NE.AND P5, PT, R23, RZ, PT ;  /* 0x000000ff1700720c */ /* 0x000fe20003fa5270 */
[C---:B-----5:R-:W-:Y:S02]  /*19b0*/  IMAD.IADD R27, R18.reuse, 0x1, R25 ;  /* 0x00000001121b7824 */ /* 0x060fe400078e0219 */
[----:B------:R-:W4:Y:S01]  /*19c0*/  LDS R20, [R11+0x23c] ;  /* 0x00023c000b147984 */ /* 0x000f220000000800 */
[----:B------:R-:W-:Y:S02]  /*19d0*/  ISETP.NE.AND P4, PT, R18, RZ, PT ;  /* 0x000000ff1200720c */ /* 0x000fe40003f85270 */
[----:B------:R-:W-:Y:S01]  /*19e0*/  ISETP.NE.AND P3, PT, R3, RZ, PT ;  /* 0x000000ff0300720c */ /* 0x000fe20003f65270 */
        /* <DEDUP_REMOVED lines=10> */
[----:B------:R-:W-:Y:S02]  /*1a90*/  @!P4 FADD.FTZ R16, R16, R13 ;  /* 0x0000000d1010c221 */ /* 0x000fe40000010000 */
[----:B------:R-:W-:Y:S01]  /*1aa0*/  @!P4 FADD.FTZ R17, R17, R14 ;  /* 0x0000000e1111c221 */ /* 0x000fe20000010000 */
[----:B------:R4:W-:Y:S01]  /*1ab0*/  STS [R11+0x210], R28 ;  /* 0x0002101c0b007388 */ /* 0x0009e20000000800 */
[----:B0-----:R-:W-:-:S03]  /*1ac0*/  ISETP.NE.AND P1, PT, R15, RZ, PT ;  /* 0x000000ff0f00720c */ /* 0x001fc60003f25270 */
[----:B------:R-:W-:Y:S01]  /*1ad0*/  STS [R11+0x21c], R25 ;  /* 0x00021c190b007388 */ /* 0x000fe20000000800 */
[----:B---3--:R-:W-:-:S03]  /*1ae0*/  @!P3 FADD.FTZ R19, R19, R16 ;  /* 0x000000101313b221 */ /* 0x008fc60000010000 */
[----:B------:R-:W-:Y:S01]  /*1af0*/  STS [R11+0x228], R27 ;  /* 0x0002281b0b007388 */ /* 0x000fe20000000800 */
[----:B----4-:R-:W-:Y:S01]  /*1b00*/  IADD3 R28, R3, R27, RZ ;  /* 0x0000001b031c7210 */ /* 0x010fe20007ffe0ff */
[----:B------:R-:W-:Y:S02]  /*1b10*/  @!P3 FADD.FTZ R20, R20, R17 ;  /* 0x000000111414b221 */ /* 0x000fe40000010000 */
[----:B------:R-:W-:Y:S02]  /*1b20*/  STS [R11+0x214], R2 ;  /* 0x000214020b007388 */ /* 0x000fe40000000800 */
[----:B------:R-:W-:Y:S02]  /*1b30*/  IMAD.IADD R3, R9, 0x1, R28 ;  /* 0x0000000109037824 */ /* 0x000fe400078e021c */
[----:B------:R0:W-:Y:S01]  /*1b40*/  STS [R11+0x234], R28 ;  /* 0x0002341c0b007388 */ /* 0x0001e20000000800 */
[----:B-----5:R-:W-:Y:S02]  /*1b50*/  @!P2 FADD.FTZ R22, R22, R19 ;  /* 0x000000131616a221 */ /* 0x020fe40000010000 */
[----:B------:R-:W-:Y:S01]  /*1b60*/  @!P2 FADD.FTZ R21, R21, R20 ;  /* 0x000000141515a221 */ /* 0x000fe20000010000 */
[----:B------:R3:W-:Y:S01]  /*1b70*/  STS [R11+0x240], R3 ;  /* 0x000240030b007388 */ /* 0x0007e20000000800 */
[----:B------:R-:W-:-:S02]  /*1b80*/  IMAD.IADD R12, R12, 0x1, R3 ;  /* 0x000000010c0c7824 */ /* 0x000fc400078e0203 */
[----:B------:R-:W-:Y:S01]  /*1b90*/  @!P0 FADD.FTZ R23, R23, R22 ;  /* 0x0000001617178221 */ /* 0x000fe20000010000 */
[----:B------:R3:W-:Y:S01]  /*1ba0*/  STS [R11+0x218], R8 ;  /* 0x000218080b007388 */ /* 0x0007e20000000800 */
[----:B0-----:R-:W-:Y:S02]  /*1bb0*/  IMAD.IADD R28, R15, 0x1, R12 ;  /* 0x000000010f1c7824 */ /* 0x001fe400078e020c */
[----:B-1----:R-:W-:Y:S01]  /*1bc0*/  @!P0 FADD.FTZ R24, R24, R21 ;  /* 0x0000001518188221 */ /* 0x002fe20000010000 */
        /* <DEDUP_REMOVED lines=16> */
.L_x_2046:
[----:B--2---:R-:W-:Y:S05]  /*1cd0*/  BSYNC B0 ;  /* 0x0000000000007941 */ /* 0x004fea0003800000 */
.L_x_2045:
[----:B------:R-:W-:Y:S01]  /*1ce0*/  WARPSYNC 0xffffffff ;  /* 0xffffffff00007948 */ /* 0x000fe20003800000 */
[----:B------:R-:W-:Y:S01]  /*1cf0*/  BAR.SYNC.DEFER_BLOCKING 0x0 ;  /* 0x0000000000007b1d */ /* 0x000fe20000010000 */
[----:B------:R-:W-:-:S05]  /*1d00*/  IMAD R7, R7, c[0x0][0x1e8], R0 ;  /* 0x00007a0007077a24 */ /* 0x000fca00078e0200 */
[----:B------:R-:W-:Y:S01]  /*1d10*/  ULDC UR4, c[0x0][0x1ec] ;  /* 0x00007b0000047ab9 */ /* 0x000fe20000000800 */
[----:B------:R-:W-:Y:S01]  /*1d20*/  ISETP.GE.AND P0, PT, R7, c[0x0][0x1d8], PT ;  /* 0x0000760007007a0c */ /* 0x000fe20003f06270 */
[----:B------:R-:W-:-:S03]  /*1d30*/  UIADD3 UR4, UR4, -0x2, URZ ;  /* 0xfffffffe04047890 */ /* 0x000fc6000fffe03f */
[----:B------:R-:W-:-:S03]  /*1d40*/  ISETP.GE.U32.OR P0, PT, R0, c[0x0][0x1e8], P0 ;  /* 0x00007a0000007a0c */ /* 0x000fc60000706470 */
[----:B------:R-:W-:-:S13]  /*1d50*/  ISETP.NE.AND P1, PT, R10, UR4, PT ;  /* 0x000000040a007c0c */ /* 0x000fda000bf25270 */
[----:B---3--:R-:W-:Y:S04]  /*1d60*/  @!P1 LDS R3, [R5+0x218] ;  /* 0x0002180005039984 */ /* 0x008fe80000000800 */
        /* <DEDUP_REMOVED lines=15> */
        .weak           $__internal_30_$__cuda_sm70_warpsync
        .type           $__internal_30_$__cuda_sm70_warpsync,@function
        .size           $__internal_30_$__cuda_sm70_warpsync,(.L_x_3091 - $__internal_30_$__cuda_sm70_warpsync)
$__internal_30_$__cuda_sm70_warpsync:
[----:B------:R-:W-:Y:S04]  /*1e60*/  WARPSYNC R3 ;  /* 0x0000000300007348 */ /* 0x000fe80003800000 */
[----:B------:R-:W-:-:S04]  /*1e70*/  IMAD.MOV.U32 R3, RZ, RZ, 0x0 ;  /* 0x00000000ff037424 */ /* 0x000fc800078e00ff */
[----:B------:R-:W-:Y:S05]  /*1e80*/  RET.REL.NODEC R2 `(_Z30group_norm_nhwc_fwd_sum_kernelI11Bf16IOFp32WLi196EEv26Group_norm_nhwc_fwd_params) ;  /* 0xffffe17002007950 */ /* 0x000fea0003c3ffff */
.L_x_2066:
        /* <DEDUP_REMOVED lines=15> */
.L_x_3091:


//--------------------- .text._Z30group_norm_nhwc_fwd_sum_kernelI11Bf16IOFp32WLi168EEv26Group_norm_nhwc_fwd_params --------------------------
	.section	.text._Z30group_norm_nhwc_fwd_sum_kernelI11Bf16IOFp32WLi168EEv26Group_norm_nhwc_fwd_params,"ax",@progbits
	.sectioninfo	@"SHI_REGISTERS=30"
	.align	128
        .global         _Z30group_norm_nhwc_fwd_sum_kernelI11Bf16IOFp32WLi168EEv26Group_norm_nhwc_fwd_params
        .type           _Z30group_norm_nhwc_fwd_sum_kernelI11Bf16IOFp32WLi168EEv26Group_norm_nhwc_fwd_params,@function
        .size           _Z30group_norm_nhwc_fwd_sum_kernelI11Bf16IOFp32WLi168EEv26Group_norm_nhwc_fwd_params,(.L_x_3092 - _Z30group_norm_nhwc_fwd_sum_kernelI11Bf16IOFp32WLi168EEv26Group_norm_nhwc_fwd_params)
        .other          _Z30group_norm_nhwc_fwd_sum_kernelI11Bf16IOFp32WLi168EEv26Group_norm_nhwc_fwd_params,@"STO_CUDA_ENTRY STV_DEFAULT"
_Z30group_norm_nhwc_fwd_sum_kernelI11Bf16IOFp32WLi168EEv26Group_norm_nhwc_fwd_params:
.text._Z30group_norm_nhwc_fwd_sum_kernelI11Bf16IOFp32WLi168EEv26Group_norm_nhwc_fwd_params:
        /* <DEDUP_REMOVED lines=36> */
.L_x_2069:
[----:B------:R-:W-:Y:S02]  /*0240*/  @!P0 IMAD R16, R18, c[0x0][0x1c0], RZ ;  /* 0x0000700012108a24 */ /* 0x000fe400078e02ff */
[----:B------:R-:W-:Y:S02]  /*0250*/  @!P0 IMAD.MOV.U32 R14, RZ, RZ, R2 ;  /* 0x000000ffff0e8224 */ /* 0x000fe400078e0002 */
[----:B------:R-:W-:-:S02]  /*0260*/  @!P0 IMAD.MOV.U32 R15, RZ, RZ, R9 ;  /* 0x000000ffff0f8224 */ /* 0x000fc400078e0009 */
[C---:B------:R-:W-:Y:S02]  /*0270*/  @!P0 IMAD R17, R19.reuse, c[0x0][0x1c4], R16 ;  /* 0x0000710013118a24 */ /* 0x040fe400078e0210 */
[----:B------:R-:W-:-:S05]  /*0280*/  @!P0 IMAD.WIDE.U32 R14, R19, c[0x0][0x1c0], R14 ;  /* 0x00007000130e8a25 */ /* 0x000fca00078e000e */
[----:B------:R-:W-:Y:S02]  /*0290*/  @!P0 IADD3 R15, R15, R17, RZ ;  /* 0x000000110f0f8210 */ /* 0x000fe40007ffe0ff */
        /* <DEDUP_REMOVED lines=20> */
.L_x_2068:
        /* <DEDUP_REMOVED lines=8> */
.L_x_2070:
[C---:B------:R-:W-:Y:S01]  /*0460*/  @!P0 IADD3 R17, P1, R13.reuse, -0x1, RZ ;  /* 0xffffffff0d118810 */ /* 0x040fe20007f3e0ff */
[----:B------:R-:W-:Y:S01]  /*0470*/  @!P0 IMAD.MOV.U32 R5, RZ, RZ, R9 ;  /* 0x000000ffff058224 */ /* 0x000fe200078e0009 */
[----:B------:R-:W-:Y:S02]  /*0480*/  @!P0 IADD3 R21, P2, R13, 0x1, RZ ;  /* 0x000000010d158810 */ /* 0x000fe40007f5e0ff */
[----:B------:R-:W-:-:S05]  /*0490*/  @!P0 IADD3.X R4, R20, -0x1, RZ, P1, !PT ;  /* 0xffffffff14048810 */ /* 0x000fca0000ffe4ff */
[----:B------:R-:W-:Y:S02]  /*04a0*/  @!P0 IMAD R16, R4, c[0x0][0x1c0], RZ ;  /* 0x0000700004108a24 */ /* 0x000fe400078e02ff */
[----:B------:R-:W-:-:S04]  /*04b0*/  @!P0 IMAD.MOV.U32 R4, RZ, RZ, R2 ;  /* 0x000000ffff048224 */ /* 0x000fc800078e0002 */
[----:B------:R-:W-:-:S04]  /*04c0*/  @!P0 IMAD.WIDE.U32 R14, R17, c[0x0][0x1c0], R4 ;  /* 0x00007000110e8a25 */ /* 0x000fc800078e0004 */
[----:B------:R-:W-:Y:S01]  /*04d0*/  @!P0 IMAD R17, R17, c[0x0][0x1c4], R16 ;  /* 0x0000710011118a24 */ /* 0x000fe200078e0210 */
[----:B------:R-:W-:Y:S01]  /*04e0*/  @!P0 LEA R18, P1, R14, c[0x0][0x170], 0x1 ;  /* 0x00005c000e128a11 */ /* 0x000fe200078208ff */
[----:B------:R-:W-:Y:S02]  /*04f0*/  @!P0 IMAD R16, R20, c[0x0][0x1c0], RZ ;  /* 0x0000700014108a24 */ /* 0x000fe400078e02ff */
[----:B------:R-:W-:Y:S01]  /*0500*/  @!P0 IMAD.WIDE.U32 R4, R13, c[0x0][0x1c0], R4 ;  /* 0x000070000d048a25 */ /* 0x000fe200078e0004 */
[----:B------:R-:W-:-:S03]  /*0510*/  @!P0 IADD3 R15, R15, R17, RZ ;  /* 0x000000110f0f8210 */ /* 0x000fc60007ffe0ff */
[----:B------:R-:W-:Y:S01]  /*0520*/  @!P0 IMAD R17, R13, c[0x0][0x1c4], R16 ;  /* 0x000071000d118a24 */ /* 0x000fe200078e0210 */
[----:B------:R-:W-:Y:S01]  /*0530*/  @!P0 LEA.HI.X R19, R14, c[0x0][0x174], R15, 0x1, P1 ;  /* 0x00005d000e138a11 */ /* 0x000fe200008f0c0f */
[----:B------:R-:W-:Y:S01]  /*0540*/  @!P0 IMAD.X R15, RZ, RZ, R20, P2 ;  /* 0x000000ffff0f8224 */ /* 0x000fe200010e0614 */
[C---:B------:R-:W-:Y:S01]  /*0550*/  @!P0 LEA R14, P1, R4.reuse, c[0x0][0x170], 0x1 ;  /* 0x00005c00040e8a11 */ /* 0x040fe200078208ff */
[----:B------:R-:W-:Y:S02]  /*0560*/  @!P0 IMAD.IADD R5, R5, 0x1, R17 ;  /* 0x0000000105058824 */ /* 0x000fe400078e0211 */
[----:B------:R-:W2:Y:S01]  /*0570*/  @!P0 LDG.E R18, [R18.64] ;  /* 0x0000000612128981 */ /* 0x000ea2000c1e1900 */
[----:B------:R-:W-:Y:S02]  /*0580*/  @!P0 IMAD R22, R15, c[0x0][0x1c0], RZ ;  /* 0x000070000f168a24 */ /* 0x000fe400078e02ff */
[----:B------:R-:W-:Y:S01]  /*0590*/  @!P0 LEA.HI.X R15, R4, c[0x0][0x174], R5, 0x1, P1 ;  /* 0x00005d00040f8a11 */ /* 0x000fe200008f0c05 */
[----:B------:R-:W-:Y:S01]  /*05a0*/  @!P0 IMAD.MOV.U32 R4, RZ, RZ, R2 ;  /* 0x000000ffff048224 */ /* 0x000fe200078e0002 */
[----:B------:R-:W-:Y:S01]  /*05b0*/  @!P0 IADD3 R23, P1, R13, 0x2, RZ ;  /* 0x000000020d178810 */ /* 0x000fe20007f3e0ff */
[----:B------:R-:W-:-:S02]  /*05c0*/  @!P0 IMAD.MOV.U32 R5, RZ, RZ, R9 ;  /* 0x000000ffff058224 */ /* 0x000fc400078e0009 */
[C---:B------:R-:W-:Y:S02]  /*05d0*/  @!P0 IMAD R25, R21.reuse, c[0x0][0x1c4], R22 ;  /* 0x0000710015198a24 */ /* 0x040fe400078e0216 */
[----:B------:R-:W-:Y:S01]  /*05e0*/  @!P0 IMAD.WIDE.U32 R16, R21, c[0x0][0x1c0], R4 ;  /* 0x0000700015108a25 */ /* 0x000fe200078e0004 */
[----:B------:R-:W-:Y:S01]  /*05f0*/  @!P0 IADD3.X R5, RZ, R20, RZ, P1, !PT ;  /* 0x00000014ff058210 */ /* 0x000fe20000ffe4ff */
[----:B------:R0:W3:Y:S02]  /*0600*/  @!P0 LDG.E R21, [R14.64] ;  /* 0x000000060e158981 */ /* 0x0000e4000c1e1900 */
[----:B------:R-:W-:Y:S01]  /*0610*/  @!P0 IMAD.IADD R17, R17, 0x1, R25 ;  /* 0x0000000111118824 */ /* 0x000fe200078e0219 */
[----:B------:R-:W-:Y:S01]  /*0620*/  @!P0 LEA R4, P1, R16, c[0x0][0x170], 0x1 ;  /* 0x00005c0010048a11 */ /* 0x000fe200078208ff */
[----:B------:R-:W-:-:S03]  /*0630*/  @!P0 IMAD R22, R5, c[0x0][0x1c0], RZ ;  /* 0x0000700005168a24 */ /* 0x000fc600078e02ff */
[----:B------:R-:W-:Y:S01]  /*0640*/  @!P0 LEA.HI.X R5, R16, c[0x0][0x174], R17, 0x1, P1 ;  /* 0x00005d0010058a11 */ /* 0x000fe200008f0c11 */
[----:B0-----:R-:W-:Y:S02]  /*0650*/  @!P0 IMAD.MOV.U32 R14, RZ, RZ, R2 ;  /* 0x000000ffff0e8224 */ /* 0x001fe400078e0002 */
[----:B------:R-:W-:Y:S02]  /*0660*/  @!P0 IMAD.MOV.U32 R15, RZ, RZ, R9 ;  /* 0x000000ffff0f8224 */ /* 0x000fe400078e0009 */
[----:B------:R0:W4:Y:S02]  /*0670*/  @!P0 LDG.E R4, [R4.64] ;  /* 0x0000000604048981 */ /* 0x000124000c1e1900 */
[----:B------:R-:W-:-:S04]  /*0680*/  @!P0 IMAD.WIDE.U32 R16, R23, c[0x0][0x1c0], R14 ;  /* 0x0000700017108a25 */ /* 0x000fc800078e000e */
        /* <DEDUP_REMOVED lines=13> */
[C---:B------:R-:W-:Y:S01]  /*0760*/  FADD.FTZ R16, R14.reuse, R15 ;  /* 0x0000000f0e107221 */ /* 0x040fe20000010000 */
[----:B---3--:R-:W-:Y:S01]  /*0770*/  @!P0 PRMT R5, R5, 0x7610, R21 ;  /* 0x0000761005058816 */ /* 0x008fe20000000015 */
[C---:B------:R-:W-:Y:S01]  /*0780*/  FFMA.FTZ R17, R14.reuse, R14, R17 ;  /* 0x0000000e0e117223 */ /* 0x040fe20000010011 */
[----:B------:R-:W-:Y:S02]  /*0790*/  PRMT R14, R14, 0x5410, RZ ;  /* 0x000054100e0e7816 */ /* 0x000fe400000000ff */
[----:B------:R-:W-:Y:S02]  /*07a0*/  PRMT R5, RZ, 0x7610, R5 ;  /* 0x00007610ff057816 */ /* 0x000fe40000000005 */
[----:B------:R-:W-:Y:S01]  /*07b0*/  @!P0 PRMT R14, R14, 0x5410, R21 ;  /* 0x000054100e0e8816 */ /* 0x000fe20000000015 */
[----:B------:R-:W-:-:S02]  /*07c0*/  FADD.FTZ R16, R16, R11 ;  /* 0x0000000b10107221 */ /* 0x000fc40000010000 */
[----:B------:R-:W-:Y:S01]  /*07d0*/  FMUL.FTZ R11, R5, R5 ;  /* 0x00000005050b7220 */ /* 0x000fe20000410000 */
[----:B------:R-:W-:Y:S01]  /*07e0*/  PRMT R14, RZ, 0x7610, R14 ;  /* 0x00007610ff0e7816 */ /* 0x000fe2000000000e */
[----:B------:R-:W-:Y:S01]  /*07f0*/  FADD.FTZ R18, R17, R12 ;  /* 0x0000000c11127221 */ /* 0x000fe20000010000 */
[----:B------:R-:W-:-:S03]  /*0800*/  PRMT R12, R12, 0x5410, RZ ;  /* 0x000054100c0c7816 */ /* 0x000fc600000000ff */
[C---:B------:R-:W-:Y:S02]  /*0810*/  FADD.FTZ R5, R14.reuse, R5 ;  /* 0x000000050e057221 */ /* 0x040fe40000010000 */
[C---:B------:R-:W-:Y:S01]  /*0820*/  FFMA.FTZ R11, R14.reuse, R14, R11 ;  /* 0x0000000e0e0b7223 */ /* 0x040fe2000001000b */
[----:B------:R-:W-:Y:S02]  /*0830*/  PRMT R14, R14, 0x5410, RZ ;  /* 0x000054100e0e7816 */ /* 0x000fe400000000ff */
[--C-:B----4-:R-:W-:Y:S02]  /*0840*/  @!P0 PRMT R12, R12, 0x7610, R4.reuse ;  /* 0x000076100c0c8816 */ /* 0x110fe40000000004 */
[----:B------:R-:W-:Y:S02]  /*0850*/  @!P0 PRMT R14, R14, 0x5410, R4 ;  /* 0x000054100e0e8816 */ /* 0x000fe40000000004 */
[----:B------:R-:W-:Y:S01]  /*0860*/  PRMT R4, R4, 0x5410, RZ ;  /* 0x0000541004047816 */ /* 0x000fe200000000ff */
[----:B------:R-:W-:Y:S01]  /*0870*/  FADD.FTZ R18, R18, R11 ;  /* 0x0000000b12127221 */ /* 0x000fe20000010000 */
[----:B------:R-:W-:-:S02]  /*0880*/  PRMT R12, RZ, 0x7610, R12 ;  /* 0x00007610ff0c7816 */ /* 0x000fc4000000000c */
        /* <DEDUP_REMOVED lines=22> */
.L_x_2067:
[----:B--23--:R-:W0:Y:S01]  /*09f0*/  I2F.U32.RP R5, c[0x0][0x1ec] ;  /* 0x00007b0000057b06 */ /* 0x00ce220000209000 */
[----:B------:R-:W-:Y:S01]  /*0a00*/  ISETP.NE.U32.AND P2, PT, RZ, c[0x0][0x1ec], PT ;  /* 0x00007b00ff007a0c */ /* 0x000fe20003f45070 */
[----:B------:R-:W-:Y:S06]  /*0a10*/  BSSY B0, `(.L_x_2071) ;  /* 0x000011e000007945 */ /* 0x000fec0003800000 */
[----:B0-----:R-:W0:Y:S02]  /*0a20*/  MUFU.RCP R5, R5 ;  /* 0x0000000500057308 */ /* 0x001e240000001000 */
[----:B0-----:R-:W-:-:S06]  /*0a30*/  IADD3 R2, R5, 0xffffffe, RZ ;  /* 0x0ffffffe05027810 */ /* 0x001fcc0007ffe0ff */
[----:B------:R0:W1:Y:S02]  /*0a40*/  F2I.FTZ.U32.TRUNC.NTZ R3, R2 ;  /* 0x0000000200037305 */ /* 0x000064000021f000 */
        /* <DEDUP_REMOVED lines=26> */
[----:B0-----:R-:W-:Y:S01]  /*0bf0*/  IMAD R8, R0, 0x54, RZ ;  /* 0x0000005400087824 */ /* 0x001fe200078e02ff */
[----:B------:R-:W0:Y:S01]  /*0c00*/  S2R R17, SR_LANEID ;  /* 0x0000000000117919 */ /* 0x000e220000000000 */
[----:B------:R-:W-:-:S03]  /*0c10*/  UMOV UR4, 0xfffffff ;  /* 0x0fffffff00047882 */ /* 0x000fc60000000000 */
[----:B------:R-:W1:Y:S04]  /*0c20*/  LDS R2, [R8+0x21c] ;  /* 0x00021c0008027984 */ /* 0x000e680000000800 */
[----:B------:R-:W2:Y:S04]  /*0c30*/  LDS R25, [R8+0x228] ;  /* 0x0002280008197984 */ /* 0x000ea80000000800 */
[----:B------:R-:W3:Y:S04]  /*0c40*/  LDS R22, [R8+0x234] ;  /* 0x0002340008167984 */ /* 0x000ee80000000800 */
[----:B------:R-:W-:Y:S04]  /*0c50*/  LDS R3, [R8+0x220] ;  /* 0x0002200008037984 */ /* 0x000fe80000000800 */
[----:B------:R-:W4:Y:S04]  /*0c60*/  LDS R24, [R8+0x214] ;  /* 0x0002140008187984 */ /* 0x000f280000000800 */
[----:B------:R-:W5:Y:S04]  /*0c70*/  LDS R19, [R8+0x240] ;  /* 0x0002400008137984 */ /* 0x000f680000000800 */
[----:B------:R-:W-:Y:S04]  /*0c80*/  LDS R21, [R8+0x224] ;  /* 0x0002240008157984 */ /* 0x000fe80000000800 */
[----:B------:R-:W0:Y:S04]  /*0c90*/  LDS R26, [R8+0x218] ;  /* 0x00021800081a7984 */ /* 0x000e280000000800 */
[----:B------:R-:W0:Y:S04]  /*0ca0*/  LDS R20, [R8+0x22c] ;  /* 0x00022c0008147984 */ /* 0x000e280000000800 */
[----:B------:R-:W0:Y:S04]  /*0cb0*/  LDS R16, [R8+0x24c] ;  /* 0x00024c0008107984 */ /* 0x000e280000000800 */
        /* <DEDUP_REMOVED lines=11> */
[----:B------:R-:W5:Y:S04]  /*0d70*/  LDS R11, [R8+0x250] ;  /* 0x00025000080b7984 */ /* 0x000f680000000800 */
[----:B------:R-:W5:Y:S01]  /*0d80*/  LDS R9, [R8+0x254] ;  /* 0x0002540008097984 */ /* 0x000f620000000800 */
[----:B0-----:R-:W-:Y:S02]  /*0d90*/  @!P0 FADD.FTZ R21, R21, R26 ;  /* 0x0000001a15158221 */ /* 0x001fe40000010000 */
[----:B------:R-:W-:Y:S01]  /*0da0*/  @!P1 FADD.FTZ R20, R3, R20 ;  /* 0x0000001403149221 */ /* 0x000fe20000010000 */
[----:B------:R-:W-:Y:S02]  /*0db0*/  SHF.R.U32.HI R3, RZ, 0x2, R17 ;  /* 0x00000002ff037819 */ /* 0x000fe40000011611 */
[----:B------:R-:W-:Y:S01]  /*0dc0*/  ISETP.NE.AND P0, PT, R16, RZ, PT ;  /* 0x000000ff1000720c */ /* 0x000fe20003f05270 */
[----:B------:R-:W-:Y:S01]  /*0dd0*/  @!P1 FADD.FTZ R18, R21, R18 ;  /* 0x0000001215129221 */ /* 0x000fe20000010000 */
[----:B-1----:R-:W-:Y:S01]  /*0de0*/  IADD3 R23, R25, R2, R23 ;  /* 0x0000000219177210 */ /* 0x002fe20007ffe017 */
[----:B------:R-:W-:-:S03]  /*0df0*/  IMAD.WIDE.U32 R2, R3, 0x24924925, RZ ;  /* 0x2492492503027825 */ /* 0x000fc600078e00ff */
[----:B------:R-:W-:Y:S01]  /*0e00*/  IADD3 R23, R19, R23, R22 ;  /* 0x0000001713177210 */ /* 0x000fe20007ffe016 */
[----:B--2---:R-:W-:Y:S02]  /*0e10*/  @!P2 FADD.FTZ R15, R20, R15 ;  /* 0x0000000f140fa221 */ /* 0x004fe40000010000 */
[----:B------:R-:W-:Y:S02]  /*0e20*/  IMAD R17, R3, -0x1c, R17 ;  /* 0xffffffe403117824 */ /* 0x000fe400078e0211 */
[----:B---3--:R-:W-:Y:S02]  /*0e30*/  @!P2 FADD.FTZ R13, R18, R13 ;  /* 0x0000000d120da221 */ /* 0x008fe40000010000 */
[----:B------:R-:W-:Y:S02]  /*0e40*/  @!P3 FADD.FTZ R12, R15, R12 ;  /* 0x0000000c0f0cb221 */ /* 0x000fe40000010000 */
[----:B----4-:R-:W-:Y:S02]  /*0e50*/  @!P3 FADD.FTZ R14, R13, R14 ;  /* 0x0000000e0d0eb221 */ /* 0x010fe40000010000 */
[----:B------:R-:W-:-:S02]  /*0e60*/  IMAD.IADD R13, R23, 0x1, R16 ;  /* 0x00000001170d7824 */ /* 0x000fc400078e0210 */
[----:B------:R-:W-:Y:S02]  /*0e70*/  IMAD R16, R17, 0xc, RZ ;  /* 0x0000000c11107824 */ /* 0x000fe400078e02ff */
[----:B-----5:R-:W-:Y:S02]  /*0e80*/  @!P0 FADD.FTZ R11, R12, R11 ;  /* 0x0000000b0c0b8221 */ /* 0x020fe40000010000 */
[----:B------:R-:W-:Y:S01]  /*0e90*/  @!P0 FADD.FTZ R9, R14, R9 ;  /* 0x000000090e098221 */ /* 0x000fe20000010000 */
[----:B------:R0:W-:Y:S04]  /*0ea0*/  STS [R16+0xc0], R13 ;  /* 0x0000c00d10007388 */ /* 0x0001e80000000800 */
[----:B------:R0:W-:Y:S04]  /*0eb0*/  STS [R16+0xc4], R11 ;  /* 0x0000c40b10007388 */ /* 0x0001e80000000800 */
[----:B------:R0:W-:Y:S01]  /*0ec0*/  STS [R16+0xc8], R9 ;  /* 0x0000c80910007388 */ /* 0x0001e20000000800 */
[----:B------:R-:W-:Y:S05]  /*0ed0*/  BRA.CONV UR4, `(.L_x_2073) ;  /* 0x0000003304007947 */ /* 0x000fea000b800000 */
[----:B------:R-:W-:Y:S01]  /*0ee0*/  IMAD.MOV.U32 R3, RZ, RZ, 0xfffffff ;  /* 0x0fffffffff037424 */ /* 0x000fe200078e00ff */
[----:B------:R-:W-:-:S02]  /*0ef0*/  MOV R2, 0xf10 ;  /* 0x00000f1000027802 */ /* 0x000fc40000000f00 */
[----:B0-----:R-:W-:Y:S05]  /*0f00*/  CALL.REL.NOINC `($__internal_31_$__cuda_sm70_warpsync) ;  /* 0x00000e7000007944 */ /* 0x001fea0003c00000 */
.L_x_2073:
        /* <DEDUP_REMOVED lines=13> */
.L_x_2075:
[----:B------:R-:W-:Y:S05]  /*0fe0*/  BSYNC B1 ;  /* 0x0000000000017941 */ /* 0x000fea0003800000 */
.L_x_2074:
[----:B------:R-:W-:-:S03]  /*0ff0*/  UMOV UR4, 0xfffffff ;  /* 0x0fffffff00047882 */ /* 0x000fc60000000000 */
[----:B------:R-:W-:Y:S05]  /*1000*/  BRA.CONV UR4, `(.L_x_2076) ;  /* 0x0000003304007947 */ /* 0x000fea000b800000 */
[----:B------:R-:W-:Y:S02]  /*1010*/  MOV R3, 0xfffffff ;  /* 0x0fffffff00037802 */ /* 0x000fe40000000f00 */
[----:B------:R-:W-:Y:S02]  /*1020*/  MOV R2, 0x1040 ;  /* 0x0000104000027802 */ /* 0x000fe40000000f00 */
[----:B0-----:R-:W-:Y:S05]  /*1030*/  CALL.REL.NOINC `($__internal_31_$__cuda_sm70_warpsync) ;  /* 0x00000d4000007944 */ /* 0x001fea0003c00000 */
.L_x_2076:
        /* <DEDUP_REMOVED lines=8> */
[----:B01----:R-:W-:Y:S05]  /*10c0*/  CALL.REL.NOINC `($__internal_31_$__cuda_sm70_warpsync) ;  /* 0x00000cb000007944 */ /* 0x003fea0003c00000 */
.L_x_2077:
        /* <DEDUP_REMOVED lines=13> */
.L_x_2079:
[----:B------:R-:W-:Y:S05]  /*11a0*/  BSYNC B1 ;  /* 0x0000000000017941 */ /* 0x000fea0003800000 */
.L_x_2078:
[----:B------:R-:W-:-:S03]  /*11b0*/  UMOV UR4, 0xfffffff ;  /* 0x0fffffff00047882 */ /* 0x000fc60000000000 */
[----:B------:R-:W-:Y:S05]  /*11c0*/  BRA.CONV UR4, `(.L_x_2080) ;  /* 0x0000003304007947 */ /* 0x000fea000b800000 */
[----:B------:R-:W-:Y:S01]  /*11d0*/  IMAD.MOV.U32 R3, RZ, RZ, 0xfffffff ;  /* 0x0fffffffff037424 */ /* 0x000fe200078e00ff */
[----:B------:R-:W-:Y:S02]  /*11e0*/  MOV R2, 0x1200 ;  /* 0x0000120000027802 */ /* 0x000fe40000000f00 */
[----:B01----:R-:W-:Y:S05]  /*11f0*/  CALL.REL.NOINC `($__internal_31_$__cuda_sm70_warpsync) ;  /* 0x00000b8000007944 */ /* 0x003fea0003c00000 */
.L_x_2080:
        /* <DEDUP_REMOVED lines=8> */
[----:B012---:R-:W-:Y:S05]  /*1280*/  CALL.REL.NOINC `($__internal_31_$__cuda_sm70_warpsync) ;  /* 0x00000af000007944 */ /* 0x007fea0003c00000 */
.L_x_2081:
        /* <DEDUP_REMOVED lines=13> */
.L_x_2083:
[----:B------:R-:W-:Y:S05]  /*1360*/  BSYNC B1 ;  /* 0x0000000000017941 */ /* 0x000fea0003800000 */
.L_x_2082:
[----:B------:R-:W-:-:S03]  /*1370*/  UMOV UR4, 0xfffffff ;  /* 0x0fffffff00047882 */ /* 0x000fc60000000000 */
[----:B------:R-:W-:Y:S05]  /*1380*/  BRA.CONV UR4, `(.L_x_2084) ;  /* 0x0000003304007947 */ /* 0x000fea000b800000 */
[----:B------:R-:W-:Y:S01]  /*1390*/  IMAD.MOV.U32 R3, RZ, RZ, 0xfffffff ;  /* 0x0fffffffff037424 */ /* 0x000fe200078e00ff */
[----:B------:R-:W-:Y:S02]  /*13a0*/  MOV R2, 0x13c0 ;  /* 0x000013c000027802 */ /* 0x000fe40000000f00 */
[----:B012---:R-:W-:Y:S05]  /*13b0*/  CALL.REL.NOINC `($__internal_31_$__cuda_sm70_warpsync) ;  /* 0x000009c000007944 */ /* 0x007fea0003c00000 */
.L_x_2084:
        /* <DEDUP_REMOVED lines=8> */
[----:B0123--:R-:W-:Y:S05]  /*1440*/  CALL.REL.NOINC `($__internal_31_$__cuda_sm70_warpsync) ;  /* 0x0000093000007944 */ /* 0x00ffea0003c00000 */
.L_x_2085:
        /* <DEDUP_REMOVED lines=13> */
.L_x_2087:
[----:B------:R-:W-:Y:S05]  /*1520*/  BSYNC B1 ;  /* 0x0000000000017941 */ /* 0x000fea0003800000 */
.L_x_2086:
[----:B------:R-:W-:Y:S01]  /*1530*/  UMOV UR4, 0xfffffff ;  /* 0x0fffffff00047882 */ /* 0x000fe20000000000 */
[----:B------:R-:W-:Y:S02]  /*1540*/  IMAD.MOV.U32 R15, RZ, RZ, R11 ;  /* 0x000000ffff0f7224 */ /* 0x000fe400078e000b */
[----:B------:R-:W-:Y:S01]  /*1550*/  IMAD.MOV.U32 R14, RZ, RZ, R9 ;  /* 0x000000ffff0e7224 */ /* 0x000fe200078e0009 */
[----:B------:R-:W-:Y:S05]  /*1560*/  BRA.CONV UR4, `(.L_x_2088) ;  /* 0x0000003304007947 */ /* 0x000fea000b800000 */
[----:B------:R-:W-:Y:S01]  /*1570*/  IMAD.MOV.U32 R3, RZ, RZ, 0xfffffff ;  /* 0x0fffffffff037424 */ /* 0x000fe200078e00ff */
[----:B------:R-:W-:Y:S02]  /*1580*/  MOV R2, 0x15a0 ;  /* 0x000015a000027802 */ /* 0x000fe40000000f00 */
[----:B0123--:R-:W-:Y:S05]  /*1590*/  CALL.REL.NOINC `($__internal_31_$__cuda_sm70_warpsync) ;  /* 0x000007e000007944 */ /* 0x00ffea0003c00000 */
.L_x_2088:
        /* <DEDUP_REMOVED lines=8> */
[----:B01234-:R-:W-:Y:S05]  /*1620*/  CALL.REL.NOINC `($__internal_31_$__cuda_sm70_warpsync) ;  /* 0x0000075000007944 */ /* 0x01ffea0003c00000 */
.L_x_2089:
        /* <DEDUP_REMOVED lines=9> */
[----:B------:R-:W-:Y:S02]  /*16c0*/  @!P1 FADD.FTZ R15, R12, R15 ;  /* 0x0000000f0c0f9221 */ /* 0x000fe40000010000 */
[----:B------:R-:W-:Y:S02]  /*16d0*/  @P0 IMAD.MOV.U32 R9, RZ, RZ, R14 ;  /* 0x000000ffff090224 */ /* 0x000fe400078e000e */
[----:B------:R-:W-:Y:S01]  /*16e0*/  @P0 IMAD.MOV.U32 R11, RZ, RZ, R15 ;  /* 0x000000ffff0b0224 */ /* 0x000fe200078e000f */
[----:B------:R-:W-:Y:S05]  /*16f0*/  BRA.CONV UR4, `(.L_x_2090) ;  /* 0x0000003304007947 */ /* 0x000fea000b800000 */
[----:B------:R-:W-:Y:S02]  /*1700*/  MOV R3, 0xfffffff ;  /* 0x0fffffff00037802 */ /* 0x000fe40000000f00 */
[----:B------:R-:W-:Y:S02]  /*1710*/  MOV R2, 0x1730 ;  /* 0x0000173000027802 */ /* 0x000fe40000000f00 */
[----:B------:R-:W-:Y:S05]  /*1720*/  CALL.REL.NOINC `($__internal_31_$__cuda_sm70_warpsync) ;  /* 0x0000065000007944 */ /* 0x000fea0003c00000 */
.L_x_2090:
        /* <DEDUP_REMOVED lines=8> */
[----:B0-----:R-:W-:Y:S05]  /*17b0*/  CALL.REL.NOINC `($__internal_31_$__cuda_sm70_warpsync) ;  /* 0x000005c000007944 */ /* 0x001fea0003c00000 */
.L_x_2091:
        /* <DEDUP_REMOVED lines=17> */
[----:B--2---:R-:W-:-:S03]  /*18d0*/  @P1 IMAD.IADD R26, R21, 0x1, R26 ;  /* 0x00000001151a1824 */ /* 0x004fc600078e021a */
        /* <DEDUP_REMOVED lines=14> */
[C---:B------:R-:W-:Y:S01]  /*19c0*/  ISETP.NE.AND P0, PT, R18.reuse, RZ, PT ;  /* 0x000000ff1200720c */ /* 0x040fe20003f05270 */
[----:B------:R-:W0:Y:S02]  /*19d0*/  LDS R22, [R8+0x250] ;  /* 0x0002500008167984 */ /* 0x000e240000000800 */
[----:B------:R-:W-:Y:S02]  /*19e0*/  IMAD.IADD R25, R19, 0x1, R24 ;  /* 0x0000000113197824 */ /* 0x000fe400078e0218 */
[----:B------:R-:W0:Y:S01]  /*19f0*/  LDS R23, [R8+0x254] ;  /* 0x0002540008177984 */ /* 0x000e220000000800 */
[----:B-1----:R-:W-:Y:S02]  /*1a00*/  @!P4 FADD.FTZ R17, R17, R3 ;  /* 0x000000031111c221 */ /* 0x002fe40000010000 */
[----:B------:R-:W-:Y:S01]  /*1a10*/  IMAD.IADD R19, R18, 0x1, R25 ;  /* 0x0000000112137824 */ /* 0x000fe200078e0219 */
[----:B------:R1:W-:Y:S01]  /*1a20*/  STS [R8+0x21c], R27 ;  /* 0x00021c1b08007388 */ /* 0x0003e20000000800 */
[----:B------:R-:W-:Y:S01]  /*1a30*/  @!P4 FADD.FTZ R15, R15, R9 ;  /* 0x000000090f0fc221 */ /* 0x000fe20000010000 */
[----:B--2---:R-:W-:-:S02]  /*1a40*/  ISETP.NE.AND P1, PT, R14, RZ, PT ;  /* 0x000000ff0e00720c */ /* 0x004fc40003f25270 */
[----:B------:R2:W-:Y:S01]  /*1a50*/  STS [R8+0x210], R26 ;  /* 0x0002101a08007388 */ /* 0x0005e20000000800 */
[----:B------:R-:W-:-:S03]  /*1a60*/  @!P3 FADD.FTZ R12, R12, R17 ;  /* 0x000000110c0cb221 */ /* 0x000fc60000010000 */
[----:B------:R2:W-:Y:S01]  /*1a70*/  STS [R8+0x228], R24 ;  /* 0x0002281808007388 */ /* 0x0005e20000000800 */
[----:B-1----:R-:W-:Y:S02]  /*1a80*/  IMAD.IADD R27, R14, 0x1, R19 ;  /* 0x000000010e1b7824 */ /* 0x002fe400078e0213 */
[----:B---3--:R-:W-:Y:S01]  /*1a90*/  @!P3 FADD.FTZ R2, R2, R15 ;  /* 0x0000000f0202b221 */ /* 0x008fe20000010000 */
[----:B------:R2:W-:Y:S01]  /*1aa0*/  STS [R8+0x234], R25 ;  /* 0x0002341908007388 */ /* 0x0005e20000000800 */
[----:B----4-:R-:W-:-:S03]  /*1ab0*/  @!P2 FADD.FTZ R13, R13, R12 ;  /* 0x0000000c0d0da221 */ /* 0x010fc60000010000 */
[----:B------:R2:W-:Y:S01]  /*1ac0*/  STS [R8+0x214], R3 ;  /* 0x0002140308007388 */ /* 0x0005e20000000800 */
[----:B-----5:R-:W-:-:S03]  /*1ad0*/  @!P2 FADD.FTZ R11, R11, R2 ;  /* 0x000000020b0ba221 */ /* 0x020fc60000010000 */
        /* <DEDUP_REMOVED lines=17> */
.L_x_2072:
[----:B0-----:R-:W-:Y:S05]  /*1bf0*/  BSYNC B0 ;  /* 0x0000000000007941 */ /* 0x001fea0003800000 */
.L_x_2071:
        /* <DEDUP_REMOVED lines=8> */
[----:B--2---:R-:W-:Y:S04]  /*1c80*/  @!P1 LDS R3, [R5+0x218] ;  /* 0x0002180005039984 */ /* 0x004fe80000000800 */
        /* <DEDUP_REMOVED lines=15> */
        .weak           $__internal_31_$__cuda_sm70_warpsync
        .type           $__internal_31_$__cuda_sm70_warpsync,@function
        .size           $__internal_31_$__cuda_sm70_warpsync,(.L_x_3092 - $__internal_31_$__cuda_sm70_warpsync)
$__internal_31_$__cuda_sm70_warpsync:
[----:B------:R-:W-:Y:S04]  /*1d80*/  WARPSYNC R3 ;  /* 0x0000000300007348 */ /* 0x000fe80003800000 */
[----:B------:R-:W-:-:S04]  /*1d90*/  IMAD.MOV.U32 R3, RZ, RZ, 0x0 ;  /* 0x00000000ff037424 */ /* 0x000fc800078e00ff */
[----:B------:R-:W-:Y:S05]  /*1da0*/  RET.REL.NODEC R2 `(_Z30group_norm_nhwc_fwd_sum_kernelI11Bf16IOFp32WLi168EEv26Group_norm_nhwc_fwd_params) ;  /* 0xffffe25002007950 */ /* 0x000fea0003c3ffff */
.L_x_2092:
        /* <DEDUP_REMOVED lines=13> */
.L_x_3092:


//--------------------- .text._Z30group_norm_nhwc_fwd_sum_kernelI11Bf16IOFp32WLi64EEv26Group_norm_nhwc_fwd_params --------------------------
	.section	.text._Z30group_norm_nhwc_fwd_sum_kernelI11Bf16IOFp32WLi64EEv26Group_norm_nhwc_fwd_params,"ax",@progbits
	.sectioninfo	@"SHI_REGISTERS=32"
	.align	128
        .global         _Z30group_norm_nhwc_fwd_sum_kernelI11Bf16IOFp32WLi64EEv26Group_norm_nhwc_fwd_params
        .type           _Z30group_norm_nhwc_fwd_sum_kernelI11Bf16IOFp32WLi64EEv26Group_norm_nhwc_fwd_params,@function
        .size           _Z30group_norm_nhwc_fwd_sum_kernelI11Bf16IOFp32WLi64EEv26Group_norm_nhwc_fwd_params,(.L_x_3093 - _Z30group_norm_nhwc_fwd_sum_kernelI11Bf16IOFp32WLi64EEv26Group_norm_nhwc_fwd_params)
        .other          _Z30group_norm_nhwc_fwd_sum_kernelI11Bf16IOFp32WLi64EEv26Group_norm_nhwc_fwd_params,@"STO_CUDA_ENTRY STV_DEFAULT"
_Z30group_norm_nhwc_fwd_sum_kernelI11Bf16IOFp32WLi64EEv26Group_norm_nhwc_fwd_params:
.text._Z30group_norm_nhwc_fwd_sum_kernelI11Bf16IOFp32WLi64EEv26Group_norm_nhwc_fwd_params:
[----:B------:R-:W-:Y:S02]  /*0000*/  IMAD.MOV.U32 R1, RZ, RZ, c[0x0][0x28] ;  /* 0x00000a00ff017624 */ /* 0x000fe400078e00ff */
[----:B------:R-:W0:Y:S01]  /*0010*/  S2R R3, SR_CTAID.Y ;  /* 0x0000000000037919 */ /* 0x000e220000002600 */
[----:B------:R-:W-:Y:S01]  /*0020*/  IMAD.MOV.U32 R4, RZ, RZ, c[0x0][0x1e4] ;  /* 0x00007900ff047624 */ /* 0x000fe200078e00ff */
[----:B------:R-:W-:Y:S01]  /*0030*/  ULDC.64 UR6, c[0x0][0x118] ;  /* 0x0000460000067ab9 */ /* 0x000fe20000000a00 */
[----:B------:R-:W-:Y:S01]  /*0040*/  IMAD.MOV.U32 R24, RZ, RZ, RZ ;  /* 0x000000ffff187224 */ /* 0x000fe200078e00ff */
[----:B------:R-:W1:Y:S01]  /*0050*/  S2R R0, SR_TID.X ;  /* 0x0000000000007919 */ /* 0x000e620000002100 */
[----:B------:R-:W-:Y:S02]  /*0060*/  IMAD.MOV.U32 R10, RZ, RZ, RZ ;  /* 0x000000ffff0a7224 */ /* 0x000fe400078e00ff */
        /* <DEDUP_REMOVED lines=11> */
[--C-:B------:R-:W-:Y:S02]  /*0120*/  IMAD.IADD R4, R2, 0x1, -R3.reuse ;  /* 0x0000000102047824 */ /* 0x100fe400078e0a03 */
[----:B------:R-:W-:Y:S01]  /*0130*/  IMAD.MOV.U32 R14, RZ, RZ, R3 ;  /* 0x000000ffff0e7224 */ /* 0x000fe200078e0003 */
[----:B------:R-:W1:Y:S01]  /*0140*/  S2R R8, SR_CTAID.X ;  /* 0x0000000000087919 */ /* 0x000e620000002500 */
[----:B------:R-:W-:Y:S01]  /*0150*/  IMAD.MOV.U32 R24, RZ, RZ, RZ ;  /* 0x000000ffff187224 */ /* 0x000fe200078e00ff */
[----:B0-----:R-:W-:Y:S01]  /*0160*/  SHF.R.S32.HI R6, RZ, 0x1f, R13 ;  /* 0x0000001fff067819 */ /* 0x001fe2000001140d */
[----:B-1----:R-:W-:-:S04]  /*0170*/  IMAD R8, R8, c[0x0][0x1f0], R5 ;  /* 0x00007c0008087a24 */ /* 0x002fc800078e0205 */
[----:B------:R-:W-:Y:S01]  /*0180*/  IMAD R10, R6, c[0x0][0x1d0], RZ ;  /* 0x00007400060a7a24 */ /* 0x000fe200078e02ff */
[----:B------:R-:W-:Y:S02]  /*0190*/  LOP3.LUT P0, R6, R4, 0x3, RZ, 0xc0, !PT ;  /* 0x0000000304067812 */ /* 0x000fe4000780c0ff */
[----:B------:R-:W-:Y:S01]  /*01a0*/  SHF.R.S32.HI R9, RZ, 0x1f, R8 ;  /* 0x0000001fff097819 */ /* 0x000fe20000011408 */
[C---:B------:R-:W-:Y:S02]  /*01b0*/  IMAD R7, R13.reuse, c[0x0][0x1d4], R10 ;  /* 0x000075000d077a24 */ /* 0x040fe400078e020a */
[----:B------:R-:W-:Y:S02]  /*01c0*/  IMAD.MOV.U32 R10, RZ, RZ, RZ ;  /* 0x000000ffff0a7224 */ /* 0x000fe400078e00ff */
[----:B------:R-:W-:-:S05]  /*01d0*/  IMAD.WIDE.U32 R12, R13, c[0x0][0x1d0], R8 ;  /* 0x000074000d0c7a25 */ /* 0x000fca00078e0008 */
[----:B------:R-:W-:Y:S01]  /*01e0*/  IADD3 R7, R13, R7, RZ ;  /* 0x000000070d077210 */ /* 0x000fe20007ffe0ff */
[----:B------:R-:W-:Y:S05]  /*01f0*/  @!P0 BRA `(.L_x_2094) ;  /* 0x000001f000008947 */ /* 0x000fea0003800000 */
[----:B------:R-:W-:Y:S01]  /*0200*/  ISETP.GE.U32.AND P0, PT, R8, c[0x0][0x1c0], PT ;  /* 0x0000700008007a0c */ /* 0x000fe20003f06070 */
[----:B------:R-:W-:Y:S02]  /*0210*/  IMAD.MOV.U32 R4, RZ, RZ, R11 ;  /* 0x000000ffff047224 */ /* 0x000fe400078e000b */
[----:B------:R-:W-:Y:S01]  /*0220*/  IMAD.MOV.U32 R11, RZ, RZ, R3 ;  /* 0x000000ffff0b7224 */ /* 0x000fe200078e0003 */
[----:B------:R-:W-:Y:S01]  /*0230*/  ISETP.GE.AND.EX P0, PT, R9, c[0x0][0x1c4], PT, P0 ;  /* 0x0000710009007a0c */ /* 0x000fe20003f06300 */
[----:B------:R-:W-:-:S12]  /*0240*/  IMAD.MOV.U32 R10, RZ, RZ, RZ ;  /* 0x000000ffff0a7224 */ /* 0x000fd800078e00ff */
.L_x_2095:
        /* <DEDUP_REMOVED lines=10> */
[----:B------:R-:W-:Y:S02]  /*02f0*/  PRMT R15, R15, 0x5410, RZ ;  /* 0x000054100f0f7816 */ /* 0x000fe400000000ff */
[----:B------:R-:W-:-:S04]  /*0300*/  IADD3 R6, R6, -0x1, RZ ;  /* 0xffffffff06067810 */ /* 0x000fc80007ffe0ff */
[----:B------:R-:W-:Y:S02]  /*0310*/  ISETP.NE.AND P1, PT, R6, RZ, PT ;  /* 0x000000ff0600720c */ /* 0x000fe40003f25270 */
[--C-:B--2---:R-:W-:Y:S02]  /*0320*/  @!P0 PRMT R14, R14, 0x7610, R16.reuse ;  /* 0x000076100e0e8816 */ /* 0x104fe40000000010 */
[----:B------:R-:W-:Y:S02]  /*0330*/  @!P0 PRMT R15, R15, 0x5410, R16 ;  /* 0x000054100f0f8816 */ /* 0x000fe40000000010 */
[----:B------:R-:W-:Y:S02]  /*0340*/  PRMT R14, RZ, 0x7610, R14 ;  /* 0x00007610ff0e7816 */ /* 0x000fe4000000000e */
[----:B------:R-:W-:-:S03]  /*0350*/  PRMT R15, RZ, 0x7610, R15 ;  /* 0x00007610ff0f7816 */ /* 0x000fc6000000000f */
[----:B------:R-:W-:Y:S02]  /*0360*/  FMUL.FTZ R18, R14, R14 ;  /* 0x0000000e0e127220 */ /* 0x000fe40000410000 */
[----:B------:R-:W-:Y:S01]  /*0370*/  FADD.FTZ R19, R15, R14 ;  /* 0x0000000e0f137221 */ /* 0x000fe20000010000 */
[----:B------:R-:W-:Y:S01]  /*0380*/  IADD3 R14, P2, R11, 0x1, RZ ;  /* 0x000000010b0e7810 */ /* 0x000fe20007f5e0ff */
[----:B------:R-:W-:Y:S02]  /*0390*/  FFMA.FTZ R15, R15, R15, R18 ;  /* 0x0000000f0f0f7223 */ /* 0x000fe40000010012 */
[----:B------:R-:W-:Y:S02]  /*03a0*/  FADD.FTZ R24, R19, R24 ;  /* 0x0000001813187221 */ /* 0x000fe40000010000 */
[----:B------:R-:W-:Y:S02]  /*03b0*/  FADD.FTZ R10, R15, R10 ;  /* 0x0000000a0f0a7221 */ /* 0x000fe40000010000 */
[----:B------:R-:W-:-:S02]  /*03c0*/  IMAD.X R4, RZ, RZ, R4, P2 ;  /* 0x000000ffff047224 */ /* 0x000fc400010e0604 */
[----:B------:R-:W-:Y:S01]  /*03d0*/  IMAD.MOV.U32 R11, RZ, RZ, R14 ;  /* 0x000000ffff0b7224 */ /* 0x000fe200078e000e */
[----:B------:R-:W-:Y:S05]  /*03e0*/  @P1 BRA `(.L_x_2095) ;  /* 0xfffffe6000001947 */ /* 0x000fea000383ffff */
.L_x_2094:
        /* <DEDUP_REMOVED lines=14> */
.L_x_2096:
[----:B------:R-:W-:Y:S01]  /*04d0*/  @!P0 MOV R14, R12 ;  /* 0x0000000c000e8202 */ /* 0x000fe20000000f00 */
[----:B------:R-:W-:Y:S02]  /*04e0*/  @!P0 IMAD R18, R4, c[0x0][0x1c0], RZ ;  /* 0x0000700004128a24 */ /* 0x000fe400078e02ff */
[----:B------:R-:W-:Y:S02]  /*04f0*/  @!P0 IMAD.MOV.U32 R15, RZ, RZ, R7 ;  /* 0x000000ffff0f8224 */ /* 0x000fe400078e0007 */
[C---:B------:R-:W-:Y:S02]  /*0500*/  @!P0 IMAD R19, R3.reuse, c[0x0][0x1c4], R18 ;  /* 0x0000710003138a24 */ /* 0x040fe400078e0212 */
[----:B------:R-:W-:-:S04]  /*0510*/  @!P0 IMAD.WIDE.U32 R16, R3, c[0x0][0x1c0], R14 ;  /* 0x0000700003108a25 */ /* 0x000fc800078e000e */
[----:B------:R-:W-:Y:S01]  /*0520*/  @!P0 IMAD.IADD R17, R17, 0x1, R19 ;  /* 0x0000000111118824 */ /* 0x000fe200078e0213 */
[----:B------:R-:W-:Y:S01]  /*0530*/  @!P0 LEA R26, P1, R16, c[0x0][0x170], 0x1 ;  /* 0x00005c00101a8a11 */ /* 0x000fe200078208ff */
[----:B------:R-:W-:Y:S02]  /*0540*/  @!P0 IMAD R21, R23, c[0x0][0x1c0], RZ ;  /* 0x0000700017158a24 */ /* 0x000fe400078e02ff */
[----:B------:R-:W-:Y:S01]  /*0550*/  @!P0 IMAD.WIDE.U32 R14, R8, c[0x0][0x1c0], R14 ;  /* 0x00007000080e8a25 */ /* 0x000fe200078e000e */
[----:B------:R-:W-:-:S03]  /*0560*/  @!P0 LEA.HI.X R27, R16, c[0x0][0x174], R17, 0x1, P1 ;  /* 0x00005d00101b8a11 */ /* 0x000fc600008f0c11 */
[----:B------:R-:W-:Y:S01]  /*0570*/  @!P0 IMAD R21, R8, c[0x0][0x1c4], R21 ;  /* 0x0000710008158a24 */ /* 0x000fe200078e0215 */
[----:B------:R-:W-:Y:S01]  /*0580*/  @!P0 LEA R20, P1, R14, c[0x0][0x170], 0x1 ;  /* 0x00005c000e148a11 */ /* 0x000fe200078208ff */
[----:B------:R-:W2:Y:S02]  /*0590*/  @!P0 LDG.E R25, [R26.64] ;  /* 0x000000061a198981 */ /* 0x000ea4000c1e1900 */
[----:B------:R-:W-:Y:S02]  /*05a0*/  @!P0 IMAD.IADD R15, R15, 0x1, R21 ;  /* 0x000000010f0f8824 */ /* 0x000fe400078e0215 */
[----:B------:R-:W-:-:S03]  /*05b0*/  @!P0 IMAD R17, R22, c[0x0][0x1c0], RZ ;  /* 0x0000700016118a24 */ /* 0x000fc600078e02ff */
[----:B------:R-:W-:Y:S01]  /*05c0*/  @!P0 LEA.HI.X R21, R14, c[0x0][0x174], R15, 0x1, P1 ;  /* 0x00005d000e158a11 */ /* 0x000fe200008f0c0f */
[----:B------:R-:W-:Y:S01]  /*05d0*/  @!P0 IMAD.MOV.U32 R14, RZ, RZ, R12 ;  /* 0x000000ffff0e8224 */ /* 0x000fe200078e000c */
[----:B------:R-:W-:Y:S01]  /*05e0*/  @!P0 MOV R15, R7 ;  /* 0x00000007000f8202 */ /* 0x000fe20000000f00 */
[C---:B------:R-:W-:Y:S02]  /*05f0*/  @!P0 IMAD R29, R6.reuse, c[0x0][0x1c4], R17 ;  /* 0x00007100061d8a24 */ /* 0x040fe400078e0211 */
[----:B------:R0:W3:Y:S01]  /*0600*/  @!P0 LDG.E R20, [R20.64] ;  /* 0x0000000614148981 */ /* 0x0000e2000c1e1900 */
[----:B------:R-:W-:Y:S02]  /*0610*/  @!P0 IMAD R28, R9, c[0x0][0x1c0], RZ ;  /* 0x00007000091c8a24 */ /* 0x000fe400078e02ff */
[----:B------:R-:W-:-:S04]  /*0620*/  @!P0 IMAD.WIDE.U32 R18, R6, c[0x0][0x1c0], R14 ;  /* 0x0000700006128a25 */ /* 0x000fc800078e000e */
[----:B------:R-:W-:Y:S01]  /*0630*/  @!P0 IMAD.WIDE.U32 R16, R11, c[0x0][0x1c0], R14 ;  /* 0x000070000b108a25 */ /* 0x000fe200078e000e */
[----:B------:R-:W-:-:S03]  /*0640*/  @!P0 LEA R14, P1, R18, c[0x0][0x170], 0x1 ;  /* 0x00005c00120e8a11 */ /* 0x000fc600078208ff */
[----:B------:R-:W-:Y:S02]  /*0650*/  @!P0 IMAD.IADD R15, R19, 0x1, R29 ;  /* 0x00000001130f8824 */ /* 0x000fe400078e021d */
[----:B------:R-:W-:-:S03]  /*0660*/  @!P0 IMAD R28, R11, c[0x0][0x1c4], R28 ;  /* 0x000071000b1c8a24 */ /* 0x000fc600078e021c */
[----:B------:R-:W-:Y:S01]  /*0670*/  @!P0 LEA.HI.X R15, R18, c[0x0][0x174], R15, 0x1, P1 ;  /* 0x00005d00120f8a11 */ /* 0x000fe200008f0c0f */
[----:B------:R-:W-:Y:S01]  /*0680*/  @!P0 IMAD.IADD R17, R17, 0x1, R28 ;  /* 0x0000000111118824 */ /* 0x000fe200078e021c */
[----:B------:R-:W-:-:S03]  /*0690*/  @!P0 LEA R18, P1, R16, c[0x0][0x170], 0x1 ;  /* 0x00005c0010128a11 */ /* 0x000fc600078208ff */
[----:B------:R1:W4:Y:S01]  /*06a0*/  @!P0 LDG.E R14, [R14.64] ;  /* 0x000000060e0e8981 */ /* 0x000322000c1e1900 */
[----:B------:R-:W-:-:S05]  /*06b0*/  @!P0 LEA.HI.X R19, R16, c[0x0][0x174], R17, 0x1, P1 ;  /* 0x00005d0010138a11 */ /* 0x000fca00008f0c11 */
[----:B------:R5:W4:Y:S01]  /*06c0*/  @!P0 LDG.E R18, [R18.64] ;  /* 0x0000000612128981 */ /* 0x000b22000c1e1900 */
[----:B-1----:R-:W-:Y:S02]  /*06d0*/  PRMT R15, R15, 0x5410, RZ ;  /* 0x000054100f0f7816 */ /* 0x002fe400000000ff */
[----:B------:R-:W-:Y:S02]  /*06e0*/  PRMT R16, R16, 0x5410, RZ ;  /* 0x0000541010107816 */ /* 0x000fe400000000ff */
[----:B------:R-:W-:-:S04]  /*06f0*/  IADD3 R3, P2, R3, 0x4, RZ ;  /* 0x0000000403037810 */ /* 0x000fc80007f5e0ff */
[----:B------:R-:W-:Y:S02]  /*0700*/  ISETP.GE.AND P1, PT, R3, R2, PT ;  /* 0x000000020300720c */ /* 0x000fe40003f26270 */
[----:B------:R-:W-:Y:S02]  /*0710*/  IADD3 R6, P4, R6, 0x4, RZ ;  /* 0x0000000406067810 */ /* 0x000fe40007f9e0ff */
[----:B------:R-:W-:Y:S02]  /*0720*/  IADD3 R8, P5, R8, 0x4, RZ ;  /* 0x0000000408087810 */ /* 0x000fe40007fbe0ff */
[----:B------:R-:W-:Y:S01]  /*0730*/  IADD3 R11, P3, R11, 0x4, RZ ;  /* 0x000000040b0b7810 */ /* 0x000fe20007f7e0ff */
[----:B------:R-:W-:Y:S02]  /*0740*/  IMAD.X R4, RZ, RZ, R4, P2 ;  /* 0x000000ffff047224 */ /* 0x000fe400010e0604 */
[----:B------:R-:W-:Y:S01]  /*0750*/  IMAD.X R22, RZ, RZ, R22, P4 ;  /* 0x000000ffff167224 */ /* 0x000fe200020e0616 */
[----:B------:R-:W-:Y:S01]  /*0760*/  IADD3.X R9, RZ, R9, RZ, P3, !PT ;  /* 0x00000009ff097210 */ /* 0x000fe20001ffe4ff */
[----:B------:R-:W-:Y:S01]  /*0770*/  IMAD.X R23, RZ, RZ, R23, P5 ;  /* 0x000000ffff177224 */ /* 0x000fe200028e0617 */
[----:B--2---:R-:W-:-:S02]  /*0780*/  @!P0 PRMT R15, R15, 0x7610, R25 ;  /* 0x000076100f0f8816 */ /* 0x004fc40000000019 */
[----:B------:R-:W-:Y:S02]  /*0790*/  @!P0 PRMT R16, R16, 0x5410, R25 ;  /* 0x0000541010108816 */ /* 0x000fe40000000019 */
[----:B------:R-:W-:Y:S02]  /*07a0*/  PRMT R17, RZ, 0x7610, R15 ;  /* 0x00007610ff117816 */ /* 0x000fe4000000000f */
[----:B------:R-:W-:Y:S02]  /*07b0*/  PRMT R16, RZ, 0x7610, R16 ;  /* 0x00007610ff107816 */ /* 0x000fe40000000010 */
[----:B------:R-:W-:Y:S01]  /*07c0*/  PRMT R15, R15, 0x5410, RZ ;  /* 0x000054100f0f7816 */ /* 0x000fe200000000ff */
[----:B0-----:R-:W-:Y:S02]  /*07d0*/  FMUL.FTZ R21, R17, R17 ;  /* 0x0000001111157220 */ /* 0x001fe40000410000 */
[C---:B------:R-:W-:Y:S01]  /*07e0*/  FADD.FTZ R17, R16.reuse, R17 ;  /* 0x0000001110117221 */ /* 0x040fe20000010000 */
[----:B---3--:R-:W-:Y:S01]  /*07f0*/  @!P0 PRMT R15, R15, 0x7610, R20 ;  /* 0x000076100f0f8816 */ /* 0x008fe20000000014 */
[C---:B------:R-:W-:Y:S01]  /*0800*/  FFMA.FTZ R21, R16.reuse, R16, R21 ;  /* 0x0000001010157223 */ /* 0x040fe20000010015 */
[----:B------:R-:W-:-:S02]  /*0810*/  PRMT R16, R16, 0x5410, RZ ;  /* 0x0000541010107816 */ /* 0x000fc400000000ff */
[----:B------:R-:W-:Y:S02]  /*0820*/  PRMT R15, RZ, 0x7610, R15 ;  /* 0x00007610ff0f7816 */ /* 0x000fe4000000000f */
[----:B------:R-:W-:-:S03]  /*0830*/  @!P0 PRMT R16, R16, 0x5410, R20 ;  /* 0x0000541010108816 */ /* 0x000fc60000000014 */
[----:B-----5:R-:W-:Y:S01]  /*0840*/  FMUL.FTZ R19, R15, R15 ;  /* 0x0000000f0f137220 */ /* 0x020fe20000410000 */
[----:B------:R-:W-:Y:S01]  /*0850*/  PRMT R16, RZ, 0x7610, R16 ;  /* 0x00007610ff107816 */ /* 0x000fe20000000010 */
[----:B------:R-:W-:Y:S01]  /*0860*/  FADD.FTZ R24, R17, R24 ;  /* 0x0000001811187221 */ /* 0x000fe20000010000 */
[----:B------:R-:W-:-:S03]  /*0870*/  PRMT R20, R20, 0x5410, RZ ;  /* 0x0000541014147816 */ /* 0x000fc600000000ff */
[C---:B------:R-:W-:Y:S02]  /*0880*/  FADD.FTZ R17, R16.reuse, R15 ;  /* 0x0000000f10117221 */ /* 0x040fe40000010000 */
[C---:B------:R-:W-:Y:S01]  /*0890*/  FFMA.FTZ R19, R16.reuse, R16, R19 ;  /* 0x0000001010137223 */ /* 0x040fe20000010013 */
[----:B------:R-:W-:Y:S02]  /*08a0*/  PRMT R16, R16, 0x5410, RZ ;  /* 0x0000541010107816 */ /* 0x000fe400000000ff */
[----:B------:R-:W-:Y:S02]  /*08b0*/  PRMT R15, R15, 0x5410, RZ ;  /* 0x000054100f0f7816 */ /* 0x000fe400000000ff */
[--C-:B----4-:R-:W-:Y:S02]  /*08c0*/  @!P0 PRMT R20, R20, 0x7610, R14.reuse ;  /* 0x0000761014148816 */ /* 0x110fe4000000000e */
[----:B------:R-:W-:Y:S02]  /*08d0*/  @!P0 PRMT R16, R16, 0x5410, R14 ;  /* 0x0000541010108816 */ /* 0x000fe4000000000e */
[----:B------:R-:W-:-:S02]  /*08e0*/  PRMT R14, R14, 0x5410, RZ ;  /* 0x000054100e0e7816 */ /* 0x000fc400000000ff */
[----:B------:R-:W-:Y:S02]  /*08f0*/  @!P0 PRMT R15, R15, 0x7610, R18 ;  /* 0x000076100f0f8816 */ /* 0x000fe40000000012 */
[----:B------:R-:W-:Y:S01]  /*0900*/  PRMT R20, RZ, 0x7610, R20 ;  /* 0x00007610ff147816 */ /* 0x000fe20000000014 */
[----:B------:R-:W-:Y:S01]  /*0910*/  FADD.FTZ R10, R21, R10 ;  /* 0x0000000a150a7221 */ /* 0x000fe20000010000 */
[----:B------:R-:W-:Y:S01]  /*0920*/  PRMT R16, RZ, 0x7610, R16 ;  /* 0x00007610ff107816 */ /* 0x000fe20000000010 */
[----:B------:R-:W-:Y:S01]  /*0930*/  FADD.FTZ R21, R24, R17 ;  /* 0x0000001118157221 */ /* 0x000fe20000010000 */
[----:B------:R-:W-:Y:S01]  /*0940*/  @!P0 PRMT R14, R14, 0x5410, R18 ;  /* 0x000054100e0e8816 */ /* 0x000fe20000000012 */
[----:B------:R-:W-:Y:S01]  /*0950*/  FMUL.FTZ R17, R20, R20 ;  /* 0x0000001414117220 */ /* 0x000fe20000410000 */
[----:B------:R-:W-:Y:S01]  /*0960*/  PRMT R15, RZ, 0x7610, R15 ;  /* 0x00007610ff0f7816 */ /* 0x000fe2000000000f */
[----:B------:R-:W-:Y:S01]  /*0970*/  FADD.FTZ R10, R10, R19 ;  /* 0x000000130a0a7221 */ /* 0x000fe20000010000 */
[----:B------:R-:W-:Y:S01]  /*0980*/  PRMT R14, RZ, 0x7610, R14 ;  /* 0x00007610ff0e7816 */ /* 0x000fe2000000000e */
[----:B------:R-:W-:-:S02]  /*0990*/  FADD.FTZ R20, R16, R20 ;  /* 0x0000001410147221 */ /* 0x000fc40000010000 */
[----:B------:R-:W-:Y:S02]  /*09a0*/  FFMA.FTZ R17, R16, R16, R17 ;  /* 0x0000001010117223 */ /* 0x000fe40000010011 */
[----:B------:R-:W-:Y:S02]  /*09b0*/  FMUL.FTZ R19, R15, R15 ;  /* 0x0000000f0f137220 */ /* 0x000fe40000410000 */
[----:B------:R-:W-:Y:S02]  /*09c0*/  FADD.FTZ R20, R21, R20 ;  /* 0x0000001415147221 */ /* 0x000fe40000010000 */
[----:B------:R-:W-:Y:S02]  /*09d0*/  FADD.FTZ R10, R10, R17 ;  /* 0x000000110a0a7221 */ /* 0x000fe40000010000 */
[C---:B------:R-:W-:Y:S02]  /*09e0*/  FADD.FTZ R15, R14.reuse, R15 ;  /* 0x0000000f0e0f7221 */ /* 0x040fe40000010000 */
[----:B------:R-:W-:-:S02]  /*09f0*/  FFMA.FTZ R19, R14, R14, R19 ;  /* 0x0000000e0e137223 */ /* 0x000fc40000010013 */
[----:B------:R-:W-:Y:S02]  /*0a00*/  FADD.FTZ R24, R20, R15 ;  /* 0x0000000f14187221 */ /* 0x000fe40000010000 */
[----:B------:R-:W-:Y:S01]  /*0a10*/  FADD.FTZ R10, R10, R19 ;  /* 0x000000130a0a7221 */ /* 0x000fe20000010000 */
[----:B------:R-:W-:Y:S05]  /*0a20*/  @!P1 BRA `(.L_x_2096) ;  /* 0xfffffaa000009947 */ /* 0x000fea000383ffff */
.L_x_2093:
[----:B------:R-:W0:Y:S01]  /*0a30*/  I2F.U32.RP R6, c[0x0][0x1ec] ;  /* 0x00007b0000067b06 */ /* 0x000e220000209000 */
[----:B------:R-:W-:Y:S01]  /*0a40*/  ISETP.NE.U32.AND P2, PT, RZ, c[0x0][0x1ec], PT ;  /* 0x00007b00ff007a0c */ /* 0x000fe20003f45070 */
[----:B------:R-:W-:Y:S06]  /*0a50*/  BSSY B0, `(.L_x_2097) ;  /* 0x000006f000007945 */ /* 0x000fec0003800000 */
[----:B0-----:R-:W0:Y:S02]  /*0a60*/  MUFU.RCP R6, R6 ;  /* 0x0000000600067308 */ /* 0x001e240000001000 */
[----:B0-----:R-:W-:-:S06]  /*0a70*/  IADD3 R2, R6, 0xffffffe, RZ ;  /* 0x0ffffffe06027810 */ /* 0x001fcc0007ffe0ff */
[----:B------:R0:W1:Y:S02]  /*0a80*/  F2I.FTZ.U32.TRUNC.NTZ R3, R2 ;  /* 0x0000000200037305 */ /* 0x000064000021f000 */
[----:B0-----:R-:W-:Y:S01]  /*0a90*/  HFMA2.MMA R2, -RZ, RZ, 0, 0 ;  /* 0x00000000ff027435 */ /* 0x001fe200000001ff */
[----:B-1----:R-:W-:-:S04]  /*0aa0*/  IMAD.MOV R7, RZ, RZ, -R3 ;  /* 0x000000ffff077224 */ /* 0x002fc800078e0a03 */
[----:B------:R-:W-:-:S05]  /*0ab0*/  IMAD R7, R7, c[0x0][0x1ec], RZ ;  /* 0x00007b0007077a24 */ /* 0x000fca00078e02ff */
        /* <DEDUP_REMOVED lines=25> */
[----:B0-----:R-:W-:Y:S01]  /*0c50*/  ISETP.NE.AND P0, PT, R11, RZ, PT ;  /* 0x000000ff0b00720c */ /* 0x001fe20003f05270 */
[----:B-1----:R-:W-:-:S12]  /*0c60*/  IMAD.IADD R8, R8, 0x1, R11 ;  /* 0x0000000108087824 */ /* 0x002fd800078e020b */
[----:B--2---:R-:W-:Y:S02]  /*0c70*/  @!P0 FADD.FTZ R2, R9, R2 ;  /* 0x0000000209028221 */ /* 0x004fe40000010000 */
[----:B------:R-:W-:Y:S01]  /*0c80*/  @!P0 FADD.FTZ R3, R10, R3 ;  /* 0x000000030a038221 */ /* 0x000fe20000010000 */
[----:B------:R-:W-:Y:S05]  /*0c90*/  BRA.DIV ~URZ, `(.L_x_2099) ;  /* 0x000006627f007947 */ /* 0x000fea000b800000 */
[----:B------:R0:W1:Y:S02]  /*0ca0*/  SHFL.UP PT, R13, R8, 0x1, RZ ;  /* 0x04200000080d7989 */ /* 0x00006400000e00ff */
.L_x_2101:
        /* <DEDUP_REMOVED lines=53> */
[----:B------:R0:W1:Y:S04]  /*1000*/  SHFL.UP PT, R3, R9, 0x1, RZ ;  /* 0x0420000009037989 */ /* 0x00006800000e00ff */
[----:B------:R0:W2:Y:S04]  /*1010*/  SHFL.UP PT, R2, R8, 0x1, RZ ;  /* 0x0420000008027989 */ /* 0x0000a800000e00ff */
[----:B------:R0:W3:Y:S02]  /*1020*/  SHFL.UP PT, R12, R10, 0x1, RZ ;  /* 0x042000000a0c7989 */ /* 0x0000e400000e00ff */
.L_x_2102:
[----:B0-----:R-:W0:Y:S01]  /*1030*/  LDS.64 R10, [R5+0x10] ;  /* 0x00001000050a7984 */ /* 0x001e220000000a00 */
[----:B------:R-:W-:-:S02]  /*1040*/  ISETP.NE.AND P1, PT, R0, RZ, PT ;  /* 0x000000ff0000720c */ /* 0x000fc40003f25270 */
[----:B------:R-:W-:Y:S01]  /*1050*/  PLOP3.LUT P0, PT, PT, PT, PT, 0x80, 0x0 ;  /* 0x000000000000781c */ /* 0x000fe20003f0f070 */
[----:B------:R-:W4:Y:S04]  /*1060*/  LDS.64 R14, [R5+0x18] ;  /* 0x00001800050e7984 */ /* 0x000f280000000a00 */
[----:B------:R-:W5:Y:S06]  /*1070*/  LDS.64 R8, [R5+0x20] ;  /* 0x0000200005087984 */ /* 0x000f6c0000000a00 */
[C---:B0-----:R-:W-:Y:S01]  /*1080*/  @P1 ISETP.NE.AND P2, PT, R10.reuse, RZ, PT ;  /* 0x000000ff0a00120c */ /* 0x041fe20003f45270 */
[----:B--2---:R-:W-:-:S03]  /*1090*/  @P1 IMAD.IADD R10, R10, 0x1, R2 ;  /* 0x000000010a0a1824 */ /* 0x004fc600078e0202 */
        /* <DEDUP_REMOVED lines=10> */
.L_x_2098:
[----:B0-----:R-:W-:Y:S05]  /*1140*/  BSYNC B0 ;  /* 0x0000000000007941 */ /* 0x001fea0003800000 */
.L_x_2097:
        /* <DEDUP_REMOVED lines=27> */
.L_x_2099:
[----:B------:R-:W-:Y:S01]  /*1300*/  IMAD.MOV.U32 R15, RZ, RZ, R8 ;  /* 0x000000ffff0f7224 */ /* 0x000fe200078e0008 */
[----:B------:R-:W-:Y:S01]  /*1310*/  MOV R12, 0xffffffff ;  /* 0xffffffff000c7802 */ /* 0x000fe20000000f00 */
[----:B------:R-:W-:Y:S01]  /*1320*/  IMAD.MOV.U32 R14, RZ, RZ, 0x1 ;  /* 0x00000001ff0e7424 */ /* 0x000fe200078e00ff */
[----:B------:R-:W-:Y:S01]  /*1330*/  MOV R10, 0x1360 ;  /* 0x00001360000a7802 */ /* 0x000fe20000000f00 */
[----:B------:R-:W-:-:S02]  /*1340*/  IMAD.MOV.U32 R9, RZ, RZ, RZ ;  /* 0x000000ffff097224 */ /* 0x000fc400078e00ff */
[----:B------:R-:W-:Y:S05]  /*1350*/  CALL.REL.NOINC `($__internal_32_$__cuda_sm70_shflsync_up) ;  /* 0x000009a000007944 */ /* 0x000fea0003c00000 */
[----:B-1----:R-:W-:Y:S01]  /*1360*/  IMAD.MOV.U32 R13, RZ, RZ, R12 ;  /* 0x000000ffff0d7224 */ /* 0x002fe200078e000c */
[----:B0-----:R-:W-:Y:S05]  /*1370*/  BRA `(.L_x_2101) ;  /* 0xfffff93000007947 */ /* 0x001fea000383ffff */
.L_x_2100:
[----:B------:R-:W-:Y:S01]  /*1380*/  HFMA2.MMA R9, -RZ, RZ, 0, 0 ;  /* 0x00000000ff097435 */ /* 0x000fe200000001ff */
[----:B------:R-:W-:Y:S01]  /*1390*/  IMAD.MOV.U32 R15, RZ, RZ, R2 ;  /* 0x000000ffff0f7224 */ /* 0x000fe200078e0002 */
[----:B------:R-:W-:Y:S01]  /*13a0*/  MOV R10, 0x13e0 ;  /* 0x000013e0000a7802 */ /* 0x000fe20000000f00 */
[----:B------:R-:W-:-:S02]  /*13b0*/  IMAD.MOV.U32 R14, RZ, RZ, 0x1 ;  /* 0x00000001ff0e7424 */ /* 0x000fc400078e00ff */
[----:B------:R-:W-:Y:S02]  /*13c0*/  IMAD.MOV.U32 R12, RZ, RZ, -0x1 ;  /* 0xffffffffff0c7424 */ /* 0x000fe400078e00ff */
[----:B012---:R-:W-:Y:S05]  /*13d0*/  CALL.REL.NOINC `($__internal_32_$__cuda_sm70_shflsync_up) ;  /* 0x0000092000007944 */ /* 0x007fea0003c00000 */
[----:B-1----:R-:W-:Y:S01]  /*13e0*/  IMAD.MOV.U32 R17, RZ, RZ, R12 ;  /* 0x000000ffff117224 */ /* 0x002fe200078e000c */
[----:B0-----:R-:W-:Y:S01]  /*13f0*/  MOV R14, 0x1 ;  /* 0x00000001000e7802 */ /* 0x001fe20000000f00 */
[----:B------:R-:W-:Y:S01]  /*1400*/  IMAD.MOV.U32 R15, RZ, RZ, R3 ;  /* 0x000000ffff0f7224 */ /* 0x000fe200078e0003 */
[----:B------:R-:W-:Y:S01]  /*1410*/  MOV R10, 0x1450 ;  /* 0x00001450000a7802 */ /* 0x000fe20000000f00 */
[----:B------:R-:W-:Y:S02]  /*1420*/  IMAD.MOV.U32 R9, RZ, RZ, RZ ;  /* 0x000000ffff097224 */ /* 0x000fe400078e00ff */
[----:B------:R-:W-:Y:S02]  /*1430*/  IMAD.MOV.U32 R12, RZ, RZ, -0x1 ;  /* 0xffffffffff0c7424 */ /* 0x000fe400078e00ff */
[----:B------:R-:W-:Y:S05]  /*1440*/  CALL.REL.NOINC `($__internal_32_$__cuda_sm70_shflsync_up) ;  /* 0x000008b000007944 */ /* 0x000fea0003c00000 */
[----:B0-----:R-:W-:Y:S01]  /*1450*/  FADD.FTZ R9, R2, R17 ;  /* 0x0000001102097221 */ /* 0x001fe20000010000 */
[----:B------:R-:W-:Y:S01]  /*1460*/  ISETP.NE.AND P0, PT, R8, RZ, PT ;  /* 0x000000ff0800720c */ /* 0x000fe20003f05270 */
[----:B-1----:R-:W-:Y:S01]  /*1470*/  FADD.FTZ R10, R3, R12 ;  /* 0x0000000c030a7221 */ /* 0x002fe20000010000 */
[----:B------:R-:W-:Y:S01]  /*1480*/  ISETP.GE.AND P1, PT, R16, 0x1, PT ;  /* 0x000000011000780c */ /* 0x000fe20003f26270 */
[----:B------:R-:W-:Y:S01]  /*1490*/  IMAD.IADD R13, R8, 0x1, R13 ;  /* 0x00000001080d7824 */ /* 0x000fe200078e020d */
[----:B------:R-:W-:Y:S01]  /*14a0*/  FSEL R9, R9, R2, !P0 ;  /* 0x0000000209097208 */ /* 0x000fe20004000000 */
[----:B------:R-:W-:Y:S01]  /*14b0*/  HFMA2.MMA R14, -RZ, RZ, 0, 1.1920928955078125e-07 ;  /* 0x00000002ff0e7435 */ /* 0x000fe200000001ff */
[----:B------:R-:W-:Y:S01]  /*14c0*/  FSEL R10, R10, R3, !P0 ;  /* 0x000000030a0a7208 */ /* 0x000fe20004000000 */
[----:B------:R-:W-:Y:S01]  /*14d0*/  IMAD.MOV.U32 R12, RZ, RZ, -0x1 ;  /* 0xffffffffff0c7424 */ /* 0x000fe200078e00ff */
[----:B------:R-:W-:-:S02]  /*14e0*/  SEL R17, R8, R13, !P1 ;  /* 0x0000000d08117207 */ /* 0x000fc40004800000 */
[----:B------:R-:W-:Y:S01]  /*14f0*/  FSEL R8, R2, R9, !P1 ;  /* 0x0000000902087208 */ /* 0x000fe20004800000 */
[----:B------:R-:W-:Y:S01]  /*1500*/  IMAD.MOV.U32 R9, RZ, RZ, RZ ;  /* 0x000000ffff097224 */ /* 0x000fe200078e00ff */
[----:B------:R-:W-:Y:S01]  /*1510*/  FSEL R13, R3, R10, !P1 ;  /* 0x0000000a030d7208 */ /* 0x000fe20004800000 */
[----:B------:R-:W-:Y:S01]  /*1520*/  IMAD.MOV.U32 R15, RZ, RZ, R17 ;  /* 0x000000ffff0f7224 */ /* 0x000fe200078e0011 */
[----:B------:R-:W-:Y:S02]  /*1530*/  MOV R10, 0x1550 ;  /* 0x00001550000a7802 */ /* 0x000fe40000000f00 */
[----:B------:R-:W-:Y:S05]  /*1540*/  CALL.REL.NOINC `($__internal_32_$__cuda_sm70_shflsync_up) ;  /* 0x000007b000007944 */ /* 0x000fea0003c00000 */
[----:B-1----:R-:W-:Y:S01]  /*1550*/  MOV R2, R12 ;  /* 0x0000000c00027202 */ /* 0x002fe20000000f00 */
[----:B0-----:R-:W-:Y:S01]  /*1560*/  IMAD.MOV.U32 R15, RZ, RZ, R8 ;  /* 0x000000ffff0f7224 */ /* 0x001fe200078e0008 */
[----:B------:R-:W-:Y:S01]  /*1570*/  MOV R12, 0xffffffff ;  /* 0xffffffff000c7802 */ /* 0x000fe20000000f00 */
[----:B------:R-:W-:Y:S01]  /*1580*/  IMAD.MOV.U32 R14, RZ, RZ, 0x2 ;  /* 0x00000002ff0e7424 */ /* 0x000fe200078e00ff */
[----:B------:R-:W-:Y:S01]  /*1590*/  MOV R10, 0x15c0 ;  /* 0x000015c0000a7802 */ /* 0x000fe20000000f00 */
[----:B------:R-:W-:Y:S02]  /*15a0*/  IMAD.MOV.U32 R9, RZ, RZ, RZ ;  /* 0x000000ffff097224 */ /* 0x000fe400078e00ff */
[----:B------:R-:W-:Y:S05]  /*15b0*/  CALL.REL.NOINC `($__internal_32_$__cuda_sm70_shflsync_up) ;  /* 0x0000074000007944 */ /* 0x000fea0003c00000 */
[----:B0-----:R-:W-:Y:S01]  /*15c0*/  HFMA2.MMA R9, -RZ, RZ, 0, 0 ;  /* 0x00000000ff097435 */ /* 0x001fe200000001ff */
[----:B-1----:R-:W-:Y:S01]  /*15d0*/  IMAD.MOV.U32 R3, RZ, RZ, R12 ;  /* 0x000000ffff037224 */ /* 0x002fe200078e000c */
[----:B------:R-:W-:Y:S01]  /*15e0*/  MOV R10, 0x1630 ;  /* 0x00001630000a7802 */ /* 0x000fe20000000f00 */
[----:B------:R-:W-:-:S02]  /*15f0*/  IMAD.MOV.U32 R15, RZ, RZ, R13 ;  /* 0x000000ffff0f7224 */ /* 0x000fc400078e000d */
[----:B------:R-:W-:Y:S02]  /*1600*/  IMAD.MOV.U32 R14, RZ, RZ, 0x2 ;  /* 0x00000002ff0e7424 */ /* 0x000fe400078e00ff */
[----:B------:R-:W-:Y:S02]  /*1610*/  IMAD.MOV.U32 R12, RZ, RZ, -0x1 ;  /* 0xffffffffff0c7424 */ /* 0x000fe400078e00ff */
[----:B------:R-:W-:Y:S05]  /*1620*/  CALL.REL.NOINC `($__internal_32_$__cuda_sm70_shflsync_up) ;  /* 0x000006d000007944 */ /* 0x000fea0003c00000 */
[----:B------:R-:W-:Y:S01]  /*1630*/  ISETP.GE.AND P1, PT, R16, 0x2, PT ;  /* 0x000000021000780c */ /* 0x000fe20003f26270 */
[----:B-1----:R-:W-:Y:S01]  /*1640*/  FADD.FTZ R10, R13, R12 ;  /* 0x0000000c0d0a7221 */ /* 0x002fe20000010000 */
[----:B------:R-:W-:Y:S01]  /*1650*/  ISETP.NE.AND P0, PT, R17, RZ, PT ;  /* 0x000000ff1100720c */ /* 0x000fe20003f05270 */
[----:B------:R-:W-:Y:S01]  /*1660*/  FADD.FTZ R3, R3, R8 ;  /* 0x0000000803037221 */ /* 0x000fe20000010000 */
[----:B0-----:R-:W-:Y:S01]  /*1670*/  MOV R9, RZ ;  /* 0x000000ff00097202 */ /* 0x001fe20000000f00 */
[----:B------:R-:W-:Y:S02]  /*1680*/  IMAD.MOV.U32 R14, RZ, RZ, 0x4 ;  /* 0x00000004ff0e7424 */ /* 0x000fe400078e00ff */
[----:B------:R-:W-:-:S06]  /*1690*/  IMAD.MOV.U32 R12, RZ, RZ, -0x1 ;  /* 0xffffffffff0c7424 */ /* 0x000fcc00078e00ff */
[----:B------:R-:W-:Y:S01]  /*16a0*/  @P1 IMAD.IADD R17, R2, 0x1, R17 ;  /* 0x0000000102111824 */ /* 0x000fe200078e0211 */
[----:B------:R-:W-:Y:S02]  /*16b0*/  @P1 FSEL R13, R10, R13, !P0 ;  /* 0x0000000d0a0d1208 */ /* 0x000fe40004000000 */
[----:B------:R-:W-:Y:S01]  /*16c0*/  @P1 FSEL R8, R3, R8, !P0 ;  /* 0x0000000803081208 */ /* 0x000fe20004000000 */
[----:B------:R-:W-:Y:S01]  /*16d0*/  IMAD.MOV.U32 R15, RZ, RZ, R17 ;  /* 0x000000ffff0f7224 */ /* 0x000fe200078e0011 */
[----:B------:R-:W-:Y:S02]  /*16e0*/  MOV R10, 0x1700 ;  /* 0x00001700000a7802 */ /* 0x000fe40000000f00 */
[----:B------:R-:W-:Y:S05]  /*16f0*/  CALL.REL.NOINC `($__internal_32_$__cuda_sm70_shflsync_up) ;  /* 0x0000060000007944 */ /* 0x000fea0003c00000 */
[----:B-1----:R-:W-:Y:S01]  /*1700*/  IMAD.MOV.U32 R2, RZ, RZ, R12 ;  /* 0x000000ffff027224 */ /* 0x002fe200078e000c */
[----:B0-----:R-:W-:Y:S01]  /*1710*/  MOV R15, R8 ;  /* 0x00000008000f7202 */ /* 0x001fe20000000f00 */
[----:B------:R-:W-:Y:S01]  /*1720*/  IMAD.MOV.U32 R14, RZ, RZ, 0x4 ;  /* 0x00000004ff0e7424 */ /* 0x000fe200078e00ff */
[----:B------:R-:W-:Y:S01]  /*1730*/  MOV R10, 0x1770 ;  /* 0x00001770000a7802 */ /* 0x000fe20000000f00 */
[----:B------:R-:W-:Y:S02]  /*1740*/  IMAD.MOV.U32 R9, RZ, RZ, RZ ;  /* 0x000000ffff097224 */ /* 0x000fe400078e00ff */
[----:B------:R-:W-:-:S02]  /*1750*/  IMAD.MOV.U32 R12, RZ, RZ, -0x1 ;  /* 0xffffffffff0c7424 */ /* 0x000fc400078e00ff */
[----:B------:R-:W-:Y:S05]  /*1760*/  CALL.REL.NOINC `($__internal_32_$__cuda_sm70_shflsync_up) ;  /* 0x0000059000007944 */ /* 0x000fea0003c00000 */
[----:B-1----:R-:W-:Y:S01]  /*1770*/  MOV R3, R12 ;  /* 0x0000000c00037202 */ /* 0x002fe20000000f00 */
[----:B0-----:R-:W-:Y:S01]  /*1780*/  IMAD.MOV.U32 R15, RZ, RZ, R13 ;  /* 0x000000ffff0f7224 */ /* 0x001fe200078e000d */
[----:B------:R-:W-:Y:S01]  /*1790*/  MOV R12, 0xffffffff ;  /* 0xffffffff000c7802 */ /* 0x000fe20000000f00 */
[----:B------:R-:W-:Y:S01]  /*17a0*/  IMAD.MOV.U32 R14, RZ, RZ, 0x4 ;  /* 0x00000004ff0e7424 */ /* 0x000fe200078e00ff */
[----:B------:R-:W-:Y:S01]  /*17b0*/  MOV R10, 0x17e0 ;  /* 0x000017e0000a7802 */ /* 0x000fe20000000f00 */
[----:B------:R-:W-:-:S02]  /*17c0*/  IMAD.MOV.U32 R9, RZ, RZ, RZ ;  /* 0x000000ffff097224 */ /* 0x000fc400078e00ff */
[----:B------:R-:W-:Y:S05]  /*17d0*/  CALL.REL.NOINC `($__internal_32_$__cuda_sm70_shflsync_up) ;  /* 0x0000052000007944 */ /* 0x000fea0003c00000 */
[----:B------:R-:W-:Y:S01]  /*17e0*/  ISETP.GE.AND P1, PT, R16, 0x4, PT ;  /* 0x000000041000780c */ /* 0x000fe20003f26270 */
[----:B-1----:R-:W-:Y:S01]  /*17f0*/  FADD.FTZ R10, R13, R12 ;  /* 0x0000000c0d0a7221 */ /* 0x002fe20000010000 */
[----:B------:R-:W-:Y:S01]  /*1800*/  ISETP.NE.AND P0, PT, R17, RZ, PT ;  /* 0x000000ff1100720c */ /* 0x000fe20003f05270 */
[----:B------:R-:W-:Y:S01]  /*1810*/  FADD.FTZ R3, R3, R8 ;  /* 0x0000000803037221 */ /* 0x000fe20000010000 */
[----:B------:R-:W-:Y:S01]  /*1820*/  MOV R12, 0xffffffff ;  /* 0xffffffff000c7802 */ /* 0x000fe20000000f00 */
[----:B0-----:R-:W-:-:S02]  /*1830*/  IMAD.MOV.U32 R14, RZ, RZ, 0x8 ;  /* 0x00000008ff0e7424 */ /* 0x001fc400078e00ff */
[----:B------:R-:W-:-:S06]  /*1840*/  IMAD.MOV.U32 R9, RZ, RZ, RZ ;  /* 0x000000ffff097224 */ /* 0x000fcc00078e00ff */
[----:B------:R-:W-:Y:S01]  /*1850*/  @P1 IMAD.IADD R17, R2, 0x1, R17 ;  /* 0x0000000102111824 */ /* 0x000fe200078e0211 */
[----:B------:R-:W-:Y:S02]  /*1860*/  @P1 FSEL R13, R10, R13, !P0 ;  /* 0x0000000d0a0d1208 */ /* 0x000fe40004000000 */
[----:B------:R-:W-:Y:S01]  /*1870*/  @P1 FSEL R8, R3, R8, !P0 ;  /* 0x0000000803081208 */ /* 0x000fe20004000000 */
[----:B------:R-:W-:Y:S01]  /*1880*/  IMAD.MOV.U32 R15, RZ, RZ, R17 ;  /* 0x000000ffff0f7224 */ /* 0x000fe200078e0011 */
[----:B------:R-:W-:Y:S02]  /*1890*/  MOV R10, 0x18b0 ;  /* 0x000018b0000a7802 */ /* 0x000fe40000000f00 */
[----:B------:R-:W-:Y:S05]  /*18a0*/  CALL.REL.NOINC `($__internal_32_$__cuda_sm70_shflsync_up) ;  /* 0x0000045000007944 */ /* 0x000fea0003c00000 */
[----:B0-----:R-:W-:Y:S01]  /*18b0*/  HFMA2.MMA R14, -RZ, RZ, 0, 4.76837158203125e-07 ;  /* 0x00000008ff0e7435 */ /* 0x001fe200000001ff */
[----:B-1----:R-:W-:Y:S01]  /*18c0*/  IMAD.MOV.U32 R2, RZ, RZ, R12 ;  /* 0x000000ffff027224 */ /* 0x002fe200078e000c */
[----:B------:R-:W-:Y:S01]  /*18d0*/  MOV R10, 0x1920 ;  /* 0x00001920000a7802 */ /* 0x000fe20000000f00 */
[----:B------:R-:W-:Y:S02]  /*18e0*/  IMAD.MOV.U32 R15, RZ, RZ, R8 ;  /* 0x000000ffff0f7224 */ /* 0x000fe400078e0008 */
[----:B------:R-:W-:-:S02]  /*18f0*/  IMAD.MOV.U32 R9, RZ, RZ, RZ ;  /* 0x000000ffff097224 */ /* 0x000fc400078e00ff */
[----:B------:R-:W-:Y:S02]  /*1900*/  IMAD.MOV.U32 R12, RZ, RZ, -0x1 ;  /* 0xffffffffff0c7424 */ /* 0x000fe400078e00ff */
[----:B------:R-:W-:Y:S05]  /*1910*/  CALL.REL.NOINC `($__internal_32_$__cuda_sm70_shflsync_up) ;  /* 0x000003e000007944 */ /* 0x000fea0003c00000 */
[----:B-1----:R-:W-:Y:S01]  /*1920*/  IMAD.MOV.U32 R3, RZ, RZ, R12 ;  /* 0x000000ffff037224 */ /* 0x002fe200078e000c */
[----:B0-----:R-:W-:Y:S01]  /*1930*/  MOV R15, R13 ;  /* 0x0000000d000f7202 */ /* 0x001fe20000000f00 */
[----:B------:R-:W-:Y:S01]  /*1940*/  IMAD.MOV.U32 R14, RZ, RZ, 0x8 ;  /* 0x00000008ff0e7424 */ /* 0x000fe200078e00ff */
[----:B------:R-:W-:Y:S01]  /*1950*/  MOV R10, 0x1990 ;  /* 0x00001990000a7802 */ /* 0x000fe20000000f00 */
[----:B------:R-:W-:Y:S02]  /*1960*/  IMAD.MOV.U32 R9, RZ, RZ, RZ ;  /* 0x000000ffff097224 */ /* 0x000fe400078e00ff */
[----:B------:R-:W-:Y:S02]  /*1970*/  IMAD.MOV.U32 R12, RZ, RZ, -0x1 ;  /* 0xffffffffff0c7424 */ /* 0x000fe400078e00ff */
[----:B------:R-:W-:Y:S05]  /*1980*/  CALL.REL.NOINC `($__internal_32_$__cuda_sm70_shflsync_up) ;  /* 0x0000037000007944 */ /* 0x000fea0003c00000 */
[----:B------:R-:W-:Y:S01]  /*1990*/  ISETP.GE.AND P1, PT, R16, 0x8, PT ;  /* 0x000000081000780c */ /* 0x000fe20003f26270 */
[----:B-1----:R-:W-:Y:S01]  /*19a0*/  FADD.FTZ R10, R13, R12 ;  /* 0x0000000c0d0a7221 */ /* 0x002fe20000010000 */
[----:B------:R-:W-:Y:S01]  /*19b0*/  ISETP.NE.AND P0, PT, R17, RZ, PT ;  /* 0x000000ff1100720c */ /* 0x000fe20003f05270 */
[----:B------:R-:W-:Y:S02]  /*19c0*/  FADD.FTZ R3, R3, R8 ;  /* 0x0000000803037221 */ /* 0x000fe40000010000 */
[----:B0-----:R-:W-:-:S02]  /*19d0*/  IMAD.MOV.U32 R14, RZ, RZ, 0x10 ;  /* 0x00000010ff0e7424 */ /* 0x001fc400078e00ff */
[----:B------:R-:W-:Y:S02]  /*19e0*/  IMAD.MOV.U32 R9, RZ, RZ, RZ ;  /* 0x000000ffff097224 */ /* 0x000fe400078e00ff */
[----:B------:R-:W-:-:S04]  /*19f0*/  IMAD.MOV.U32 R12, RZ, RZ, -0x1 ;  /* 0xffffffffff0c7424 */ /* 0x000fc800078e00ff */
[----:B------:R-:W-:Y:S02]  /*1a00*/  @P1 IADD3 R17, R2, R17, RZ ;  /* 0x0000001102111210 */ /* 0x000fe40007ffe0ff */
[----:B------:R-:W-:Y:S02]  /*1a10*/  @P1 FSEL R13, R10, R13, !P0 ;  /* 0x0000000d0a0d1208 */ /* 0x000fe40004000000 */
[----:B------:R-:W-:Y:S02]  /*1a20*/  @P1 FSEL R8, R3, R8, !P0 ;  /* 0x0000000803081208 */ /* 0x000fe40004000000 */
[----:B------:R-:W-:Y:S02]  /*1a30*/  MOV R15, R17 ;  /* 0x00000011000f7202 */ /* 0x000fe40000000f00 */
[----:B------:R-:W-:Y:S02]  /*1a40*/  MOV R10, 0x1a60 ;  /* 0x00001a60000a7802 */ /* 0x000fe40000000f00 */
        /* <DEDUP_REMOVED lines=8> */
[----:B-1----:R-:W-:Y:S01]  /*1ad0*/  IMAD.MOV.U32 R3, RZ, RZ, R12 ;  /* 0x000000ffff037224 */ /* 0x002fe200078e000c */
[----:B0-----:R-:W-:Y:S01]  /*1ae0*/  MOV R14, 0x10 ;  /* 0x00000010000e7802 */ /* 0x001fe20000000f00 */
[----:B------:R-:W-:Y:S01]  /*1af0*/  IMAD.MOV.U32 R15, RZ, RZ, R13 ;  /* 0x000000ffff0f7224 */ /* 0x000fe200078e000d */
[----:B------:R-:W-:Y:S01]  /*1b00*/  MOV R10, 0x1b40 ;  /* 0x00001b40000a7802 */ /* 0x000fe20000000f00 */
[----:B------:R-:W-:Y:S02]  /*1b10*/  IMAD.MOV.U32 R9, RZ, RZ, RZ ;  /* 0x000000ffff097224 */ /* 0x000fe400078e00ff */
[----:B------:R-:W-:Y:S02]  /*1b20*/  IMAD.MOV.U32 R12, RZ, RZ, -0x1 ;  /* 0xffffffffff0c7424 */ /* 0x000fe400078e00ff */
[----:B------:R-:W-:Y:S05]  /*1b30*/  CALL.REL.NOINC `($__internal_32_$__cuda_sm70_shflsync_up) ;  /* 0x000001c000007944 */ /* 0x000fea0003c00000 */
[----:B------:R-:W-:Y:S01]  /*1b40*/  ISETP.GE.AND P1, PT, R16, 0x10, PT ;  /* 0x000000101000780c */ /* 0x000fe20003f26270 */
[----:B-1----:R-:W-:Y:S01]  /*1b50*/  FADD.FTZ R10, R13, R12 ;  /* 0x0000000c0d0a7221 */ /* 0x002fe20000010000 */
[----:B------:R-:W-:Y:S01]  /*1b60*/  ISETP.NE.AND P0, PT, R17, RZ, PT ;  /* 0x000000ff1100720c */ /* 0x000fe20003f05270 */
[----:B------:R-:W-:Y:S01]  /*1b70*/  FADD.FTZ R3, R3, R8 ;  /* 0x0000000803037221 */ /* 0x000fe20000010000 */
[----:B0-----:R-:W-:Y:S01]  /*1b80*/  HFMA2.MMA R14, -RZ, RZ, 0, 5.9604644775390625e-08 ;  /* 0x00000001ff0e7435 */ /* 0x001fe200000001ff */
[----:B------:R-:W-:-:S02]  /*1b90*/  IMAD.MOV.U32 R9, RZ, RZ, RZ ;  /* 0x000000ffff097224 */ /* 0x000fc400078e00ff */
[----:B------:R-:W-:-:S06]  /*1ba0*/  IMAD.MOV.U32 R12, RZ, RZ, -0x1 ;  /* 0xffffffffff0c7424 */ /* 0x000fcc00078e00ff */
[----:B------:R-:W-:Y:S01]  /*1bb0*/  @P1 IMAD.IADD R17, R2, 0x1, R17 ;  /* 0x0000000102111824 */ /* 0x000fe200078e0211 */
[----:B------:R-:W-:Y:S02]  /*1bc0*/  @P1 FSEL R13, R10, R13, !P0 ;  /* 0x0000000d0a0d1208 */ /* 0x000fe40004000000 */
[----:B------:R-:W-:Y:S01]  /*1bd0*/  @P1 FSEL R8, R3, R8, !P0 ;  /* 0x0000000803081208 */ /* 0x000fe20004000000 */
        /* <DEDUP_REMOVED lines=17> */
[----:B01----:R-:W-:Y:S05]  /*1cf0*/  BRA `(.L_x_2102) ;  /* 0xfffff33000007947 */ /* 0x003fea000383ffff */
        .weak           $__internal_32_$__cuda_sm70_shflsync_up
        .type           $__internal_32_$__cuda_sm70_shflsync_up,@function
        .size           $__internal_32_$__cuda_sm70_shflsync_up,(.L_x_3093 - $__internal_32_$__cuda_sm70_shflsync_up)
$__internal_32_$__cuda_sm70_shflsync_up:
[----:B------:R-:W-:Y:S01]  /*1d00*/  IMAD.MOV.U32 R11, RZ, RZ, 0x0 ;  /* 0x00000000ff0b7424 */ /* 0x000fe200078e00ff */
[----:B------:R-:W-:Y:S04]  /*1d10*/  WARPSYNC R12 ;  /* 0x0000000c00007348 */ /* 0x000fe80003800000 */
[----:B------:R0:W1:Y:S01]  /*1d20*/  SHFL.UP PT, R12, R15, R14, R9 ;  /* 0x0400000e0f0c7389 */ /* 0x00006200000e0009 */
[----:B------:R-:W-:Y:S05]  /*1d30*/  RET.REL.NODEC R10 `(_Z30group_norm_nhwc_fwd_sum_kernelI11Bf16IOFp32WLi64EEv26Group_norm_nhwc_fwd_params) ;  /* 0xffffe2c00a007950 */ /* 0x000fea0003c3ffff */
.L_x_2103:
        /* <DEDUP_REMOVED lines=12> */
.L_x_3093:


//--------------------- .text._Z30group_norm_nhwc_fwd_sum_kernelI11Bf16IOFp32WLi128EEv26Group_norm_nhwc_fwd_params --------------------------
	.section	.text._Z30group_norm_nhwc_fwd_sum_kernelI11Bf16IOFp32WLi128EEv26Group_norm_nhwc_fwd_params,"ax",@progbits
	.sectioninfo	@"SHI_REGISTERS=32"
	.align	128
        .global         _Z30group_norm_nhwc_fwd_sum_kernelI11Bf16IOFp32WLi128EEv26Group_norm_nhwc_fwd_params
        .type           _Z30group_norm_nhwc_fwd_sum_kernelI11Bf16IOFp32WLi128EEv26Group_norm_nhwc_fwd_params,@function
        .size           _Z30group_norm_nhwc_fwd_sum_kernelI11Bf16IOFp32WLi128EEv26Group_norm_nhwc_fwd_params,(.L_x_3094 - _Z30group_norm_nhwc_fwd_sum_kernelI11Bf16IOFp32WLi128EEv26Group_norm_nhwc_fwd_params)
        .other          _Z30group_norm_nhwc_fwd_sum_kernelI11Bf16IOFp32WLi128EEv26Group_norm_nhwc_fwd_params,@"STO_CUDA_ENTRY STV_DEFAULT"
_Z30group_norm_nhwc_fwd_sum_kernelI11Bf16IOFp32WLi128EEv26Group_norm_nhwc_fwd_params:
.text._Z30group_norm_nhwc_fwd_sum_kernelI11Bf16IOFp32WLi128EEv26Group_norm_nhwc_fwd_params:
        /* <DEDUP_REMOVED lines=18> */
[----:B------:R-:W-:Y:S01]  /*0120*/  IMAD.IADD R4, R2, 0x1, -R3 ;  /* 0x0000000102047824 */ /* 0x000fe200078e0a03 */
[----:B------:R-:W-:Y:S01]  /*0130*/  MOV R14, R3 ;  /* 0x00000003000e7202 */ /* 0x000fe20000000f00 */
[----:B------:R-:W-:Y:S01]  /*0140*/  IMAD.MOV.U32 R24, RZ, RZ, RZ ;  /* 0x000000ffff187224 */ /* 0x000fe200078e00ff */
[----:B------:R-:W1:Y:S01]  /*0150*/  S2R R8, SR_CTAID.X ;  /* 0x0000000000087919 */ /* 0x000e620000002500 */
[----:B0-----:R-:W-:Y:S01]  /*0160*/  SHF.R.S32.HI R6, RZ, 0x1f, R13 ;  /* 0x0000001fff067819 */ /* 0x001fe2000001140d */
[----:B-1----:R-:W-:-:S04]  /*0170*/  IMAD R8, R8, c[0x0][0x1f0], R5 ;  /* 0x00007c0008087a24 */ /* 0x002fc800078e0205 */
[----:B------:R-:W-:Y:S01]  /*0180*/  IMAD R10, R6, c[0x0][0x1d0], RZ ;  /* 0x00007400060a7a24 */ /* 0x000fe200078e02ff */
[----:B------:R-:W-:Y:S02]  /*0190*/  LOP3.LUT P0, R6, R4, 0x3, RZ, 0xc0, !PT ;  /* 0x0000000304067812 */ /* 0x000fe4000780c0ff */
[----:B------:R-:W-:Y:S01]  /*01a0*/  SHF.R.S32.HI R9, RZ, 0x1f, R8 ;  /* 0x0000001fff097819 */ /* 0x000fe20000011408 */
[C---:B------:R-:W-:Y:S02]  /*01b0*/  IMAD R7, R13.reuse, c[0x0][0x1d4], R10 ;  /* 0x000075000d077a24 */ /* 0x040fe400078e020a */
[----:B------:R-:W-:Y:S02]  /*01c0*/  IMAD.MOV.U32 R10, RZ, RZ, RZ ;  /* 0x000000ffff0a7224 */ /* 0x000fe400078e00ff */
[----:B------:R-:W-:-:S04]  /*01d0*/  IMAD.WIDE.U32 R12, R13, c[0x0][0x1d0], R8 ;  /* 0x000074000d0c7a25 */ /* 0x000fc800078e0008 */
[----:B------:R-:W-:Y:S02]  /*01e0*/  IMAD.IADD R7, R13, 0x1, R7 ;  /* 0x000000010d077824 */ /* 0x000fe400078e0207 */
[----:B------:R-:W-:Y:S05]  /*01f0*/  @!P0 BRA `(.L_x_2105) ;  /* 0x000001f000008947 */ /* 0x000fea0003800000 */
[----:B------:R-:W-:Y:S01]  /*0200*/  ISETP.GE.U32.AND P0, PT, R8, c[0x0][0x1c0], PT ;  /* 0x0000700008007a0c */ /* 0x000fe20003f06070 */
[----:B------:R-:W-:Y:S01]  /*0210*/  IMAD.MOV.U32 R4, RZ, RZ, R11 ;  /* 0x000000ffff047224 */ /* 0x000fe200078e000b */
[----:B------:R-:W-:Y:S01]  /*0220*/  MOV R11, R3 ;  /* 0x00000003000b7202 */ /* 0x000fe20000000f00 */
[----:B------:R-:W-:Y:S01]  /*0230*/  IMAD.MOV.U32 R10, RZ, RZ, RZ ;  /* 0x000000ffff0a7224 */ /* 0x000fe200078e00ff */
[----:B------:R-:W-:-:S13]  /*0240*/  ISETP.GE.AND.EX P0, PT, R9, c[0x0][0x1c4], PT, P0 ;  /* 0x0000710009007a0c */ /* 0x000fda0003f06300 */
.L_x_2106:
        /* <DEDUP_REMOVED lines=26> */
.L_x_2105:
        /* <DEDUP_REMOVED lines=14> */
.L_x_2107:
        /* <DEDUP_REMOVED lines=39> */
[----:B------:R-:W-:Y:S01]  /*0740*/  IMAD.X R9, RZ, RZ, R9, P3 ;  /* 0x000000ffff097224 */ /* 0x000fe200018e0609 */
[----:B------:R-:W-:Y:S01]  /*0750*/  IADD3.X R4, RZ, R4, RZ, P2, !PT ;  /* 0x00000004ff047210 */ /* 0x000fe200017fe4ff */
[----:B------:R-:W-:Y:S02]  /*0760*/  IMAD.X R22, RZ, RZ, R22, P4 ;  /* 0x000000ffff167224 */ /* 0x000fe400020e0616 */
        /* <DEDUP_REMOVED lines=44> */
.L_x_2104:
[----:B------:R-:W0:Y:S01]  /*0a30*/  I2F.U32.RP R4, c[0x0][0x1ec] ;  /* 0x00007b0000047b06 */ /* 0x000e220000209000 */
[----:B------:R-:W-:Y:S01]  /*0a40*/  IMAD.MOV.U32 R2, RZ, RZ, RZ ;  /* 0x000000ffff027224 */ /* 0x000fe200078e00ff */
[----:B------:R-:W-:Y:S01]  /*0a50*/  ISETP.NE.U32.AND P2, PT, RZ, c[0x0][0x1ec], PT ;  /* 0x00007b00ff007a0c */ /* 0x000fe20003f45070 */
[----:B------:R-:W-:Y:S05]  /*0a60*/  BSSY B0, `(.L_x_2108) ;  /* 0x0000099000007945 */ /* 0x000fea0003800000 */
[----:B0-----:R-:W0:Y:S02]  /*0a70*/  MUFU.RCP R4, R4 ;  /* 0x0000000400047308 */ /* 0x001e240000001000 */
[----:B0-----:R-:W-:-:S06]  /*0a80*/  IADD3 R3, R4, 0xffffffe, RZ ;  /* 0x0ffffffe04037810 */ /* 0x001fcc0007ffe0ff */
[----:B------:R-:W0:Y:S02]  /*0a90*/  F2I.FTZ.U32.TRUNC.NTZ R3, R3 ;  /* 0x0000000300037305 */ /* 0x000e24000021f000 */
[----:B0-----:R-:W-:-:S05]  /*0aa0*/  IADD3 R7, RZ, -R3, RZ ;  /* 0x80000003ff077210 */ /* 0x001fca0007ffe0ff */
        /* <DEDUP_REMOVED lines=49> */
.L_x_2112:
        /* <DEDUP_REMOVED lines=56> */
.L_x_2113:
        /* <DEDUP_REMOVED lines=14> */
[----:B-1----:R-:W-:-:S02]  /*1220*/  @P1 IMAD.IADD R13, R13, 0x1, R4 ;  /* 0x000000010d0d1824 */ /* 0x002fc400078e0204 */
[----:B------:R-:W1:Y:S01]  /*1230*/  LDS R16, [R3+0x3c] ;  /* 0x00003c0003107984 */ /* 0x000e620000000800 */
[----:B------:R-:W-:Y:S02]  /*1240*/  @P1 PLOP3.LUT P0, PT, P2, PT, PT, 0x80, 0x0 ;  /* 0x000000000000181c */ /* 0x000fe4000170f070 */
[C---:B0-----:R-:W-:Y:S01]  /*1250*/  ISETP.NE.AND P2, PT, R6.reuse, RZ, PT ;  /* 0x000000ff0600720c */ /* 0x041fe20003f45270 */
[----:B------:R-:W-:Y:S01]  /*1260*/  IMAD.IADD R6, R6, 0x1, R13 ;  /* 0x0000000106067824 */ /* 0x000fe200078e020d */
[C---:B-----5:R-:W-:Y:S01]  /*1270*/  ISETP.NE.AND P3, PT, R7.reuse, RZ, PT ;  /* 0x000000ff0700720c */ /* 0x060fe20003f65270 */
[----:B------:R0:W-:Y:S03]  /*1280*/  STS [R3+0x10], R13 ;  /* 0x0000100d03007388 */ /* 0x0001e60000000800 */
[----:B------:R-:W-:Y:S01]  /*1290*/  IADD3 R7, R7, R6, RZ ;  /* 0x0000000607077210 */ /* 0x000fe20007ffe0ff */
[----:B------:R0:W-:Y:S04]  /*12a0*/  STS [R3+0x1c], R6 ;  /* 0x00001c0603007388 */ /* 0x0001e80000000800 */
[----:B--23--:R-:W-:Y:S01]  /*12b0*/  @!P0 FADD.FTZ R18, R18, R5 ;  /* 0x0000000512128221 */ /* 0x00cfe20000010000 */
[----:B------:R0:W-:Y:S01]  /*12c0*/  STS [R3+0x28], R7 ;  /* 0x0000280703007388 */ /* 0x0001e20000000800 */
[----:B------:R-:W-:Y:S01]  /*12d0*/  @!P0 FADD.FTZ R15, R15, R8 ;  /* 0x000000080f0f8221 */ /* 0x000fe20000010000 */
[C---:B------:R-:W-:Y:S01]  /*12e0*/  ISETP.NE.AND P0, PT, R12.reuse, RZ, PT ;  /* 0x000000ff0c00720c */ /* 0x040fe20003f05270 */
[----:B------:R-:W-:Y:S01]  /*12f0*/  IMAD.IADD R12, R12, 0x1, R7 ;  /* 0x000000010c0c7824 */ /* 0x000fe200078e0207 */
        /* <DEDUP_REMOVED lines=14> */
[----:B------:R0:W-:Y:S02]  /*13e0*/  STS [R3+0x3c], R16 ;  /* 0x00003c1003007388 */ /* 0x0001e40000000800 */
.L_x_2109:
[----:B0-----:R-:W-:Y:S05]  /*13f0*/  BSYNC B0 ;  /* 0x0000000000007941 */ /* 0x001fea0003800000 */
.L_x_2108:
        /* <DEDUP_REMOVED lines=31> */
.L_x_2110:
[----:B------:R-:W-:Y:S01]  /*15f0*/  IMAD.MOV.U32 R12, RZ, RZ, R6 ;  /* 0x000000ffff0c7224 */ /* 0x000fe200078e0006 */
[----:B------:R-:W-:Y:S01]  /*1600*/  MOV R7, 0xffffffff ;  /* 0xffffffff00077802 */ /* 0x000fe20000000f00 */
[----:B------:R-:W-:Y:S01]  /*1610*/  IMAD.MOV.U32 R11, RZ, RZ, 0x1 ;  /* 0x00000001ff0b7424 */ /* 0x000fe200078e00ff */
[----:B------:R-:W-:Y:S01]  /*1620*/  MOV R8, 0x1650 ;  /* 0x0000165000087802 */ /* 0x000fe20000000f00 */
[----:B------:R-:W-:-:S02]  /*1630*/  IMAD.MOV.U32 R10, RZ, RZ, RZ ;  /* 0x000000ffff0a7224 */ /* 0x000fc400078e00ff */
[----:B------:R-:W-:Y:S05]  /*1640*/  CALL.REL.NOINC `($__internal_33_$__cuda_sm70_shflsync_up) ;  /* 0x000009b000007944 */ /* 0x000fea0003c00000 */
[----:B-1----:R-:W-:Y:S01]  /*1650*/  IMAD.MOV.U32 R13, RZ, RZ, R7 ;  /* 0x000000ffff0d7224 */ /* 0x002fe200078e0007 */
[----:B0-----:R-:W-:Y:S05]  /*1660*/  BRA `(.L_x_2112) ;  /* 0xfffff75000007947 */ /* 0x001fea000383ffff */
.L_x_2111:
[----:B------:R-:W-:Y:S01]  /*1670*/  HFMA2.MMA R10, -RZ, RZ, 0, 0 ;  /* 0x00000000ff0a7435 */ /* 0x000fe200000001ff */
[----:B------:R-:W-:Y:S01]  /*1680*/  IMAD.MOV.U32 R12, RZ, RZ, R5 ;  /* 0x000000ffff0c7224 */ /* 0x000fe200078e0005 */
[----:B------:R-:W-:Y:S01]  /*1690*/  MOV R8, 0x16d0 ;  /* 0x000016d000087802 */ /* 0x000fe20000000f00 */
[----:B------:R-:W-:-:S02]  /*16a0*/  IMAD.MOV.U32 R11, RZ, RZ, 0x1 ;  /* 0x00000001ff0b7424 */ /* 0x000fc400078e00ff */
[----:B------:R-:W-:Y:S02]  /*16b0*/  IMAD.MOV.U32 R7, RZ, RZ, -0x1 ;  /* 0xffffffffff077424 */ /* 0x000fe400078e00ff */
[----:B012---:R-:W-:Y:S05]  /*16c0*/  CALL.REL.NOINC `($__internal_33_$__cuda_sm70_shflsync_up) ;  /* 0x0000093000007944 */ /* 0x007fea0003c00000 */
[----:B-1----:R-:W-:Y:S01]  /*16d0*/  IMAD.MOV.U32 R14, RZ, RZ, R7 ;  /* 0x000000ffff0e7224 */ /* 0x002fe200078e0007 */
[----:B0-----:R-:W-:Y:S01]  /*16e0*/  MOV R11, 0x1 ;  /* 0x00000001000b7802 */ /* 0x001fe20000000f00 */
[----:B------:R-:W-:Y:S01]  /*16f0*/  IMAD.MOV.U32 R12, RZ, RZ, R4 ;  /* 0x000000ffff0c7224 */ /* 0x000fe200078e0004 */
[----:B------:R-:W-:Y:S01]  /*1700*/  MOV R8, 0x1740 ;  /* 0x0000174000087802 */ /* 0x000fe20000000f00 */
[----:B------:R-:W-:Y:S02]  /*1710*/  IMAD.MOV.U32 R10, RZ, RZ, RZ ;  /* 0x000000ffff0a7224 */ /* 0x000fe400078e00ff */
[----:B------:R-:W-:Y:S02]  /*1720*/  IMAD.MOV.U32 R7, RZ, RZ, -0x1 ;  /* 0xffffffffff077424 */ /* 0x000fe400078e00ff */
[----:B------:R-:W-:Y:S05]  /*1730*/  CALL.REL.NOINC `($__internal_33_$__cuda_sm70_shflsync_up) ;  /* 0x000008c000007944 */ /* 0x000fea0003c00000 */
[----:B------:R-:W-:Y:S01]  /*1740*/  FADD.FTZ R8, R5, R14 ;  /* 0x0000000e05087221 */ /* 0x000fe20000010000 */
[----:B------:R-:W-:Y:S01]  /*1750*/  ISETP.NE.AND P0, PT, R6, RZ, PT ;  /* 0x000000ff0600720c */ /* 0x000fe20003f05270 */
[----:B-1----:R-:W-:Y:S01]  /*1760*/  FADD.FTZ R7, R4, R7 ;  /* 0x0000000704077221 */ /* 0x002fe20000010000 */
[----:B------:R-:W-:Y:S01]  /*1770*/  ISETP.GE.AND P1, PT, R15, 0x1, PT ;  /* 0x000000010f00780c */ /* 0x000fe20003f26270 */
[----:B------:R-:W-:Y:S01]  /*1780*/  IMAD.IADD R13, R6, 0x1, R13 ;  /* 0x00000001060d7824 */ /* 0x000fe200078e020d */
[----:B------:R-:W-:Y:S01]  /*1790*/  FSEL R8, R8, R5, !P0 ;  /* 0x0000000508087208 */ /* 0x000fe20004000000 */
[----:B0-----:R-:W-:Y:S01]  /*17a0*/  HFMA2.MMA R11, -RZ, RZ, 0, 1.1920928955078125e-07 ;  /* 0x00000002ff0b7435 */ /* 0x001fe200000001ff */
[----:B------:R-:W-:Y:S01]  /*17b0*/  FSEL R7, R7, R4, !P0 ;  /* 0x0000000407077208 */ /* 0x000fe20004000000 */
[----:B------:R-:W-:Y:S01]  /*17c0*/  IMAD.MOV.U32 R10, RZ, RZ, RZ ;  /* 0x000000ffff0a7224 */ /* 0x000fe200078e00ff */
[----:B------:R-:W-:-:S02]  /*17d0*/  SEL R13, R6, R13, !P1 ;  /* 0x0000000d060d7207 */ /* 0x000fc40004800000 */
[----:B------:R-:W-:Y:S02]  /*17e0*/  FSEL R6, R5, R8, !P1 ;  /* 0x0000000805067208 */ /* 0x000fe40004800000 */
[----:B------:R-:W-:Y:S01]  /*17f0*/  FSEL R14, R4, R7, !P1 ;  /* 0x00000007040e7208 */ /* 0x000fe20004800000 */
[----:B------:R-:W-:Y:S01]  /*1800*/  IMAD.MOV.U32 R7, RZ, RZ, -0x1 ;  /* 0xffffffffff077424 */ /* 0x000fe200078e00ff */
[----:B------:R-:W-:Y:S01]  /*1810*/  MOV R8, 0x1840 ;  /* 0x0000184000087802 */ /* 0x000fe20000000f00 */
[----:B------:R-:W-:Y:S02]  /*1820*/  IMAD.MOV.U32 R12, RZ, RZ, R13 ;  /* 0x000000ffff0c7224 */ /* 0x000fe400078e000d */
[----:B------:R-:W-:Y:S05]  /*1830*/  CALL.REL.NOINC `($__internal_33_$__cuda_sm70_shflsync_up) ;  /* 0x000007c000007944 */ /* 0x000fea0003c00000 */
[----:B-1----:R-:W-:Y:S01]  /*1840*/  MOV R4, R7 ;  /* 0x0000000700047202 */ /* 0x002fe20000000f00 */
[----:B0-----:R-:W-:Y:S01]  /*1850*/  IMAD.MOV.U32 R12, RZ, RZ, R6 ;  /* 0x000000ffff0c7224 */ /* 0x001fe200078e0006 */
[----:B------:R-:W-:Y:S01]  /*1860*/  MOV R7, 0xffffffff ;  /* 0xffffffff00077802 */ /* 0x000fe20000000f00 */
[----:B------:R-:W-:Y:S01]  /*1870*/  IMAD.MOV.U32 R11, RZ, RZ, 0x2 ;  /* 0x00000002ff0b7424 */ /* 0x000fe200078e00ff */
[----:B------:R-:W-:Y:S01]  /*1880*/  MOV R8, 0x18b0 ;  /* 0x000018b000087802 */ /* 0x000fe20000000f00 */
[----:B------:R-:W-:-:S02]  /*1890*/  IMAD.MOV.U32 R10, RZ, RZ, RZ ;  /* 0x000000ffff0a7224 */ /* 0x000fc400078e00ff */
[----:B------:R-:W-:Y:S05]  /*18a0*/  CALL.REL.NOINC `($__internal_33_$__cuda_sm70_shflsync_up) ;  /* 0x0000075000007944 */ /* 0x000fea0003c00000 */
[----:B0-----:R-:W-:Y:S01]  /*18b0*/  HFMA2.MMA R10, -RZ, RZ, 0, 0 ;  /* 0x00000000ff0a7435 */ /* 0x001fe200000001ff */
[----:B-1----:R-:W-:Y:S01]  /*18c0*/  IMAD.MOV.U32 R5, RZ, RZ, R7 ;  /* 0x000000ffff057224 */ /* 0x002fe200078e0007 */
[----:B------:R-:W-:Y:S01]  /*18d0*/  MOV R8, 0x1920 ;  /* 0x0000192000087802 */ /* 0x000fe20000000f00 */
[----:B------:R-:W-:-:S02]  /*18e0*/  IMAD.MOV.U32 R12, RZ, RZ, R14 ;  /* 0x000000ffff0c7224 */ /* 0x000fc400078e000e */
[----:B------:R-:W-:Y:S02]  /*18f0*/  IMAD.MOV.U32 R11, RZ, RZ, 0x2 ;  /* 0x00000002ff0b7424 */ /* 0x000fe400078e00ff */
[----:B------:R-:W-:Y:S02]  /*1900*/  IMAD.MOV.U32 R7, RZ, RZ, -0x1 ;  /* 0xffffffffff077424 */ /* 0x000fe400078e00ff */
[----:B------:R-:W-:Y:S05]  /*1910*/  CALL.REL.NOINC `($__internal_33_$__cuda_sm70_shflsync_up) ;  /* 0x000006e000007944 */ /* 0x000fea0003c00000 */
[----:B------:R-:W-:Y:S01]  /*1920*/  ISETP.GE.AND P1, PT, R15, 0x2, PT ;  /* 0x000000020f00780c */ /* 0x000fe20003f26270 */
[----:B-1----:R-:W-:Y:S01]  /*1930*/  FADD.FTZ R7, R14, R7 ;  /* 0x000000070e077221 */ /* 0x002fe20000010000 */
[----:B------:R-:W-:Y:S01]  /*1940*/  ISETP.NE.AND P0, PT, R13, RZ, PT ;  /* 0x000000ff0d00720c */ /* 0x000fe20003f05270 */
[----:B------:R-:W-:Y:S01]  /*1950*/  FADD.FTZ R5, R5, R6 ;  /* 0x0000000605057221 */ /* 0x000fe20000010000 */
[----:B0-----:R-:W-:Y:S01]  /*1960*/  MOV R10, RZ ;  /* 0x000000ff000a7202 */ /* 0x001fe20000000f00 */
[----:B------:R-:W-:Y:S01]  /*1970*/  IMAD.MOV.U32 R11, RZ, RZ, 0x4 ;  /* 0x00000004ff0b7424 */ /* 0x000fe200078e00ff */
[----:B------:R-:W-:-:S07]  /*1980*/  MOV R8, 0x19f0 ;  /* 0x000019f000087802 */ /* 0x000fce0000000f00 */
[----:B------:R-:W-:Y:S01]  /*1990*/  @P1 IMAD.IADD R13, R4, 0x1, R13 ;  /* 0x00000001040d1824 */ /* 0x000fe200078e020d */
[----:B------:R-:W-:Y:S01]  /*19a0*/  @P1 FSEL R14, R7, R14, !P0 ;  /* 0x0000000e070e1208 */ /* 0x000fe20004000000 */
[----:B------:R-:W-:Y:S01]  /*19b0*/  IMAD.MOV.U32 R7, RZ, RZ, -0x1 ;  /* 0xffffffffff077424 */ /* 0x000fe200078e00ff */
[----:B------:R-:W-:Y:S01]  /*19c0*/  @P1 FSEL R6, R5, R6, !P0 ;  /* 0x0000000605061208 */ /* 0x000fe20004000000 */
[----:B------:R-:W-:Y:S02]  /*19d0*/  IMAD.MOV.U32 R12, RZ, RZ, R13 ;  /* 0x000000ffff0c7224 */ /* 0x000fe400078e000d */
[----:B------:R-:W-:Y:S05]  /*19e0*/  CALL.REL.NOINC `($__internal_33_$__cuda_sm70_shflsync_up) ;  /* 0x0000061000007944 */ /* 0x000fea0003c00000 */
[----:B-1----:R-:W-:Y:S01]  /*19f0*/  IMAD.MOV.U32 R4, RZ, RZ, R7 ;  /* 0x000000ffff047224 */ /* 0x002fe200078e0007 */
[----:B0-----:R-:W-:Y:S01]  /*1a00*/  MOV R12, R6 ;  /* 0x00000006000c7202 */ /* 0x001fe20000000f00 */
[----:B------:R-:W-:Y:S01]  /*1a10*/  IMAD.MOV.U32 R11, RZ, RZ, 0x4 ;  /* 0x00000004ff0b7424 */ /* 0x000fe200078e00ff */
[----:B------:R-:W-:Y:S01]  /*1a20*/  MOV R8, 0x1a60 ;  /* 0x00001a6000087802 */ /* 0x000fe20000000f00 */
[----:B------:R-:W-:Y:S02]  /*1a30*/  IMAD.MOV.U32 R10, RZ, RZ, RZ ;  /* 0x000000ffff0a7224 */ /* 0x000fe400078e00ff */
[----:B------:R-:W-:-:S02]  /*1a40*/  IMAD.MOV.U32 R7, RZ, RZ, -0x1 ;  /* 0xffffffffff077424 */ /* 0x000fc400078e00ff */
        /* <DEDUP_REMOVED lines=20> */
[----:B------:R-:W-:Y:S05]  /*1b90*/  CALL.REL.NOINC `($__internal_33_$__cuda_sm70_shflsync_up) ;  /* 0x0000046000007944 */ /* 0x000fea0003c00000 */
[----:B0-----:R-:W-:Y:S01]  /*1ba0*/  HFMA2.MMA R11, -RZ, RZ, 0, 4.76837158203125e-07 ;  /* 0x00000008ff0b7435 */ /* 0x001fe200000001ff */
[----:B-1----:R-:W-:Y:S01]  /*1bb0*/  IMAD.MOV.U32 R4, RZ, RZ, R7 ;  /* 0x000000ffff047224 */ /* 0x002fe200078e0007 */
[----:B------:R-:W-:Y:S01]  /*1bc0*/  MOV R8, 0x1c10 ;  /* 0x00001c1000087802 */ /* 0x000fe20000000f00 */
[----:B------:R-:W-:Y:S02]  /*1bd0*/  IMAD.MOV.U32 R12, RZ, RZ, R6 ;  /* 0x000000ffff0c7224 */ /* 0x000fe400078e0006 */
[----:B------:R-:W-:-:S02]  /*1be0*/  IMAD.MOV.U32 R10, RZ, RZ, RZ ;  /* 0x000000ffff0a7224 */ /* 0x000fc400078e00ff */
[----:B------:R-:W-:Y:S02]  /*1bf0*/  IMAD.MOV.U32 R7, RZ, RZ, -0x1 ;  /* 0xffffffffff077424 */ /* 0x000fe400078e00ff */
[----:B------:R-:W-:Y:S05]  /*1c00*/  CALL.REL.NOINC `($__internal_33_$__cuda_sm70_shflsync_up) ;  /* 0x000003f000007944 */ /* 0x000fea0003c00000 */
[----:B-1----:R-:W-:Y:S01]  /*1c10*/  IMAD.MOV.U32 R5, RZ, RZ, R7 ;  /* 0x000000ffff057224 */ /* 0x002fe200078e0007 */
[----:B0-----:R-:W-:Y:S01]  /*1c20*/  MOV R12, R14 ;  /* 0x0000000e000c7202 */ /* 0x001fe20000000f00 */
[----:B------:R-:W-:Y:S01]  /*1c30*/  IMAD.MOV.U32 R11, RZ, RZ, 0x8 ;  /* 0x00000008ff0b7424 */ /* 0x000fe200078e00ff */
[----:B------:R-:W-:Y:S01]  /*1c40*/  MOV R8, 0x1c80 ;  /* 0x00001c8000087802 */ /* 0x000fe20000000f00 */
[----:B------:R-:W-:Y:S02]  /*1c50*/  IMAD.MOV.U32 R10, RZ, RZ, RZ ;  /* 0x000000ffff0a7224 */ /* 0x000fe400078e00ff */
[----:B------:R-:W-:Y:S02]  /*1c60*/  IMAD.MOV.U32 R7, RZ, RZ, -0x1 ;  /* 0xffffffffff077424 */ /* 0x000fe400078e00ff */
        /* <DEDUP_REMOVED lines=8> */
[----:B------:R-:W-:Y:S02]  /*1cf0*/  @P1 IADD3 R13, R4, R13, RZ ;  /* 0x0000000d040d1210 */ /* 0x000fe40007ffe0ff */
[----:B------:R-:W-:Y:S01]  /*1d00*/  @P1 FSEL R14, R7, R14, !P0 ;  /* 0x0000000e070e1208 */ /* 0x000fe20004000000 */
[----:B------:R-:W-:Y:S01]  /*1d10*/  IMAD.MOV.U32 R7, RZ, RZ, -0x1 ;  /* 0xffffffffff077424 */ /* 0x000fe200078e00ff */
[----:B------:R-:W-:Y:S02]  /*1d20*/  @P1 FSEL R6, R5, R6, !P0 ;  /* 0x0000000605061208 */ /* 0x000fe40004000000 */
[----:B------:R-:W-:Y:S02]  /*1d30*/  MOV R12, R13 ;  /* 0x0000000d000c7202 */ /* 0x000fe40000000f00 */
[----:B------:R-:W-:Y:S05]  /*1d40*/  CALL.REL.NOINC `($__internal_33_$__cuda_sm70_shflsync_up) ;  /* 0x000002b000007944 */ /* 0x000fea0003c00000 */
[----:B0-----:R-:W-:Y:S01]  /*1d50*/  HFMA2.MMA R10, -RZ, RZ, 0, 0 ;  /* 0x00000000ff0a7435 */ /* 0x001fe200000001ff */
[----:B-1----:R-:W-:Y:S01]  /*1d60*/  IMAD.MOV.U32 R4, RZ, RZ, R7 ;  /* 0x000000ffff047224 */ /* 0x002fe200078e0007 */
[----:B------:R-:W-:Y:S01]  /*1d70*/  MOV R8, 0x1dc0 ;  /* 0x00001dc000087802 */ /* 0x000fe20000000f00 */
[----:B------:R-:W-:Y:S02]  /*1d80*/  IMAD.MOV.U32 R12, RZ, RZ, R6 ;  /* 0x000000ffff0c7224 */ /* 0x000fe400078e0006 */
[----:B------:R-:W-:-:S02]  /*1d90*/  IMAD.MOV.U32 R11, RZ, RZ, 0x10 ;  /* 0x00000010ff0b7424 */ /* 0x000fc400078e00ff */
[----:B------:R-:W-:Y:S02]  /*1da0*/  IMAD.MOV.U32 R7, RZ, RZ, -0x1 ;  /* 0xffffffffff077424 */ /* 0x000fe400078e00ff */
[----:B------:R-:W-:Y:S05]  /*1db0*/  CALL.REL.NOINC `($__internal_33_$__cuda_sm70_shflsync_up) ;  /* 0x0000024000007944 */ /* 0x000fea0003c00000 */
[----:B-1----:R-:W-:Y:S01]  /*1dc0*/  IMAD.MOV.U32 R5, RZ, RZ, R7 ;  /* 0x000000ffff057224 */ /* 0x002fe200078e0007 */
[----:B0-----:R-:W-:Y:S01]  /*1dd0*/  MOV R11, 0x10 ;  /* 0x00000010000b7802 */ /* 0x001fe20000000f00 */
[----:B------:R-:W-:Y:S01]  /*1de0*/  IMAD.MOV.U32 R12, RZ, RZ, R14 ;  /* 0x000000ffff0c7224 */ /* 0x000fe200078e000e */
        /* <DEDUP_REMOVED lines=12> */
[----:B------:R-:W-:Y:S02]  /*1eb0*/  @P1 FSEL R14, R7, R14, !P0 ;  /* 0x0000000e070e1208 */ /* 0x000fe40004000000 */
[----:B------:R-:W-:Y:S01]  /*1ec0*/  @P1 FSEL R6, R5, R6, !P0 ;  /* 0x0000000605061208 */ /* 0x000fe20004000000 */
[----:B------:R-:W-:Y:S01]  /*1ed0*/  IMAD.MOV.U32 R12, RZ, RZ, R13 ;  /* 0x000000ffff0c7224 */ /* 0x000fe200078e000d */
[----:B------:R-:W-:Y:S02]  /*1ee0*/  MOV R7, 0xffffffff ;  /* 0xffffffff00077802 */ /* 0x000fe40000000f00 */
[----:B------:R-:W-:Y:S05]  /*1ef0*/  CALL.REL.NOINC `($__internal_33_$__cuda_sm70_shflsync_up) ;  /* 0x0000010000007944 */ /* 0x000fea0003c00000 */
[----:B-1----:R-:W-:Y:S01]  /*1f00*/  IMAD.MOV.U32 R4, RZ, RZ, R7 ;  /* 0x000000ffff047224 */ /* 0x002fe200078e0007 */
[----:B0-----:R-:W-:Y:S01]  /*1f10*/  MOV R12, R6 ;  /* 0x00000006000c7202 */ /* 0x001fe20000000f00 */
[----:B------:R-:W-:Y:S01]  /*1f20*/  IMAD.MOV.U32 R11, RZ, RZ, 0x1 ;  /* 0x00000001ff0b7424 */ /* 0x000fe200078e00ff */
[----:B------:R-:W-:Y:S01]  /*1f30*/  MOV R7, 0xffffffff ;  /* 0xffffffff00077802 */ /* 0x000fe20000000f00 */
[----:B------:R-:W-:Y:S01]  /*1f40*/  IMAD.MOV.U32 R10, RZ, RZ, RZ ;  /* 0x000000ffff0a7224 */ /* 0x000fe200078e00ff */
[----:B------:R-:W-:-:S02]  /*1f50*/  MOV R8, 0x1f70 ;  /* 0x00001f7000087802 */ /* 0x000fc40000000f00 */
[----:B------:R-:W-:Y:S05]  /*1f60*/  CALL.REL.NOINC `($__internal_33_$__cuda_sm70_shflsync_up) ;  /* 0x0000009000007944 */ /* 0x000fea0003c00000 */
[----:B0-----:R-:W-:Y:S01]  /*1f70*/  HFMA2.MMA R11, -RZ, RZ, 0, 5.9604644775390625e-08 ;  /* 0x00000001ff0b7435 */ /* 0x001fe200000001ff */
[----:B-1----:R-:W-:Y:S01]  /*1f80*/  IMAD.MOV.U32 R5, RZ, RZ, R7 ;  /* 0x000000ffff057224 */ /* 0x002fe200078e0007 */
[----:B------:R-:W-:Y:S01]  /*1f90*/  MOV R8, 0x1fe0 ;  /* 0x00001fe000087802 */ /* 0x000fe20000000f00 */
[----:B------:R-:W-:-:S02]  /*1fa0*/  IMAD.MOV.U32 R12, RZ, RZ, R14 ;  /* 0x000000ffff0c7224 */ /* 0x000fc400078e000e */
[----:B------:R-:W-:Y:S02]  /*1fb0*/  IMAD.MOV.U32 R10, RZ, RZ, RZ ;  /* 0x000000ffff0a7224 */ /* 0x000fe400078e00ff */
[----:B------:R-:W-:Y:S02]  /*1fc0*/  IMAD.MOV.U32 R7, RZ, RZ, -0x1 ;  /* 0xffffffffff077424 */ /* 0x000fe400078e00ff */
[----:B------:R-:W-:Y:S05]  /*1fd0*/  CALL.REL.NOINC `($__internal_33_$__cuda_sm70_shflsync_up) ;  /* 0x0000002000007944 */ /* 0x000fea0003c00000 */
[----:B-1----:R-:W-:Y:S01]  /*1fe0*/  MOV R8, R7 ;  /* 0x0000000700087202 */ /* 0x002fe20000000f00 */
[----:B0-----:R-:W-:Y:S05]  /*1ff0*/  BRA `(.L_x_2113) ;  /* 0xfffff14000007947 */ /* 0x001fea000383ffff */
        .weak           $__internal_33_$__cuda_sm70_shflsync_up
        .type           $__internal_33_$__cuda_sm70_shflsync_up,@function
        .size           $__internal_33_$__cuda_sm70_shflsync_up,(.L_x_3094 - $__internal_33_$__cuda_sm70_shflsync_up)
$__internal_33_$__cuda_sm70_shflsync_up:
[----:B------:R-:W-:Y:S01]  /*2000*/  IMAD.MOV.U32 R9, RZ, RZ, 0x0 ;  /* 0x00000000ff097424 */ /* 0x000fe200078e00ff */
[----:B------:R-:W-:Y:S04]  /*2010*/  WARPSYNC R7 ;  /* 0x0000000700007348 */ /* 0x000fe80003800000 */
[----:B------:R0:W1:Y:S01]  /*2020*/  SHFL.UP PT, R7, R12, R11, R10 ;  /* 0x0400000b0c077389 */ /* 0x00006200000e000a */
[----:B------:R-:W-:Y:S05]  /*2030*/  RET.REL.NODEC R8 `(_Z30group_norm_nhwc_fwd_sum_kernelI11Bf16IOFp32WLi128EEv26Group_norm_nhwc_fwd_params) ;  /* 0xffffdfc008007950 */ /* 0x000fea0003c3ffff */
.L_x_2114:
        /* <DEDUP_REMOVED lines=12> */
.L_x_3094:


//--------------------- .text._Z30group_norm_nhwc_fwd_sum_kernelI11Bf16IOFp32WLi192EEv26Group_norm_nhwc_fwd_params --------------------------
	.section	.text._Z30group_norm_nhwc_fwd_sum_kernelI11Bf16IOFp32WLi192EEv26Group_norm_nhwc_fwd_params,"ax",@progbits
	.sectioninfo	@"SHI_REGISTERS=32"
	.align	128
        .global         _Z30group_norm_nhwc_fwd_sum_kernelI11Bf16IOFp32WLi192EEv26Group_norm_nhwc_fwd_params
        .type           _Z30group_norm_nhwc_fwd_sum_kernelI11Bf16IOFp32WLi192EEv26Group_norm_nhwc_fwd_params,@function
        .size           _Z30group_norm_nhwc_fwd_sum_kernelI11Bf16IOFp32WLi192EEv26Group_norm_nhwc_fwd_params,(.L_x_3095 - _Z30group_norm_nhwc_fwd_sum_kernelI11Bf16IOFp32WLi192EEv26Group_norm_nhwc_fwd_params)
        .other          _Z30group_norm_nhwc_fwd_sum_kernelI11Bf16IOFp32WLi192EEv26Group_norm_nhwc_fwd_params,@"STO_CUDA_ENTRY STV_DEFAULT"
_Z30group_norm_nhwc_fwd_sum_kernelI11Bf16IOFp32WLi192EEv26Group_norm_nhwc_fwd_params:
.text._Z30group_norm_nhwc_fwd_sum_kernelI11Bf16IOFp32WLi192EEv26Group_norm_nhwc_fwd_params:
        /* <DEDUP_REMOVED lines=37> */
.L_x_2117:
        /* <DEDUP_REMOVED lines=26> */
.L_x_2116:
        /* <DEDUP_REMOVED lines=14> */
.L_x_2118:
        /* <DEDUP_REMOVED lines=86> */
.L_x_2115:
        /* <DEDUP_REMOVED lines=71> */
.L_x_2123:
        /* <DEDUP_REMOVED lines=56> */
.L_x_2124:
[----:B------:R-:W4:Y:S01]  /*1220*/  LDS R20, [R4+0x10] ;  /* 0x0000100004147984 */ /* 0x000f220000000800 */
[----:B------:R-:W-:Y:S02]  /*1230*/  ISETP.NE.AND P1, PT, R0, RZ, PT ;  /* 0x000000ff0000720c */ /* 0x000fe40003f25270 */
[----:B------:R-:W-:Y:S01]  /*1240*/  PLOP3.LUT P0, PT, PT, PT, PT, 0x80, 0x0 ;  /* 0x000000000000781c */ /* 0x000fe20003f0f070 */
[----:B0-----:R-:W0:Y:S04]  /*1250*/  LDS R7, [R4+0x1c] ;  /* 0x00001c0004077984 */ /* 0x001e280000000800 */
[----:B------:R-:W5:Y:S04]  /*1260*/  LDS R23, [R4+0x14] ;  /* 0x0000140004177984 */ /* 0x000f680000000800 */
[----:B------:R-:W-:Y:S04]  /*1270*/  LDS R25, [R4+0x18] ;  /* 0x0000180004197984 */ /* 0x000fe80000000800 */
[----:B------:R-:W3:Y:S04]  /*1280*/  LDS R8, [R4+0x28] ;  /* 0x0000280004087984 */ /* 0x000ee80000000800 */
[----:B------:R-:W2:Y:S04]  /*1290*/  LDS R13, [R4+0x34] ;  /* 0x00003400040d7984 */ /* 0x000ea80000000800 */
        /* <DEDUP_REMOVED lines=8> */
[----:B------:R-:W-:Y:S01]  /*1320*/  @P1 PLOP3.LUT P0, PT, P2, PT, PT, 0x80, 0x0 ;  /* 0x000000000000181c */ /* 0x000fe2000170f070 */
[C---:B0-----:R-:W-:Y:S01]  /*1330*/  IMAD.IADD R27, R7.reuse, 0x1, R20 ;  /* 0x00000001071b7824 */ /* 0x041fe200078e0214 */
[----:B------:R-:W-:Y:S01]  /*1340*/  ISETP.NE.AND P2, PT, R7, RZ, PT ;  /* 0x000000ff0700720c */ /* 0x000fe20003f45270 */
[----:B------:R-:W0:Y:S04]  /*1350*/  LDS R15, [R4+0x38] ;  /* 0x00003800040f7984 */ /* 0x000e280000000800 */
[----:B------:R-:W4:Y:S04]  /*1360*/  LDS R17, [R4+0x3c] ;  /* 0x00003c0004117984 */ /* 0x000f280000000800 */
[----:B------:R-:W4:Y:S02]  /*1370*/  LDS R16, [R4+0x44] ;  /* 0x0000440004107984 */ /* 0x000f240000000800 */
[----:B--2--5:R-:W-:Y:S01]  /*1380*/  @!P0 FADD.FTZ R23, R23, R6 ;  /* 0x0000000617178221 */ /* 0x024fe20000010000 */
[C---:B---3--:R-:W-:Y:S01]  /*1390*/  IADD3 R6, R8.reuse, R27, RZ ;  /* 0x0000001b08067210 */ /* 0x048fe20007ffe0ff */
[----:B------:R-:W2:Y:S01]  /*13a0*/  LDS R18, [R4+0x48] ;  /* 0x0000480004127984 */ /* 0x000ea20000000800 */
[----:B------:R-:W-:Y:S01]  /*13b0*/  @!P0 FADD.FTZ R25, R25, R12 ;  /* 0x0000000c19198221 */ /* 0x000fe20000010000 */
[----:B------:R-:W-:-:S02]  /*13c0*/  ISETP.NE.AND P0, PT, R8, RZ, PT ;  /* 0x000000ff0800720c */ /* 0x000fc40003f05270 */
[----:B------:R-:W3:Y:S01]  /*13d0*/  LDS R5, [R4+0x50] ;  /* 0x0000500004057984 */ /* 0x000ee20000000800 */
[C---:B------:R-:W-:Y:S01]  /*13e0*/  ISETP.NE.AND P3, PT, R13.reuse, RZ, PT ;  /* 0x000000ff0d00720c */ /* 0x040fe20003f65270 */
[----:B------:R-:W-:Y:S01]  /*13f0*/  IMAD.IADD R7, R13, 0x1, R6 ;  /* 0x000000010d077824 */ /* 0x000fe200078e0206 */
[C---:B------:R-:W-:Y:S01]  /*1400*/  ISETP.NE.AND P4, PT, R14.reuse, RZ, PT ;  /* 0x000000ff0e00720c */ /* 0x040fe20003f85270 */
[----:B------:R-:W5:Y:S01]  /*1410*/  LDS R21, [R4+0x54] ;  /* 0x0000540004157984 */ /* 0x000f620000000800 */
[----:B------:R-:W-:Y:S02]  /*1420*/  @!P2 FADD.FTZ R9, R9, R23 ;  /* 0x000000170909a221 */ /* 0x000fe40000010000 */
[----:B------:R-:W-:Y:S01]  /*1430*/  IMAD.IADD R14, R14, 0x1, R7 ;  /* 0x000000010e0e7824 */ /* 0x000fe200078e0207 */
[----:B------:R0:W-:Y:S01]  /*1440*/  STS [R4+0x10], R20 ;  /* 0x0000101404007388 */ /* 0x0001e20000000800 */
[----:B------:R-:W-:Y:S01]  /*1450*/  @!P2 FADD.FTZ R11, R11, R25 ;  /* 0x000000190b0ba221 */ /* 0x000fe20000010000 */
[C---:B------:R-:W-:Y:S01]  /*1460*/  ISETP.NE.AND P1, PT, R19.reuse, RZ, PT ;  /* 0x000000ff1300720c */ /* 0x040fe20003f25270 */
[----:B------:R-:W-:Y:S01]  /*1470*/  IMAD.IADD R13, R19, 0x1, R14 ;  /* 0x00000001130d7824 */ /* 0x000fe200078e020e */
[----:B------:R0:W-:Y:S01]  /*1480*/  STS [R4+0x1c], R27 ;  /* 0x00001c1b04007388 */ /* 0x0001e20000000800 */
[----:B------:R-:W-:-:S03]  /*1490*/  @!P0 FADD.FTZ R0, R0, R9 ;  /* 0x0000000900008221 */ /* 0x000fc60000010000 */
        /* <DEDUP_REMOVED lines=23> */
.L_x_2120:
[----:B0-----:R-:W-:Y:S05]  /*1610*/  BSYNC B0 ;  /* 0x0000000000007941 */ /* 0x001fea0003800000 */
.L_x_2119:
        /* <DEDUP_REMOVED lines=29> */
.L_x_2121:
[----:B------:R-:W-:Y:S01]  /*17f0*/  HFMA2.MMA R13, -RZ, RZ, 0, 5.9604644775390625e-08 ;  /* 0x00000001ff0d7435 */ /* 0x000fe200000001ff */
[----:B------:R-:W-:Y:S01]  /*1800*/  IMAD.MOV.U32 R14, RZ, RZ, R7 ;  /* 0x000000ffff0e7224 */ /* 0x000fe200078e0007 */
[----:B------:R-:W-:Y:S01]  /*1810*/  MOV R8, 0x1850 ;  /* 0x0000185000087802 */ /* 0x000fe20000000f00 */
[----:B------:R-:W-:Y:S02]  /*1820*/  IMAD.MOV.U32 R11, RZ, RZ, RZ ;  /* 0x000000ffff0b7224 */ /* 0x000fe400078e00ff */
[----:B------:R-:W-:-:S02]  /*1830*/  IMAD.MOV.U32 R12, RZ, RZ, -0x1 ;  /* 0xffffffffff0c7424 */ /* 0x000fc400078e00ff */
[----:B------:R-:W-:Y:S05]  /*1840*/  CALL.REL.NOINC `($__internal_34_$__cuda_sm70_shflsync_up) ;  /* 0x000009a000007944 */ /* 0x000fea0003c00000 */
[----:B-1----:R-:W-:Y:S01]  /*1850*/  IMAD.MOV.U32 R10, RZ, RZ, R12 ;  /* 0x000000ffff0a7224 */ /* 0x002fe200078e000c */
[----:B0-----:R-:W-:Y:S05]  /*1860*/  BRA `(.L_x_2123) ;  /* 0xfffff63000007947 */ /* 0x001fea000383ffff */
.L_x_2122:
[----:B------:R-:W-:Y:S01]  /*1870*/  MOV R14, R6 ;  /* 0x00000006000e7202 */ /* 0x000fe20000000f00 */
[----:B------:R-:W-:Y:S01]  /*1880*/  IMAD.MOV.U32 R13, RZ, RZ, 0x1 ;  /* 0x00000001ff0d7424 */ /* 0x000fe200078e00ff */
[----:B------:R-:W-:Y:S01]  /*1890*/  MOV R8, 0x18d0 ;  /* 0x000018d000087802 */ /* 0x000fe20000000f00 */
[----:B------:R-:W-:-:S02]  /*18a0*/  IMAD.MOV.U32 R11, RZ, RZ, RZ ;  /* 0x000000ffff0b7224 */ /* 0x000fc400078e00ff */
[----:B------:R-:W-:Y:S02]  /*18b0*/  IMAD.MOV.U32 R12, RZ, RZ, -0x1 ;  /* 0xffffffffff0c7424 */ /* 0x000fe400078e00ff */
[----:B012---:R-:W-:Y:S05]  /*18c0*/  CALL.REL.NOINC `($__internal_34_$__cuda_sm70_shflsync_up) ;  /* 0x0000092000007944 */ /* 0x007fea0003c00000 */
[----:B-1----:R-:W-:Y:S01]  /*18d0*/  MOV R15, R12 ;  /* 0x0000000c000f7202 */ /* 0x002fe20000000f00 */
[----:B0-----:R-:W-:Y:S01]  /*18e0*/  IMAD.MOV.U32 R14, RZ, RZ, R5 ;  /* 0x000000ffff0e7224 */ /* 0x001fe200078e0005 */
[----:B------:R-:W-:Y:S01]  /*18f0*/  MOV R12, 0xffffffff ;  /* 0xffffffff000c7802 */ /* 0x000fe20000000f00 */
[----:B------:R-:W-:Y:S01]  /*1900*/  IMAD.MOV.U32 R13, RZ, RZ, 0x1 ;  /* 0x00000001ff0d7424 */ /* 0x000fe200078e00ff */
[----:B------:R-:W-:Y:S01]  /*1910*/  MOV R8, 0x1940 ;  /* 0x0000194000087802 */ /* 0x000fe20000000f00 */
[----:B------:R-:W-:Y:S02]  /*1920*/  IMAD.MOV.U32 R11, RZ, RZ, RZ ;  /* 0x000000ffff0b7224 */ /* 0x000fe400078e00ff */
[----:B------:R-:W-:Y:S05]  /*1930*/  CALL.REL.NOINC `($__internal_34_$__cuda_sm70_shflsync_up) ;  /* 0x000008b000007944 */ /* 0x000fea0003c00000 */
[----:B-1----:R-:W-:Y:S01]  /*1940*/  FADD.FTZ R8, R5, R12 ;  /* 0x0000000c05087221 */ /* 0x002fe20000010000 */
[C---:B------:R-:W-:Y:S01]  /*1950*/  ISETP.NE.AND P0, PT, R7.reuse, RZ, PT ;  /* 0x000000ff0700720c */ /* 0x040fe20003f05270 */
[C---:B------:R-:W-:Y:S01]  /*1960*/  IMAD.IADD R10, R7.reuse, 0x1, R10 ;  /* 0x00000001070a7824 */ /* 0x040fe200078e020a */
[----:B------:R-:W-:Y:S01]  /*1970*/  ISETP.GE.AND P1, PT, R16, 0x1, PT ;  /* 0x000000011000780c */ /* 0x000fe20003f26270 */
[----:B------:R-:W-:Y:S01]  /*1980*/  FADD.FTZ R9, R6, R15 ;  /* 0x0000000f06097221 */ /* 0x000fe20000010000 */
[----:B------:R-:W-:Y:S01]  /*1990*/  FSEL R8, R8, R5, !P0 ;  /* 0x0000000508087208 */ /* 0x000fe20004000000 */
[----:B0-----:R-:W-:Y:S01]  /*19a0*/  IMAD.MOV.U32 R13, RZ, RZ, 0x2 ;  /* 0x00000002ff0d7424 */ /* 0x001fe200078e00ff */
[----:B------:R-:W-:Y:S01]  /*19b0*/  SEL R10, R7, R10, !P1 ;  /* 0x0000000a070a7207 */ /* 0x000fe20004800000 */
[----:B------:R-:W-:Y:S01]  /*19c0*/  IMAD.MOV.U32 R11, RZ, RZ, RZ ;  /* 0x000000ffff0b7224 */ /* 0x000fe200078e00ff */
[----:B------:R-:W-:-:S02]  /*19d0*/  FSEL R9, R9, R6, !P0 ;  /* 0x0000000609097208 */ /* 0x000fc40004000000 */
[----:B------:R-:W-:Y:S01]  /*19e0*/  FSEL R15, R5, R8, !P1 ;  /* 0x00000008050f7208 */ /* 0x000fe20004800000 */
[----:B------:R-:W-:Y:S01]  /*19f0*/  IMAD.MOV.U32 R14, RZ, RZ, R10 ;  /* 0x000000ffff0e7224 */ /* 0x000fe200078e000a */
[----:B------:R-:W-:Y:S02]  /*1a00*/  FSEL R7, R6, R9, !P1 ;  /* 0x0000000906077208 */ /* 0x000fe40004800000 */
[----:B------:R-:W-:Y:S02]  /*1a10*/  MOV R12, 0xffffffff ;  /* 0xffffffff000c7802 */ /* 0x000fe40000000f00 */
[----:B------:R-:W-:Y:S02]  /*1a20*/  MOV R8, 0x1a40 ;  /* 0x00001a4000087802 */ /* 0x000fe40000000f00 */
[----:B------:R-:W-:Y:S05]  /*1a30*/  CALL.REL.NOINC `($__internal_34_$__cuda_sm70_shflsync_up) ;  /* 0x000007b000007944 */ /* 0x000fea0003c00000 */
[----:B0-----:R-:W-:Y:S01]  /*1a40*/  HFMA2.MMA R13, -RZ, RZ, 0, 1.1920928955078125e-07 ;  /* 0x00000002ff0d7435 */ /* 0x001fe200000001ff */
[----:B-1----:R-:W-:Y:S01]  /*1a50*/  IMAD.MOV.U32 R5, RZ, RZ, R12 ;  /* 0x000000ffff057224 */ /* 0x002fe200078e000c */
[----:B------:R-:W-:Y:S01]  /*1a60*/  MOV R8, 0x1ab0 ;  /* 0x00001ab000087802 */ /* 0x000fe20000000f00 */
[----:B------:R-:W-:Y:S02]  /*1a70*/  IMAD.MOV.U32 R14, RZ, RZ, R7 ;  /* 0x000000ffff0e7224 */ /* 0x000fe400078e0007 */
[----:B------:R-:W-:-:S02]  /*1a80*/  IMAD.MOV.U32 R11, RZ, RZ, RZ ;  /* 0x000000ffff0b7224 */ /* 0x000fc400078e00ff */
[----:B------:R-:W-:Y:S02]  /*1a90*/  IMAD.MOV.U32 R12, RZ, RZ, -0x1 ;  /* 0xffffffffff0c7424 */ /* 0x000fe400078e00ff */
[----:B------:R-:W-:Y:S05]  /*1aa0*/  CALL.REL.NOINC `($__internal_34_$__cuda_sm70_shflsync_up) ;  /* 0x0000074000007944 */ /* 0x000fea0003c00000 */
[----:B-1----:R-:W-:Y:S01]  /*1ab0*/  IMAD.MOV.U32 R6, RZ, RZ, R12 ;  /* 0x000000ffff067224 */ /* 0x002fe200078e000c */
[----:B0-----:R-:W-:Y:S01]  /*1ac0*/  MOV R14, R15 ;  /* 0x0000000f000e7202 */ /* 0x001fe20000000f00 */
[----:B------:R-:W-:Y:S01]  /*1ad0*/  IMAD.MOV.U32 R13, RZ, RZ, 0x2 ;  /* 0x00000002ff0d7424 */ /* 0x000fe200078e00ff */
[----:B------:R-:W-:Y:S01]  /*1ae0*/  MOV R8, 0x1b20 ;  /* 0x00001b2000087802 */ /* 0x000fe20000000f00 */
[----:B------:R-:W-:Y:S02]  /*1af0*/  IMAD.MOV.U32 R11, RZ, RZ, RZ ;  /* 0x000000ffff0b7224 */ /* 0x000fe400078e00ff */
[----:B------:R-:W-:Y:S02]  /*1b00*/  IMAD.MOV.U32 R12, RZ, RZ, -0x1 ;  /* 0xffffffffff0c7424 */ /* 0x000fe400078e00ff */
[----:B------:R-:W-:Y:S05]  /*1b10*/  CALL.REL.NOINC `($__internal_34_$__cuda_sm70_shflsync_up) ;  /* 0x000006d000007944 */ /* 0x000fea0003c00000 */
        /* <DEDUP_REMOVED lines=12> */
[----:B------:R-:W-:Y:S05]  /*1be0*/  CALL.REL.NOINC `($__internal_34_$__cuda_sm70_shflsync_up) ;  /* 0x0000060000007944 */ /* 0x000fea0003c00000 */
[----:B0-----:R-:W-:Y:S01]  /*1bf0*/  HFMA2.MMA R11, -RZ, RZ, 0, 0 ;  /* 0x00000000ff0b7435 */ /* 0x001fe200000001ff */
[----:B-1----:R-:W-:Y:S01]  /*1c00*/  IMAD.MOV.U32 R5, RZ, RZ, R12 ;  /* 0x000000ffff057224 */ /* 0x002fe200078e000c */
[----:B------:R-:W-:Y:S01]  /*1c10*/  MOV R8, 0x1c60 ;  /* 0x00001c6000087802 */ /* 0x000fe20000000f00 */
[----:B------:R-:W-:-:S02]  /*1c20*/  IMAD.MOV.U32 R14, RZ, RZ, R7 ;  /* 0x000000ffff0e7224 */ /* 0x000fc400078e0007 */
[----:B------:R-:W-:Y:S02]  /*1c30*/  IMAD.MOV.U32 R13, RZ, RZ, 0x4 ;  /* 0x00000004ff0d7424 */ /* 0x000fe400078e00ff */
[----:B------:R-:W-:Y:S02]  /*1c40*/  IMAD.MOV.U32 R12, RZ, RZ, -0x1 ;  /* 0xffffffffff0c7424 */ /* 0x000fe400078e00ff */
[----:B------:R-:W-:Y:S05]  /*1c50*/  CALL.REL.NOINC `($__internal_34_$__cuda_sm70_shflsync_up) ;  /* 0x0000059000007944 */ /* 0x000fea0003c00000 */
[----:B-1----:R-:W-:Y:S01]  /*1c60*/  IMAD.MOV.U32 R6, RZ, RZ, R12 ;  /* 0x000000ffff067224 */ /* 0x002fe200078e000c */
[----:B0-----:R-:W-:Y:S01]  /*1c70*/  MOV R13, 0x4 ;  /* 0x00000004000d7802 */ /* 0x001fe20000000f00 */
[----:B------:R-:W-:Y:S01]  /*1c80*/  IMAD.MOV.U32 R14, RZ, RZ, R15 ;  /* 0x000000ffff0e7224 */ /* 0x000fe200078e000f */
[----:B------:R-:W-:Y:S01]  /*1c90*/  MOV R8, 0x1cd0 ;  /* 0x00001cd000087802 */ /* 0x000fe20000000f00 */
[----:B------:R-:W-:Y:S02]  /*1ca0*/  IMAD.MOV.U32 R11, RZ, RZ, RZ ;  /* 0x000000ffff0b7224 */ /* 0x000fe400078e00ff */
[----:B------:R-:W-:Y:S02]  /*1cb0*/  IMAD.MOV.U32 R12, RZ, RZ, -0x1 ;  /* 0xffffffffff0c7424 */ /* 0x000fe400078e00ff */
[----:B------:R-:W-:Y:S05]  /*1cc0*/  CALL.REL.NOINC `($__internal_34_$__cuda_sm70_shflsync_up) ;  /* 0x0000052000007944 */ /* 0x000fea0003c00000 */
[----:B------:R-:W-:Y:S01]  /*1cd0*/  ISETP.GE.AND P1, PT, R16, 0x4, PT ;  /* 0x000000041000780c */ /* 0x000fe20003f26270 */
[----:B-1----:R-:W-:Y:S01]  /*1ce0*/  FADD.FTZ R8, R15, R12 ;  /* 0x0000000c0f087221 */ /* 0x002fe20000010000 */
[----:B------:R-:W-:Y:S01]  /*1cf0*/  ISETP.NE.AND P0, PT, R10, RZ, PT ;  /* 0x000000ff0a00720c */ /* 0x000fe20003f05270 */
[----:B------:R-:W-:Y:S01]  /*1d00*/  FADD.FTZ R6, R6, R7 ;  /* 0x0000000706067221 */ /* 0x000fe20000010000 */
[----:B0-----:R-:W-:Y:S01]  /*1d10*/  HFMA2.MMA R13, -RZ, RZ, 0, 4.76837158203125e-07 ;  /* 0x00000008ff0d7435 */ /* 0x001fe200000001ff */
[----:B------:R-:W-:-:S02]  /*1d20*/  IMAD.MOV.U32 R11, RZ, RZ, RZ ;  /* 0x000000ffff0b7224 */ /* 0x000fc400078e00ff */
[----:B------:R-:W-:-:S06]  /*1d30*/  IMAD.MOV.U32 R12, RZ, RZ, -0x1 ;  /* 0xffffffffff0c7424 */ /* 0x000fcc00078e00ff */
[----:B------:R-:W-:Y:S01]  /*1d40*/  @P1 IMAD.IADD R10, R5, 0x1, R10 ;  /* 0x00000001050a1824 */ /* 0x000fe200078e020a */
[----:B------:R-:W-:Y:S02]  /*1d50*/  @P1 FSEL R15, R8, R15, !P0 ;  /* 0x0000000f080f1208 */ /* 0x000fe40004000000 */
[----:B------:R-:W-:Y:S01]  /*1d60*/  @P1 FSEL R7, R6, R7, !P0 ;  /* 0x0000000706071208 */ /* 0x000fe20004000000 */
[----:B------:R-:W-:Y:S01]  /*1d70*/  IMAD.MOV.U32 R14, RZ, RZ, R10 ;  /* 0x000000ffff0e7224 */ /* 0x000fe200078e000a */
[----:B------:R-:W-:Y:S02]  /*1d80*/  MOV R8, 0x1da0 ;  /* 0x00001da000087802 */ /* 0x000fe40000000f00 */
[----:B------:R-:W-:Y:S05]  /*1d90*/  CALL.REL.NOINC `($__internal_34_$__cuda_sm70_shflsync_up) ;  /* 0x0000045000007944 */ /* 0x000fea0003c00000 */
[----:B0-----:R-:W-:Y:S01]  /*1da0*/  HFMA2.MMA R11, -RZ, RZ, 0, 0 ;  /* 0x00000000ff0b7435 */ /* 0x001fe200000001ff */
[----:B-1----:R-:W-:Y:S01]  /*1db0*/  MOV R5, R12 ;  /* 0x0000000c00057202 */ /* 0x002fe20000000f00 */
[----:B------:R-:W-:Y:S01]  /*1dc0*/  IMAD.MOV.U32 R14, RZ, RZ, R7 ;  /* 0x000000ffff0e7224 */ /* 0x000fe200078e0007 */
[----:B------:R-:W-:Y:S01]  /*1dd0*/  MOV R8, 0x1e10 ;  /* 0x00001e1000087802 */ /* 0x000fe20000000f00 */
[----:B------:R-:W-:Y:S02]  /*1de0*/  IMAD.MOV.U32 R13, RZ, RZ, 0x8 ;  /* 0x00000008ff0d7424 */ /* 0x000fe400078e00ff */
[----:B------:R-:W-:-:S02]  /*1df0*/  IMAD.MOV.U32 R12, RZ, RZ, -0x1 ;  /* 0xffffffffff0c7424 */ /* 0x000fc400078e00ff */
[----:B------:R-:W-:Y:S05]  /*1e00*/  CALL.REL.NOINC `($__internal_34_$__cuda_sm70_shflsync_up) ;  /* 0x000003e000007944 */ /* 0x000fea0003c00000 */
[----:B-1----:R-:W-:Y:S01]  /*1e10*/  IMAD.MOV.U32 R6, RZ, RZ, R12 ;  /* 0x000000ffff067224 */ /* 0x002fe200078e000c */
[----:B0-----:R-:W-:Y:S01]  /*1e20*/  MOV R14, R15 ;  /* 0x0000000f000e7202 */ /* 0x001fe20000000f00 */
[----:B------:R-:W-:Y:S01]  /*1e30*/  IMAD.MOV.U32 R13, RZ, RZ, 0x8 ;  /* 0x00000008ff0d7424 */ /* 0x000fe200078e00ff */
[----:B------:R-:W-:Y:S01]  /*1e40*/  MOV R12, 0xffffffff ;  /* 0xffffffff000c7802 */ /* 0x000fe20000000f00 */
[----:B------:R-:W-:Y:S01]  /*1e50*/  IMAD.MOV.U32 R11, RZ, RZ, RZ ;  /* 0x000000ffff0b7224 */ /* 0x000fe200078e00ff */
[----:B------:R-:W-:-:S02]  /*1e60*/  MOV R8, 0x1e80 ;  /* 0x00001e8000087802 */ /* 0x000fc40000000f00 */
[----:B------:R-:W-:Y:S05]  /*1e70*/  CALL.REL.NOINC `($__internal_34_$__cuda_sm70_shflsync_up) ;  /* 0x0000037000007944 */ /* 0x000fea0003c00000 */
[----:B------:R-:W-:Y:S01]  /*1e80*/  ISETP.GE.AND P1, PT, R16, 0x8, PT ;  /* 0x000000081000780c */ /* 0x000fe20003f26270 */
[----:B-1----:R-:W-:Y:S01]  /*1e90*/  FADD.FTZ R8, R15, R12 ;  /* 0x0000000c0f087221 */ /* 0x002fe20000010000 */
[----:B------:R-:W-:Y:S01]  /*1ea0*/  ISETP.NE.AND P0, PT, R10, RZ, PT ;  /* 0x000000ff0a00720c */ /* 0x000fe20003f05270 */
[----:B------:R-:W-:Y:S01]  /*1eb0*/  FADD.FTZ R6, R6, R7 ;  /* 0x0000000706067221 */ /* 0x000fe20000010000 */
[----:B0-----:R-:W-:Y:S01]  /*1ec0*/  HFMA2.MMA R11, -RZ, RZ, 0, 0 ;  /* 0x00000000ff0b7435 */ /* 0x001fe200000001ff */
[----:B------:R-:W-:-:S02]  /*1ed0*/  IMAD.MOV.U32 R13, RZ, RZ, 0x10 ;  /* 0x00000010ff0d7424 */ /* 0x000fc400078e00ff */
        /* <DEDUP_REMOVED lines=48> */
[----:B01----:R-:W-:Y:S05]  /*21e0*/  BRA `(.L_x_2124) ;  /* 0xfffff03000007947 */ /* 0x003fea000383ffff */
        .weak           $__internal_34_$__cuda_sm70_shflsync_up
        .type           $__internal_34_$__cuda_sm70_shflsync_up,@function
        .size           $__internal_34_$__cuda_sm70_shflsync_up,(.L_x_3095 - $__internal_34_$__cuda_sm70_shflsync_up)
$__internal_34_$__cuda_sm70_shflsync_up:
[----:B------:R-:W-:Y:S01]  /*21f0*/  IMAD.MOV.U32 R9, RZ, RZ, 0x0 ;  /* 0x00000000ff097424 */ /* 0x000fe200078e00ff */
[----:B------:R-:W-:Y:S04]  /*2200*/  WARPSYNC R12 ;  /* 0x0000000c00007348 */ /* 0x000fe80003800000 */
[----:B------:R0:W1:Y:S01]  /*2210*/  SHFL.UP PT, R12, R14, R13, R11 ;  /* 0x0400000d0e0c7389 */ /* 0x00006200000e000b */
[----:B------:R-:W-:Y:S05]  /*2220*/  RET.REL.NODEC R8 `(_Z30group_norm_nhwc_fwd_sum_kernelI11Bf16IOFp32WLi192EEv26Group_norm_nhwc_fwd_params) ;  /* 0xffffddd008007950 */ /* 0x000fea0003c3ffff */
.L_x_2125:
        /* <DEDUP_REMOVED lines=13> */
.L_x_3095:


//--------------------- .text._Z30group_norm_nhwc_fwd_sum_kernelI11Bf16IOFp32WLi448EEv26Group_norm_nhwc_fwd_params --------------------------
	.section	.text._Z30group_norm_nhwc_fwd_sum_kernelI11Bf16IOFp32WLi448EEv26Group_norm_nhwc_fwd_params,"ax",@progbits
	.sectioninfo	@"SHI_REGISTERS=32"
	.align	128
        .global         _Z30group_norm_nhwc_fwd_sum_kernelI11Bf16IOFp32WLi448EEv26Group_norm_nhwc_fwd_params
        .type           _Z30group_norm_nhwc_fwd_sum_kernelI11Bf16IOFp32WLi448EEv26Group_norm_nhwc_fwd_params,@function
        .size           _Z30group_norm_nhwc_fwd_sum_kernelI11Bf16IOFp32WLi448EEv26Group_norm_nhwc_fwd_params,(.L_x_3096 - _Z30group_norm_nhwc_fwd_sum_kernelI11Bf16IOFp32WLi448EEv26Group_norm_nhwc_fwd_params)
        .other          _Z30group_norm_nhwc_fwd_sum_kernelI11Bf16IOFp32WLi448EEv26Group_norm_nhwc_fwd_params,@"STO_CUDA_ENTRY STV_DEFAULT"
_Z30group_norm_nhwc_fwd_sum_kernelI11Bf16IOFp32WLi448EEv26Group_norm_nhwc_fwd_params:
.text._Z30group_norm_nhwc_fwd_sum_kernelI11Bf16IOFp32WLi448EEv26Group_norm_nhwc_fwd_params:
        /* <DEDUP_REMOVED lines=37> */
.L_x_2128:
        /* <DEDUP_REMOVED lines=21> */
[----:B------:R-:W-:Y:S01]  /*03a0*/  FADD.FTZ R24, R19, R24 ;  /* 0x0000001813187221 */ /* 0x000fe20000010000 */
[----:B------:R-:W-:Y:S01]  /*03b0*/  MOV R11, R14 ;  /* 0x0000000e000b7202 */ /* 0x000fe20000000f00 */
[----:B------:R-:W-:Y:S02]  /*03c0*/  FADD.FTZ R10, R15, R10 ;  /* 0x0000000a0f0a7221 */ /* 0x000fe40000010000 */
[----:B------:R-:W-:Y:S01]  /*03d0*/  IMAD.X R4, RZ, RZ, R4, P2 ;  /* 0x000000ffff047224 */ /* 0x000fe200010e0604 */
[----:B------:R-:W-:Y:S05]  /*03e0*/  @P1 BRA `(.L_x_2128) ;  /* 0xfffffe6000001947 */ /* 0x000fea000383ffff */
.L_x_2127:
        /* <DEDUP_REMOVED lines=14> */
.L_x_2129:
        /* <DEDUP_REMOVED lines=26> */
[----:B------:R-:W-:Y:S02]  /*0670*/  @!P0 LEA.HI.X R15, R18, c[0x0][0x174], R15, 0x1, P1 ;  /* 0x00005d00120f8a11 */ /* 0x000fe400008f0c0f */
[----:B------:R-:W-:Y:S02]  /*0680*/  @!P0 IADD3 R17, R17, R28, RZ ;  /* 0x0000001c11118210 */ /* 0x000fe40007ffe0ff */
[C---:B------:R-:W-:Y:S01]  /*0690*/  @!P0 LEA R18, P1, R16.reuse, c[0x0][0x170], 0x1 ;  /* 0x00005c0010128a11 */ /* 0x040fe200078208ff */
[----:B------:R1:W4:Y:S03]  /*06a0*/  @!P0 LDG.E R14, [R14.64] ;  /* 0x000000060e0e8981 */ /* 0x000326000c1e1900 */
        /* <DEDUP_REMOVED lines=36> */
[----:B------:R-:W-:Y:S02]  /*08f0*/  PRMT R20, RZ, 0x7610, R20 ;  /* 0x00007610ff147816 */ /* 0x000fe40000000014 */
[----:B------:R-:W-:Y:S01]  /*0900*/  @!P0 PRMT R15, R15, 0x7610, R18 ;  /* 0x000076100f0f8816 */ /* 0x000fe20000000012 */
        /* <DEDUP_REMOVED lines=18> */
.L_x_2126:
        /* <DEDUP_REMOVED lines=124> */
.L_x_2134:
        /* <DEDUP_REMOVED lines=56> */
.L_x_2135:
        /* <DEDUP_REMOVED lines=143> */
.L_x_2131:
[----:B0-----:R-:W-:Y:S05]  /*1e60*/  BSYNC B0 ;  /* 0x0000000000007941 */ /* 0x001fea0003800000 */
.L_x_2130:
        /* <DEDUP_REMOVED lines=29> */
.L_x_2132:
[----:B------:R-:W-:Y:S01]  /*2040*/  HFMA2.MMA R9, -RZ, RZ, 0, 5.9604644775390625e-08 ;  /* 0x00000001ff097435 */ /* 0x000fe200000001ff */
[----:B------:R-:W-:Y:S01]  /*2050*/  IMAD.MOV.U32 R14, RZ, RZ, R21 ;  /* 0x000000ffff0e7224 */ /* 0x000fe200078e0015 */
[----:B------:R-:W-:Y:S01]  /*2060*/  MOV R6, 0x20a0 ;  /* 0x000020a000067802 */ /* 0x000fe20000000f00 */
[----:B------:R-:W-:Y:S02]  /*2070*/  IMAD.MOV.U32 R5, RZ, RZ, RZ ;  /* 0x000000ffff057224 */ /* 0x000fe400078e00ff */
[----:B------:R-:W-:-:S02]  /*2080*/  IMAD.MOV.U32 R10, RZ, RZ, -0x1 ;  /* 0xffffffffff0a7424 */ /* 0x000fc400078e00ff */
[----:B------:R-:W-:Y:S05]  /*2090*/  CALL.REL.NOINC `($__internal_35_$__cuda_sm70_shflsync_up) ;  /* 0x000009a000007944 */ /* 0x000fea0003c00000 */
[----:B-1----:R-:W-:Y:S01]  /*20a0*/  MOV R8, R10 ;  /* 0x0000000a00087202 */ /* 0x002fe20000000f00 */
[----:B0-----:R-:W-:Y:S05]  /*20b0*/  BRA `(.L_x_2134) ;  /* 0xfffff13000007947 */ /* 0x001fea000383ffff */
.L_x_2133:
[----:B------:R-:W-:Y:S01]  /*20c0*/  HFMA2.MMA R5, -RZ, RZ, 0, 0 ;  /* 0x00000000ff057435 */ /* 0x000fe200000001ff */
[----:B------:R-:W-:Y:S01]  /*20d0*/  IMAD.MOV.U32 R14, RZ, RZ, R12 ;  /* 0x000000ffff0e7224 */ /* 0x000fe200078e000c */
[----:B------:R-:W-:Y:S01]  /*20e0*/  MOV R6, 0x2120 ;  /* 0x0000212000067802 */ /* 0x000fe20000000f00 */
[----:B------:R-:W-:-:S02]  /*20f0*/  IMAD.MOV.U32 R9, RZ, RZ, 0x1 ;  /* 0x00000001ff097424 */ /* 0x000fc400078e00ff */
[----:B------:R-:W-:Y:S02]  /*2100*/  IMAD.MOV.U32 R10, RZ, RZ, -0x1 ;  /* 0xffffffffff0a7424 */ /* 0x000fe400078e00ff */
[----:B012---:R-:W-:Y:S05]  /*2110*/  CALL.REL.NOINC `($__internal_35_$__cuda_sm70_shflsync_up) ;  /* 0x0000092000007944 */ /* 0x007fea0003c00000 */
[----:B-1----:R-:W-:Y:S01]  /*2120*/  IMAD.MOV.U32 R13, RZ, RZ, R10 ;  /* 0x000000ffff0d7224 */ /* 0x002fe200078e000a */
[----:B0-----:R-:W-:Y:S01]  /*2130*/  MOV R14, R11 ;  /* 0x0000000b000e7202 */ /* 0x001fe20000000f00 */
[----:B------:R-:W-:Y:S01]  /*2140*/  IMAD.MOV.U32 R9, RZ, RZ, 0x1 ;  /* 0x00000001ff097424 */ /* 0x000fe200078e00ff */
[----:B------:R-:W-:Y:S01]  /*2150*/  MOV R10, 0xffffffff ;  /* 0xffffffff000a7802 */ /* 0x000fe20000000f00 */
[----:B------:R-:W-:Y:S01]  /*2160*/  IMAD.MOV.U32 R5, RZ, RZ, RZ ;  /* 0x000000ffff057224 */ /* 0x000fe200078e00ff */
[----:B------:R-:W-:Y:S02]  /*2170*/  MOV R6, 0x2190 ;  /* 0x0000219000067802 */ /* 0x000fe40000000f00 */
[----:B------:R-:W-:Y:S05]  /*2180*/  CALL.REL.NOINC `($__internal_35_$__cuda_sm70_shflsync_up) ;  /* 0x000008b000007944 */ /* 0x000fea0003c00000 */
[----:B0-----:R-:W-:Y:S01]  /*2190*/  FADD.FTZ R5, R12, R13 ;  /* 0x0000000d0c057221 */ /* 0x001fe20000010000 */
[----:B------:R-:W-:Y:S01]  /*21a0*/  ISETP.NE.AND P0, PT, R21, RZ, PT ;  /* 0x000000ff1500720c */ /* 0x000fe20003f05270 */
[----:B-1----:R-:W-:Y:S01]  /*21b0*/  FADD.FTZ R6, R11, R10 ;  /* 0x0000000a0b067221 */ /* 0x002fe20000010000 */
[----:B------:R-:W-:Y:S01]  /*21c0*/  ISETP.GE.AND P1, PT, R15, 0x1, PT ;  /* 0x000000010f00780c */ /* 0x000fe20003f26270 */
[----:B------:R-:W-:Y:S01]  /*21d0*/  IMAD.IADD R8, R21, 0x1, R8 ;  /* 0x0000000115087824 */ /* 0x000fe200078e0208 */
[----:B------:R-:W-:Y:S01]  /*21e0*/  FSEL R5, R5, R12, !P0 ;  /* 0x0000000c05057208 */ /* 0x000fe20004000000 */
[----:B------:R-:W-:Y:S01]  /*21f0*/  IMAD.MOV.U32 R9, RZ, RZ, 0x2 ;  /* 0x00000002ff097424 */ /* 0x000fe200078e00ff */
[----:B------:R-:W-:Y:S01]  /*2200*/  FSEL R6, R6, R11, !P0 ;  /* 0x0000000b06067208 */ /* 0x000fe20004000000 */
[----:B------:R-:W-:Y:S01]  /*2210*/  IMAD.MOV.U32 R10, RZ, RZ, -0x1 ;  /* 0xffffffffff0a7424 */ /* 0x000fe200078e00ff */
[----:B------:R-:W-:-:S02]  /*2220*/  SEL R21, R21, R8, !P1 ;  /* 0x0000000815157207 */ /* 0x000fc40004800000 */
[----:B------:R-:W-:Y:S01]  /*2230*/  FSEL R12, R12, R5, !P1 ;  /* 0x000000050c0c7208 */ /* 0x000fe20004800000 */
[----:B------:R-:W-:Y:S01]  /*2240*/  HFMA2.MMA R5, -RZ, RZ, 0, 0 ;  /* 0x00000000ff057435 */ /* 0x000fe200000001ff */
[----:B------:R-:W-:Y:S01]  /*2250*/  FSEL R13, R11, R6, !P1 ;  /* 0x000000060b0d7208 */ /* 0x000fe20004800000 */
[----:B------:R-:W-:Y:S01]  /*2260*/  IMAD.MOV.U32 R14, RZ, RZ, R21 ;  /* 0x000000ffff0e7224 */ /* 0x000fe200078e0015 */
[----:B------:R-:W-:-:S03]  /*2270*/  MOV R6, 0x2290 ;  /* 0x0000229000067802 */ /* 0x000fc60000000f00 */
[----:B------:R-:W-:Y:S05]  /*2280*/  CALL.REL.NOINC `($__internal_35_$__cuda_sm70_shflsync_up) ;  /* 0x000007b000007944 */ /* 0x000fea0003c00000 */
[----:B0-----:R-:W-:Y:S01]  /*2290*/  HFMA2.MMA R5, -RZ, RZ, 0, 0 ;  /* 0x00000000ff057435 */ /* 0x001fe200000001ff */
[----:B-1----:R-:W-:Y:S01]  /*22a0*/  MOV R8, R10 ;  /* 0x0000000a00087202 */ /* 0x002fe20000000f00 */
[----:B------:R-:W-:Y:S01]  /*22b0*/  IMAD.MOV.U32 R14, RZ, RZ, R12 ;  /* 0x000000ffff0e7224 */ /* 0x000fe200078e000c */
[----:B------:R-:W-:Y:S01]  /*22c0*/  MOV R6, 0x2300 ;  /* 0x0000230000067802 */ /* 0x000fe20000000f00 */
[----:B------:R-:W-:Y:S02]  /*22d0*/  IMAD.MOV.U32 R9, RZ, RZ, 0x2 ;  /* 0x00000002ff097424 */ /* 0x000fe400078e00ff */
[----:B------:R-:W-:-:S02]  /*22e0*/  IMAD.MOV.U32 R10, RZ, RZ, -0x1 ;  /* 0xffffffffff0a7424 */ /* 0x000fc400078e00ff */
[----:B------:R-:W-:Y:S05]  /*22f0*/  CALL.REL.NOINC `($__internal_35_$__cuda_sm70_shflsync_up) ;  /* 0x0000074000007944 */ /* 0x000fea0003c00000 */
[----:B-1----:R-:W-:Y:S01]  /*2300*/  IMAD.MOV.U32 R11, RZ, RZ, R10 ;  /* 0x000000ffff0b7224 */ /* 0x002fe200078e000a */
[----:B0-----:R-:W-:Y:S01]  /*2310*/  MOV R14, R13 ;  /* 0x0000000d000e7202 */ /* 0x001fe20000000f00 */
[----:B------:R-:W-:Y:S01]  /*2320*/  IMAD.MOV.U32 R9, RZ, RZ, 0x2 ;  /* 0x00000002ff097424 */ /* 0x000fe200078e00ff */
[----:B------:R-:W-:Y:S01]  /*2330*/  MOV R10, 0xffffffff ;  /* 0xffffffff000a7802 */ /* 0x000fe20000000f00 */
[----:B------:R-:W-:Y:S01]  /*2340*/  IMAD.MOV.U32 R5, RZ, RZ, RZ ;  /* 0x000000ffff057224 */ /* 0x000fe200078e00ff */
[----:B------:R-:W-:-:S02]  /*2350*/  MOV R6, 0x2370 ;  /* 0x0000237000067802 */ /* 0x000fc40000000f00 */
[----:B------:R-:W-:Y:S05]  /*2360*/  CALL.REL.NOINC `($__internal_35_$__cuda_sm70_shflsync_up) ;  /* 0x000006d000007944 */ /* 0x000fea0003c00000 */
[----:B------:R-:W-:Y:S01]  /*2370*/  ISETP.GE.AND P1, PT, R15, 0x2, PT ;  /* 0x000000020f00780c */ /* 0x000fe20003f26270 */
[----:B0-----:R-:W-:Y:S01]  /*2380*/  FADD.FTZ R5, R11, R12 ;  /* 0x0000000c0b057221 */ /* 0x001fe20000010000 */
[----:B------:R-:W-:Y:S01]  /*2390*/  ISETP.NE.AND P0, PT, R21, RZ, PT ;  /* 0x000000ff1500720c */ /* 0x000fe20003f05270 */
[----:B-1----:R-:W-:-:S02]  /*23a0*/  FADD.FTZ R6, R13, R10 ;  /* 0x0000000a0d067221 */ /* 0x002fc40000010000 */
[----:B------:R-:W-:Y:S02]  /*23b0*/  IMAD.MOV.U32 R9, RZ, RZ, 0x4 ;  /* 0x00000004ff097424 */ /* 0x000fe400078e00ff */
[----:B------:R-:W-:-:S06]  /*23c0*/  IMAD.MOV.U32 R10, RZ, RZ, -0x1 ;  /* 0xffffffffff0a7424 */ /* 0x000fcc00078e00ff */
[----:B------:R-:W-:Y:S01]  /*23d0*/  @P1 IMAD.IADD R21, R8, 0x1, R21 ;  /* 0x0000000108151824 */ /* 0x000fe200078e0215 */
[----:B------:R-:W-:Y:S01]  /*23e0*/  @P1 FSEL R12, R5, R12, !P0 ;  /* 0x0000000c050c1208 */ /* 0x000fe20004000000 */
[----:B------:R-:W-:Y:S01]  /*23f0*/  HFMA2.MMA R5, -RZ, RZ, 0, 0 ;  /* 0x00000000ff057435 */ /* 0x000fe200000001ff */
[----:B------:R-:W-:Y:S01]  /*2400*/  @P1 FSEL R13, R6, R13, !P0 ;  /* 0x0000000d060d1208 */ /* 0x000fe20004000000 */
        /* <DEDUP_REMOVED lines=98> */
[----:B01----:R-:W-:Y:S05]  /*2a30*/  BRA `(.L_x_2135) ;  /* 0xffffeb3000007947 */ /* 0x003fea000383ffff */
        .weak           $__internal_35_$__cuda_sm70_shflsync_up
        .type           $__internal_35_$__cuda_sm70_shflsync_up,@function
        .size           $__internal_35_$__cuda_sm70_shflsync_up,(.L_x_3096 - $__internal_35_$__cuda_sm70_shflsync_up)
$__internal_35_$__cuda_sm70_shflsync_up:
[----:B------:R-:W-:Y:S01]  /*2a40*/  IMAD.MOV.U32 R7, RZ, RZ, 0x0 ;  /* 0x00000000ff077424 */ /* 0x000fe200078e00ff */
[----:B------:R-:W-:Y:S04]  /*2a50*/  WARPSYNC R10 ;  /* 0x0000000a00007348 */ /* 0x000fe80003800000 */
[----:B------:R0:W1:Y:S01]  /*2a60*/  SHFL.UP PT, R10, R14, R9, R5 ;  /* 0x040000090e0a7389 */ /* 0x00006200000e0005 */
[----:B------:R-:W-:Y:S05]  /*2a70*/  RET.REL.NODEC R6 `(_Z30group_norm_nhwc_fwd_sum_kernelI11Bf16IOFp32WLi448EEv26Group_norm_nhwc_fwd_params) ;  /* 0xffffd58006007950 */ /* 0x000fea0003c3ffff */
.L_x_2136:
        /* <DEDUP_REMOVED lines=16> */
.L_x_3096:


//--------------------- .text._Z30group_norm_nhwc_fwd_sum_kernelI11Bf16IOFp32WLi256EEv26Group_norm_nhwc_fwd_params --------------------------
	.section	.text._Z30group_norm_nhwc_fwd_sum_kernelI11Bf16IOFp32WLi256EEv26Group_norm_nhwc_fwd_params,"ax",@progbits
	.sectioninfo	@"SHI_REGISTERS=32"
	.align	128
        .global         _Z30group_norm_nhwc_fwd_sum_kernelI11Bf16IOFp32WLi256EEv26Group_norm_nhwc_fwd_params
        .type           _Z30group_norm_nhwc_fwd_sum_kernelI11Bf16IOFp32WLi256EEv26Group_norm_nhwc_fwd_params,@function
        .size           _Z30group_norm_nhwc_fwd_sum_kernelI11Bf16IOFp32WLi256EEv26Group_norm_nhwc_fwd_params,(.L_x_3097 - _Z30group_norm_nhwc_fwd_sum_kernelI11Bf16IOFp32WLi256EEv26Group_norm_nhwc_fwd_params)
        .other          _Z30group_norm_nhwc_fwd_sum_kernelI11Bf16IOFp32WLi256EEv26Group_norm_nhwc_fwd_params,@"STO_CUDA_ENTRY STV_DEFAULT"
_Z30group_norm_nhwc_fwd_sum_kernelI11Bf16IOFp32WLi256EEv26Group_norm_nhwc_fwd_params:
.text._Z30group_norm_nhwc_fwd_sum_kernelI11Bf16IOFp32WLi256EEv26Group_norm_nhwc_fwd_params:
        /* <DEDUP_REMOVED lines=37> */
.L_x_2139:
        /* <DEDUP_REMOVED lines=26> */
.L_x_2138:
        /* <DEDUP_REMOVED lines=14> */
.L_x_2140:
        /* <DEDUP_REMOVED lines=86> */
.L_x_2137:
        /* <DEDUP_REMOVED lines=83> */
.L_x_2145:
        /* <DEDUP_REMOVED lines=56> */
.L_x_2146:
[----:B------:R-:W4:Y:S01]  /*12e0*/  LDS R20, [R3+0x10] ;  /* 0x0000100003147984 */ /* 0x000f220000000800 */
[----:B------:R-:W-:Y:S02]  /*12f0*/  ISETP.NE.AND P1, PT, R0, RZ, PT ;  /* 0x000000ff0000720c */ /* 0x000fe40003f25270 */
[----:B------:R-:W-:Y:S01]  /*1300*/  PLOP3.LUT P0, PT, PT, PT, PT, 0x80, 0x0 ;  /* 0x000000000000781c */ /* 0x000fe20003f0f070 */
[----:B0-----:R-:W-:Y:S04]  /*1310*/  LDS R6, [R3+0x14] ;  /* 0x0000140003067984 */ /* 0x001fe80000000800 */
[----:B------:R-:W0:Y:S04]  /*1320*/  LDS R16, [R3+0x1c] ;  /* 0x00001c0003107984 */ /* 0x000e280000000800 */
[----:B------:R-:W-:Y:S04]  /*1330*/  LDS R4, [R3+0x18] ;  /* 0x0000180003047984 */ /* 0x000fe80000000800 */
[----:B------:R-:W5:Y:S04]  /*1340*/  LDS R18, [R3+0x28] ;  /* 0x0000280003127984 */ /* 0x000f680000000800 */
[----:B------:R-:W3:Y:S04]  /*1350*/  LDS R11, [R3+0x34] ;  /* 0x00003400030b7984 */ /* 0x000ee80000000800 */
[----:B------:R-:W2:Y:S04]  /*1360*/  LDS R5, [R3+0x40] ;  /* 0x0000400003057984 */ /* 0x000ea80000000800 */
[----:B------:R-:W1:Y:S04]  /*1370*/  LDS R8, [R3+0x20] ;  /* 0x0000200003087984 */ /* 0x000e680000000800 */
[----:B------:R-:W1:Y:S04]  /*1380*/  LDS R9, [R3+0x24] ;  /* 0x0000240003097984 */ /* 0x000e680000000800 */
[----:B------:R-:W1:Y:S01]  /*1390*/  LDS R0, [R3+0x4c] ;  /* 0x00004c0003007984 */ /* 0x000e620000000800 */
[C---:B----4-:R-:W-:Y:S01]  /*13a0*/  @P1 ISETP.NE.AND P2, PT, R20.reuse, RZ, PT ;  /* 0x000000ff1400120c */ /* 0x050fe20003f45270 */
[----:B---3--:R-:W-:-:S02]  /*13b0*/  @P1 IMAD.IADD R20, R20, 0x1, R13 ;  /* 0x0000000114141824 */ /* 0x008fc400078e020d */
[----:B------:R-:W3:Y:S01]  /*13c0*/  LDS R14, [R3+0x30] ;  /* 0x00003000030e7984 */ /* 0x000ee20000000800 */
[----:B------:R-:W-:-:S03]  /*13d0*/  @P1 PLOP3.LUT P0, PT, P2, PT, PT, 0x80, 0x0 ;  /* 0x000000000000181c */ /* 0x000fc6000170f070 */
[----:B------:R-:W4:Y:S01]  /*13e0*/  LDS R13, [R3+0x2c] ;  /* 0x00002c00030d7984 */ /* 0x000f220000000800 */
[C---:B0-----:R-:W-:Y:S01]  /*13f0*/  IMAD.IADD R21, R16.reuse, 0x1, R20 ;  /* 0x0000000110157824 */ /* 0x041fe200078e0214 */
[----:B------:R-:W-:Y:S02]  /*1400*/  ISETP.NE.AND P6, PT, R16, RZ, PT ;  /* 0x000000ff1000720c */ /* 0x000fe40003fc5270 */
[----:B------:R-:W0:Y:S04]  /*1410*/  LDS R7, [R3+0x58] ;  /* 0x0000580003077984 */ /* 0x000e280000000800 */
[----:B------:R-:W0:Y:S01]  /*1420*/  LDS R12, [R3+0x38] ;  /* 0x00003800030c7984 */ /* 0x000e220000000800 */
[----:B-----5:R-:W-:Y:S01]  /*1430*/  IADD3 R24, R18, R21, RZ ;  /* 0x0000001512187210 */ /* 0x020fe20007ffe0ff */
[----:B-1----:R-:W-:-:S02]  /*1440*/  @!P0 FADD.FTZ R6, R6, R15 ;  /* 0x0000000f06068221 */ /* 0x002fc40000010000 */
[----:B------:R-:W1:Y:S01]  /*1450*/  LDS R10, [R3+0x64] ;  /* 0x00006400030a7984 */ /* 0x000e620000000800 */
[----:B--2---:R-:W-:Y:S01]  /*1460*/  @!P0 FADD.FTZ R4, R4, R17 ;  /* 0x0000001104048221 */ /* 0x004fe20000010000 */
[----:B------:R-:W-:Y:S01]  /*1470*/  ISETP.NE.AND P5, PT, R18, RZ, PT ;  /* 0x000000ff1200720c */ /* 0x000fe20003fa5270 */
[C---:B------:R-:W-:Y:S01]  /*1480*/  IMAD.IADD R26, R11.reuse, 0x1, R24 ;  /* 0x000000010b1a7824 */ /* 0x040fe200078e0218 */
[----:B------:R-:W2:Y:S01]  /*1490*/  LDS R15, [R3+0x3c] ;  /* 0x00003c00030f7984 */ /* 0x000ea20000000800 */
[----:B------:R-:W-:Y:S02]  /*14a0*/  ISETP.NE.AND P4, PT, R11, RZ, PT ;  /* 0x000000ff0b00720c */ /* 0x000fe40003f85270 */
[C---:B------:R-:W-:Y:S01]  /*14b0*/  ISETP.NE.AND P3, PT, R5.reuse, RZ, PT ;  /* 0x000000ff0500720c */ /* 0x040fe20003f65270 */
[----:B------:R-:W5:Y:S01]  /*14c0*/  LDS R17, [R3+0x44] ;  /* 0x0000440003117984 */ /* 0x000f620000000800 */
[----:B------:R-:W-:Y:S02]  /*14d0*/  IMAD.IADD R23, R5, 0x1, R26 ;  /* 0x0000000105177824 */ /* 0x000fe400078e021a */
[----:B------:R-:W-:Y:S01]  /*14e0*/  @!P6 FADD.FTZ R8, R8, R6 ;  /* 0x000000060808e221 */ /* 0x000fe20000010000 */
[----:B------:R-:W5:Y:S01]  /*14f0*/  LDS R16, [R3+0x48] ;  /* 0x0000480003107984 */ /* 0x000f620000000800 */
[----:B------:R-:W-:-:S03]  /*1500*/  @!P6 FADD.FTZ R9, R9, R4 ;  /* 0x000000040909e221 */ /* 0x000fc60000010000 */
[----:B------:R-:W5:Y:S01]  /*1510*/  LDS R18, [R3+0x50] ;  /* 0x0000500003127984 */ /* 0x000f620000000800 */
[C---:B------:R-:W-:Y:S01]  /*1520*/  ISETP.NE.AND P2, PT, R0.reuse, RZ, PT ;  /* 0x000000ff0000720c */ /* 0x040fe20003f45270 */
[----:B------:R-:W-:Y:S02]  /*1530*/  IMAD.IADD R28, R0, 0x1, R23 ;  /* 0x00000001001c7824 */ /* 0x000fe400078e0217 */
[----:B------:R-:W5:Y:S04]  /*1540*/  LDS R19, [R3+0x54] ;  /* 0x0000540003137984 */ /* 0x000f680000000800 */
[----:B------:R-:W-:Y:S01]  /*1550*/  STS [R3+0x10], R20 ;  /* 0x0000101403007388 */ /* 0x000fe20000000800 */
[----:B---3--:R-:W-:-:S03]  /*1560*/  @!P5 FADD.FTZ R14, R14, R9 ;  /* 0x000000090e0ed221 */ /* 0x008fc60000010000 */
[----:B------:R-:W3:Y:S01]  /*1570*/  LDS R20, [R3+0x5c] ;  /* 0x00005c0003147984 */ /* 0x000ee20000000800 */
[----:B----4-:R-:W-:-:S03]  /*1580*/  @!P5 FADD.FTZ R13, R13, R8 ;  /* 0x000000080d0dd221 */ /* 0x010fc60000010000 */
[----:B------:R-:W4:Y:S01]  /*1590*/  LDS R22, [R3+0x60] ;  /* 0x0000600003167984 */ /* 0x000f220000000800 */
[C---:B0-----:R-:W-:Y:S02]  /*15a0*/  ISETP.NE.AND P0, PT, R7.reuse, RZ, PT ;  /* 0x000000ff0700720c */ /* 0x041fe40003f05270 */
[----:B------:R-:W-:Y:S01]  /*15b0*/  IADD3 R7, R7, R28, RZ ;  /* 0x0000001c07077210 */ /* 0x000fe20007ffe0ff */
[----:B------:R-:W-:Y:S01]  /*15c0*/  STS [R3+0x1c], R21 ;  /* 0x00001c1503007388 */ /* 0x000fe20000000800 */
[----:B------:R-:W-:-:S03]  /*15d0*/  @!P4 FADD.FTZ R12, R12, R13 ;  /* 0x0000000d0c0cc221 */ /* 0x000fc60000010000 */
[----:B------:R-:W0:Y:S01]  /*15e0*/  LDS R11, [R3+0x68] ;  /* 0x00006800030b7984 */ /* 0x000e220000000800 */
[C---:B-1----:R-:W-:Y:S01]  /*15f0*/  ISETP.NE.AND P1, PT, R10.reuse, RZ, PT ;  /* 0x000000ff0a00720c */ /* 0x042fe20003f25270 */
[----:B------:R-:W-:Y:S02]  /*1600*/  IMAD.IADD R0, R10, 0x1, R7 ;  /* 0x000000010a007824 */ /* 0x000fe400078e0207 */
[----:B------:R-:W1:Y:S01]  /*1610*/  LDS R21, [R3+0x6c] ;  /* 0x00006c0003157984 */ /* 0x000e620000000800 */
[----:B--2---:R-:W-:Y:S02]  /*1620*/  @!P4 FADD.FTZ R15, R15, R14 ;  /* 0x0000000e0f0fc221 */ /* 0x004fe40000010000 */
[----:B-----5:R-:W-:Y:S01]  /*1630*/  @!P3 FADD.FTZ R17, R17, R12 ;  /* 0x0000000c1111b221 */ /* 0x020fe20000010000 */
        /* <DEDUP_REMOVED lines=8> */
[----:B---3--:R-:W-:-:S03]  /*16c0*/  @!P0 FADD.FTZ R20, R20, R18 ;  /* 0x0000001214148221 */ /* 0x008fc60000010000 */
[----:B------:R2:W-:Y:S01]  /*16d0*/  STS [R3+0x18], R4 ;  /* 0x0000180403007388 */ /* 0x0005e20000000800 */
[----:B----4-:R-:W-:-:S03]  /*16e0*/  @!P0 FADD.FTZ R22, R22, R19 ;  /* 0x0000001316168221 */ /* 0x010fc60000010000 */
[----:B------:R2:W-:Y:S04]  /*16f0*/  STS [R3+0x58], R7 ;  /* 0x0000580703007388 */ /* 0x0005e80000000800 */
[----:B------:R2:W-:Y:S01]  /*1700*/  STS [R3+0x64], R0 ;  /* 0x0000640003007388 */ /* 0x0005e20000000800 */
[----:B0-----:R-:W-:-:S03]  /*1710*/  @!P1 FADD.FTZ R11, R11, R20 ;  /* 0x000000140b0b9221 */ /* 0x001fc60000010000 */
[----:B------:R2:W-:Y:S01]  /*1720*/  STS [R3+0x20], R8 ;  /* 0x0000200803007388 */ /* 0x0005e20000000800 */
[----:B-1----:R-:W-:-:S03]  /*1730*/  @!P1 FADD.FTZ R21, R21, R22 ;  /* 0x0000001615159221 */ /* 0x002fc60000010000 */
        /* <DEDUP_REMOVED lines=13> */
.L_x_2142:
[----:B0-----:R-:W-:Y:S05]  /*1810*/  BSYNC B0 ;  /* 0x0000000000007941 */ /* 0x001fea0003800000 */
.L_x_2141:
[----:B--2---:R-:W0:Y:S01]  /*1820*/  S2R R7, SR_TID.X ;  /* 0x0000000000077919 */ /* 0x004e220000002100 */
        /* <DEDUP_REMOVED lines=30> */
.L_x_2143:
[----:B------:R-:W-:Y:S01]  /*1a10*/  IMAD.MOV.U32 R12, RZ, RZ, R8 ;  /* 0x000000ffff0c7224 */ /* 0x000fe200078e0008 */
[----:B------:R-:W-:Y:S01]  /*1a20*/  MOV R9, 0xffffffff ;  /* 0xffffffff00097802 */ /* 0x000fe20000000f00 */
[----:B------:R-:W-:Y:S01]  /*1a30*/  IMAD.MOV.U32 R11, RZ, RZ, 0x1 ;  /* 0x00000001ff0b7424 */ /* 0x000fe200078e00ff */
[----:B------:R-:W-:Y:S01]  /*1a40*/  MOV R6, 0x1a70 ;  /* 0x00001a7000067802 */ /* 0x000fe20000000f00 */
[----:B------:R-:W-:-:S02]  /*1a50*/  IMAD.MOV.U32 R10, RZ, RZ, RZ ;  /* 0x000000ffff0a7224 */ /* 0x000fc400078e00ff */
[----:B------:R-:W-:Y:S05]  /*1a60*/  CALL.REL.NOINC `($__internal_36_$__cuda_sm70_shflsync_up) ;  /* 0x000009b000007944 */ /* 0x000fea0003c00000 */
[----:B-1----:R-:W-:Y:S01]  /*1a70*/  IMAD.MOV.U32 R13, RZ, RZ, R9 ;  /* 0x000000ffff0d7224 */ /* 0x002fe200078e0009 */
[----:B0-----:R-:W-:Y:S05]  /*1a80*/  BRA `(.L_x_2145) ;  /* 0xfffff4d000007947 */ /* 0x001fea000383ffff */
.L_x_2144:
[----:B------:R-:W-:Y:S01]  /*1a90*/  HFMA2.MMA R10, -RZ, RZ, 0, 0 ;  /* 0x00000000ff0a7435 */ /* 0x000fe200000001ff */
[----:B------:R-:W-:Y:S01]  /*1aa0*/  IMAD.MOV.U32 R12, RZ, RZ, R5 ;  /* 0x000000ffff0c7224 */ /* 0x000fe200078e0005 */
[----:B------:R-:W-:Y:S01]  /*1ab0*/  MOV R6, 0x1af0 ;  /* 0x00001af000067802 */ /* 0x000fe20000000f00 */
[----:B------:R-:W-:-:S02]  /*1ac0*/  IMAD.MOV.U32 R11, RZ, RZ, 0x1 ;  /* 0x00000001ff0b7424 */ /* 0x000fc400078e00ff */
[----:B------:R-:W-:Y:S02]  /*1ad0*/  IMAD.MOV.U32 R9, RZ, RZ, -0x1 ;  /* 0xffffffffff097424 */ /* 0x000fe400078e00ff */
[----:B012---:R-:W-:Y:S05]  /*1ae0*/  CALL.REL.NOINC `($__internal_36_$__cuda_sm70_shflsync_up) ;  /* 0x0000093000007944 */ /* 0x007fea0003c00000 */
[----:B-1----:R-:W-:Y:S01]  /*1af0*/  IMAD.MOV.U32 R14, RZ, RZ, R9 ;  /* 0x000000ffff0e7224 */ /* 0x002fe200078e0009 */
[----:B0-----:R-:W-:Y:S01]  /*1b00*/  MOV R11, 0x1 ;  /* 0x00000001000b7802 */ /* 0x001fe20000000f00 */
[----:B------:R-:W-:Y:S01]  /*1b10*/  IMAD.MOV.U32 R12, RZ, RZ, R4 ;  /* 0x000000ffff0c7224 */ /* 0x000fe200078e0004 */
[----:B------:R-:W-:Y:S01]  /*1b20*/  MOV R6, 0x1b60 ;  /* 0x00001b6000067802 */ /* 0x000fe20000000f00 */
[----:B------:R-:W-:Y:S02]  /*1b30*/  IMAD.MOV.U32 R10, RZ, RZ, RZ ;  /* 0x000000ffff0a7224 */ /* 0x000fe400078e00ff */
[----:B------:R-:W-:Y:S02]  /*1b40*/  IMAD.MOV.U32 R9, RZ, RZ, -0x1 ;  /* 0xffffffffff097424 */ /* 0x000fe400078e00ff */
[----:B------:R-:W-:Y:S05]  /*1b50*/  CALL.REL.NOINC `($__internal_36_$__cuda_sm70_shflsync_up) ;  /* 0x000008c000007944 */ /* 0x000fea0003c00000 */
[----:B------:R-:W-:Y:S01]  /*1b60*/  FADD.FTZ R6, R5, R14 ;  /* 0x0000000e05067221 */ /* 0x000fe20000010000 */
[C---:B------:R-:W-:Y:S01]  /*1b70*/  ISETP.NE.AND P0, PT, R8.reuse, RZ, PT ;  /* 0x000000ff0800720c */ /* 0x040fe20003f05270 */
[----:B------:R-:W-:Y:S01]  /*1b80*/  IMAD.IADD R13, R8, 0x1, R13 ;  /* 0x00000001080d7824 */ /* 0x000fe200078e020d */
[----:B------:R-:W-:Y:S01]  /*1b90*/  ISETP.GE.AND P1, PT, R15, 0x1, PT ;  /* 0x000000010f00780c */ /* 0x000fe20003f26270 */
[----:B-1----:R-:W-:Y:S01]  /*1ba0*/  FADD.FTZ R7, R4, R9 ;  /* 0x0000000904077221 */ /* 0x002fe20000010000 */
[----:B------:R-:W-:Y:S01]  /*1bb0*/  FSEL R6, R6, R5, !P0 ;  /* 0x0000000506067208 */ /* 0x000fe20004000000 */
[----:B0-----:R-:W-:Y:S01]  /*1bc0*/  HFMA2.MMA R11, -RZ, RZ, 0, 1.1920928955078125e-07 ;  /* 0x00000002ff0b7435 */ /* 0x001fe200000001ff */
[----:B------:R-:W-:Y:S01]  /*1bd0*/  SEL R13, R8, R13, !P1 ;  /* 0x0000000d080d7207 */ /* 0x000fe20004800000 */
[----:B------:R-:W-:Y:S01]  /*1be0*/  IMAD.MOV.U32 R10, RZ, RZ, RZ ;  /* 0x000000ffff0a7224 */ /* 0x000fe200078e00ff */
[----:B------:R-:W-:Y:S01]  /*1bf0*/  FSEL R7, R7, R4, !P0 ;  /* 0x0000000407077208 */ /* 0x000fe20004000000 */
[----:B------:R-:W-:Y:S01]  /*1c00*/  IMAD.MOV.U32 R9, RZ, RZ, -0x1 ;  /* 0xffffffffff097424 */ /* 0x000fe200078e00ff */
[----:B------:R-:W-:Y:S01]  /*1c10*/  FSEL R8, R5, R6, !P1 ;  /* 0x0000000605087208 */ /* 0x000fe20004800000 */
[----:B------:R-:W-:Y:S01]  /*1c20*/  IMAD.MOV.U32 R12, RZ, RZ, R13 ;  /* 0x000000ffff0c7224 */ /* 0x000fe200078e000d */
[----:B------:R-:W-:-:S02]  /*1c30*/  FSEL R14, R4, R7, !P1 ;  /* 0x00000007040e7208 */ /* 0x000fc40004800000 */
[----:B------:R-:W-:Y:S02]  /*1c40*/  MOV R6, 0x1c60 ;  /* 0x00001c6000067802 */ /* 0x000fe40000000f00 */
[----:B------:R-:W-:Y:S05]  /*1c50*/  CALL.REL.NOINC `($__internal_36_$__cuda_sm70_shflsync_up) ;  /* 0x000007c000007944 */ /* 0x000fea0003c00000 */
[----:B-1----:R-:W-:Y:S01]  /*1c60*/  MOV R4, R9 ;  /* 0x0000000900047202 */ /* 0x002fe20000000f00 */
[----:B0-----:R-:W-:Y:S01]  /*1c70*/  IMAD.MOV.U32 R12, RZ, RZ, R8 ;  /* 0x000000ffff0c7224 */ /* 0x001fe200078e0008 */
[----:B------:R-:W-:Y:S01]  /*1c80*/  MOV R9, 0xffffffff ;  /* 0xffffffff00097802 */ /* 0x000fe20000000f00 */
[----:B------:R-:W-:Y:S01]  /*1c90*/  IMAD.MOV.U32 R11, RZ, RZ, 0x2 ;  /* 0x00000002ff0b7424 */ /* 0x000fe200078e00ff */
[----:B------:R-:W-:Y:S01]  /*1ca0*/  MOV R6, 0x1cd0 ;  /* 0x00001cd000067802 */ /* 0x000fe20000000f00 */
[----:B------:R-:W-:Y:S02]  /*1cb0*/  IMAD.MOV.U32 R10, RZ, RZ, RZ ;  /* 0x000000ffff0a7224 */ /* 0x000fe400078e00ff */
[----:B------:R-:W-:Y:S05]  /*1cc0*/  CALL.REL.NOINC `($__internal_36_$__cuda_sm70_shflsync_up) ;  /* 0x0000075000007944 */ /* 0x000fea0003c00000 */
[----:B0-----:R-:W-:Y:S01]  /*1cd0*/  HFMA2.MMA R11, -RZ, RZ, 0, 1.1920928955078125e-07 ;  /* 0x00000002ff0b7435 */ /* 0x001fe200000001ff */
[----:B-1----:R-:W-:Y:S01]  /*1ce0*/  IMAD.MOV.U32 R5, RZ, RZ, R9 ;  /* 0x000000ffff057224 */ /* 0x002fe200078e0009 */
[----:B------:R-:W-:Y:S01]  /*1cf0*/  MOV R6, 0x1d40 ;  /* 0x00001d4000067802 */ /* 0x000fe20000000f00 */
[----:B------:R-:W-:Y:S02]  /*1d00*/  IMAD.MOV.U32 R12, RZ, RZ, R14 ;  /* 0x000000ffff0c7224 */ /* 0x000fe400078e000e */
[----:B------:R-:W-:-:S02]  /*1d10*/  IMAD.MOV.U32 R10, RZ, RZ, RZ ;  /* 0x000000ffff0a7224 */ /* 0x000fc400078e00ff */
[----:B------:R-:W-:Y:S02]  /*1d20*/  IMAD.MOV.U32 R9, RZ, RZ, -0x1 ;  /* 0xffffffffff097424 */ /* 0x000fe400078e00ff */
[----:B------:R-:W-:Y:S05]  /*1d30*/  CALL.REL.NOINC `($__internal_36_$__cuda_sm70_shflsync_up) ;  /* 0x000006e000007944 */ /* 0x000fea0003c00000 */
        /* <DEDUP_REMOVED lines=12> */
[----:B------:R-:W-:Y:S05]  /*1e00*/  CALL.REL.NOINC `($__internal_36_$__cuda_sm70_shflsync_up) ;  /* 0x0000061000007944 */ /* 0x000fea0003c00000 */
[----:B-1----:R-:W-:Y:S01]  /*1e10*/  IMAD.MOV.U32 R4, RZ, RZ, R9 ;  /* 0x000000ffff047224 */ /* 0x002fe200078e0009 */
[----:B0-----:R-:W-:Y:S01]  /*1e20*/  MOV R12, R8 ;  /* 0x00000008000c7202 */ /* 0x001fe20000000f00 */
[----:B------:R-:W-:Y:S01]  /*1e30*/  IMAD.MOV.U32 R11, RZ, RZ, 0x4 ;  /* 0x00000004ff0b7424 */ /* 0x000fe200078e00ff */
[----:B------:R-:W-:Y:S01]  /*1e40*/  MOV R9, 0xffffffff ;  /* 0xffffffff00097802 */ /* 0x000fe20000000f00 */
[----:B------:R-:W-:Y:S01]  /*1e50*/  IMAD.MOV.U32 R10, RZ, RZ, RZ ;  /* 0x000000ffff0a7224 */ /* 0x000fe200078e00ff */
[----:B------:R-:W-:-:S02]  /*1e60*/  MOV R6, 0x1e80 ;  /* 0x00001e8000067802 */ /* 0x000fc40000000f00 */
[----:B------:R-:W-:Y:S05]  /*1e70*/  CALL.REL.NOINC `($__internal_36_$__cuda_sm70_shflsync_up) ;  /* 0x000005a000007944 */ /* 0x000fea0003c00000 */
[----:B0-----:R-:W-:Y:S01]  /*1e80*/  HFMA2.MMA R11, -RZ, RZ, 0, 2.384185791015625e-07 ;  /* 0x00000004ff0b7435 */ /* 0x001fe200000001ff */
[----:B-1----:R-:W-:Y:S01]  /*1e90*/  IMAD.MOV.U32 R5, RZ, RZ, R9 ;  /* 0x000000ffff057224 */ /* 0x002fe200078e0009 */
[----:B------:R-:W-:Y:S01]  /*1ea0*/  MOV R6, 0x1ef0 ;  /* 0x00001ef000067802 */ /* 0x000fe20000000f00 */
[----:B------:R-:W-:-:S02]  /*1eb0*/  IMAD.MOV.U32 R12, RZ, RZ, R14 ;  /* 0x000000ffff0c7224 */ /* 0x000fc400078e000e */
[----:B------:R-:W-:Y:S02]  /*1ec0*/  IMAD.MOV.U32 R10, RZ, RZ, RZ ;  /* 0x000000ffff0a7224 */ /* 0x000fe400078e00ff */
        /* <DEDUP_REMOVED lines=22> */
[----:B0-----:R-:W-:Y:S01]  /*2030*/  HFMA2.MMA R11, -RZ, RZ, 0, 4.76837158203125e-07 ;  /* 0x00000008ff0b7435 */ /* 0x001fe200000001ff */
        /* <DEDUP_REMOVED lines=26> */
[----:B0-----:R-:W-:Y:S01]  /*21e0*/  HFMA2.MMA R11, -RZ, RZ, 0, 9.5367431640625e-07 ;  /* 0x00000010ff0b7435 */ /* 0x001fe200000001ff */
[----:B-1----:R-:W-:Y:S01]  /*21f0*/  IMAD.MOV.U32 R5, RZ, RZ, R9 ;  /* 0x000000ffff057224 */ /* 0x002fe200078e0009 */
[----:B------:R-:W-:Y:S01]  /*2200*/  MOV R6, 0x2250 ;  /* 0x0000225000067802 */ /* 0x000fe20000000f00 */
[----:B------:R-:W-:-:S02]  /*2210*/  IMAD.MOV.U32 R12, RZ, RZ, R14 ;  /* 0x000000ffff0c7224 */ /* 0x000fc400078e000e */
[----:B------:R-:W-:Y:S02]  /*2220*/  IMAD.MOV.U32 R10, RZ, RZ, RZ ;  /* 0x000000ffff0a7224 */ /* 0x000fe400078e00ff */
[----:B------:R-:W-:Y:S02]  /*2230*/  IMAD.MOV.U32 R9, RZ, RZ, -0x1 ;  /* 0xffffffffff097424 */ /* 0x000fe400078e00ff */
[----:B------:R-:W-:Y:S05]  /*2240*/  CALL.REL.NOINC `($__internal_36_$__cuda_sm70_shflsync_up) ;  /* 0x000001d000007944 */ /* 0x000fea0003c00000 */
[----:B------:R-:W-:Y:S01]  /*2250*/  ISETP.GE.AND P1, PT, R15, 0x10, PT ;  /* 0x000000100f00780c */ /* 0x000fe20003f26270 */
[----:B-1----:R-:W-:Y:S01]  /*2260*/  FADD.FTZ R7, R14, R9 ;  /* 0x000000090e077221 */ /* 0x002fe20000010000 */
[----:B------:R-:W-:Y:S01]  /*2270*/  ISETP.NE.AND P0, PT, R13, RZ, PT ;  /* 0x000000ff0d00720c */ /* 0x000fe20003f05270 */
[----:B------:R-:W-:Y:S01]  /*2280*/  FADD.FTZ R5, R5, R8 ;  /* 0x0000000805057221 */ /* 0x000fe20000010000 */
        /* <DEDUP_REMOVED lines=16> */
[----:B0-----:R-:W-:Y:S01]  /*2390*/  HFMA2.MMA R11, -RZ, RZ, 0, 5.9604644775390625e-08 ;  /* 0x00000001ff0b7435 */ /* 0x001fe200000001ff */
[----:B-1----:R-:W-:Y:S01]  /*23a0*/  IMAD.MOV.U32 R15, RZ, RZ, R9 ;  /* 0x000000ffff0f7224 */ /* 0x002fe200078e0009 */
[----:B------:R-:W-:Y:S01]  /*23b0*/  MOV R6, 0x2400 ;  /* 0x0000240000067802 */ /* 0x000fe20000000f00 */
[----:B------:R-:W-:-:S02]  /*23c0*/  IMAD.MOV.U32 R12, RZ, RZ, R14 ;  /* 0x000000ffff0c7224 */ /* 0x000fc400078e000e */
[----:B------:R-:W-:Y:S02]  /*23d0*/  IMAD.MOV.U32 R10, RZ, RZ, RZ ;  /* 0x000000ffff0a7224 */ /* 0x000fe400078e00ff */
[----:B------:R-:W-:Y:S02]  /*23e0*/  IMAD.MOV.U32 R9, RZ, RZ, -0x1 ;  /* 0xffffffffff097424 */ /* 0x000fe400078e00ff */
[----:B------:R-:W-:Y:S05]  /*23f0*/  CALL.REL.NOINC `($__internal_36_$__cuda_sm70_shflsync_up) ;  /* 0x0000002000007944 */ /* 0x000fea0003c00000 */
[----:B-1----:R-:W-:Y:S01]  /*2400*/  MOV R17, R9 ;  /* 0x0000000900117202 */ /* 0x002fe20000000f00 */
[----:B0-----:R-:W-:Y:S05]  /*2410*/  BRA `(.L_x_2146) ;  /* 0xffffeec000007947 */ /* 0x001fea000383ffff */
        .weak           $__internal_36_$__cuda_sm70_shflsync_up
        .type           $__internal_36_$__cuda_sm70_shflsync_up,@function
        .size           $__internal_36_$__cuda_sm70_shflsync_up,(.L_x_3097 - $__internal_36_$__cuda_sm70_shflsync_up)
$__internal_36_$__cuda_sm70_shflsync_up:
[----:B------:R-:W-:Y:S01]  /*2420*/  IMAD.MOV.U32 R7, RZ, RZ, 0x0 ;  /* 0x00000000ff077424 */ /* 0x000fe200078e00ff */
[----:B------:R-:W-:Y:S04]  /*2430*/  WARPSYNC R9 ;  /* 0x0000000900007348 */ /* 0x000fe80003800000 */
[----:B------:R0:W1:Y:S01]  /*2440*/  SHFL.UP PT, R9, R12, R11, R10 ;  /* 0x0400000b0c097389 */ /* 0x00006200000e000a */
[----:B------:R-:W-:Y:S05]  /*2450*/  RET.REL.NODEC R6 `(_Z30group_norm_nhwc_fwd_sum_kernelI11Bf16IOFp32WLi256EEv26Group_norm_nhwc_fwd_params) ;  /* 0xffffdba006007950 */ /* 0x000fea0003c3ffff */
.L_x_2147:
        /* <DEDUP_REMOVED lines=10> */
.L_x_3097:


//--------------------- .text._Z30group_norm_nhwc_fwd_sum_kernelI11Bf16IOFp32WLi120EEv26Group_norm_nhwc_fwd_params --------------------------
	.section	.text._Z30group_norm_nhwc_fwd_sum_kernelI11Bf16IOFp32WLi120EEv26Group_norm_nhwc_fwd_params,"ax",@progbits
	.sectioninfo	@"SHI_REGISTERS=28"
	.align	128
        .global         _Z30group_norm_nhwc_fwd_sum_kernelI11Bf16IOFp32WLi120EEv26Group_norm_nhwc_fwd_params
        .type           _Z30group_norm_nhwc_fwd_sum_kernelI11Bf16IOFp32WLi120EEv26Group_norm_nhwc_fwd_params,@function
        .size           _Z30group_norm_nhwc_fwd_sum_kernelI11Bf16IOFp32WLi120EEv26Group_norm_nhwc_fwd_params,(.L_x_3098 - _Z30group_norm_nhwc_fwd_sum_kernelI11Bf16IOFp32WLi120EEv26Group_norm_nhwc_fwd_params)
        .other          _Z30group_norm_nhwc_fwd_sum_kernelI11Bf16IOFp32WLi120EEv26Group_norm_nhwc_fwd_params,@"STO_CUDA_ENTRY STV_DEFAULT"
_Z30group_norm_nhwc_fwd_sum_kernelI11Bf16IOFp32WLi120EEv26Group_norm_nhwc_fwd_params:
.text._Z30group_norm_nhwc_fwd_sum_kernelI11Bf16IOFp32WLi120EEv26Group_norm_nhwc_fwd_params:
        /* <DEDUP_REMOVED lines=19> */
[----:B--23--:R-:W-:Y:S01]  /*0130*/  IADD3 R2, -R13, R8, RZ ;  /* 0x000000080d027210 */ /* 0x00cfe20007ffe1ff */
[----:B------:R-:W-:Y:S01]  /*0140*/  IMAD R4, R7, c[0x0][0x1f0], R10 ;  /* 0x00007c0007047a24 */ /* 0x000fe200078e020a */
[----:B------:R-:W-:Y:S01]  /*0150*/  SHF.R.S32.HI R3, RZ, 0x1f, R6 ;  /* 0x0000001fff037819 */ /* 0x000fe20000011406 */
[----:B------:R-:W-:Y:S01]  /*0160*/  IMAD.MOV.U32 R12, RZ, RZ, RZ ;  /* 0x000000ffff0c7224 */ /* 0x000fe200078e00ff */
[----:B------:R-:W-:Y:S01]  /*0170*/  LOP3.LUT P0, R20, R2, 0x3, RZ, 0xc0, !PT ;  /* 0x0000000302147812 */ /* 0x000fe2000780c0ff */
[----:B------:R-:W-:Y:S01]  /*0180*/  IMAD.MOV.U32 R14, RZ, RZ, R13 ;  /* 0x000000ffff0e7224 */ /* 0x000fe200078e000d */
[----:B------:R-:W-:Y:S01]  /*0190*/  SHF.R.S32.HI R5, RZ, 0x1f, R4 ;  /* 0x0000001fff057819 */ /* 0x000fe20000011404 */
[----:B------:R-:W-:Y:S02]  /*01a0*/  IMAD R3, R3, c[0x0][0x1d0], RZ ;  /* 0x0000740003037a24 */ /* 0x000fe400078e02ff */
[----:B------:R-:W-:Y:S02]  /*01b0*/  IMAD.MOV.U32 R11, RZ, RZ, RZ ;  /* 0x000000ffff0b7224 */ /* 0x000fe400078e00ff */
[----:B------:R-:W-:-:S02]  /*01c0*/  IMAD R9, R6, c[0x0][0x1d4], R3 ;  /* 0x0000750006097a24 */ /* 0x000fc400078e0203 */
[----:B------:R-:W-:-:S04]  /*01d0*/  IMAD.WIDE.U32 R2, R6, c[0x0][0x1d0], R4 ;  /* 0x0000740006027a25 */ /* 0x000fc800078e0004 */
[----:B------:R-:W-:Y:S01]  /*01e0*/  IMAD.IADD R9, R3, 0x1, R9 ;  /* 0x0000000103097824 */ /* 0x000fe200078e0209 */
[----:B------:R-:W-:Y:S05]  /*01f0*/  @!P0 BRA `(.L_x_2149) ;  /* 0x000001e000008947 */ /* 0x000fea0003800000 */
[----:B------:R-:W-:Y:S01]  /*0200*/  ISETP.GE.U32.AND P0, PT, R4, c[0x0][0x1c0], PT ;  /* 0x0000700004007a0c */ /* 0x000fe20003f06070 */
[----:B------:R-:W-:Y:S01]  /*0210*/  HFMA2.MMA R12, -RZ, RZ, 0, 0 ;  /* 0x00000000ff0c7435 */ /* 0x000fe200000001ff */
[----:B------:R-:W-:Y:S02]  /*0220*/  IMAD.MOV.U32 R19, RZ, RZ, R13 ;  /* 0x000000ffff137224 */ /* 0x000fe400078e000d */
[----:B------:R-:W-:-:S13]  /*0230*/  ISETP.GE.AND.EX P0, PT, R5, c[0x0][0x1c4], PT, P0 ;  /* 0x0000710005007a0c */ /* 0x000fda0003f06300 */
.L_x_2150:
[----:B------:R-:W-:Y:S02]  /*0240*/  @!P0 IMAD R16, R18, c[0x0][0x1c0], RZ ;  /* 0x0000700012108a24 */ /* 0x000fe400078e02ff */
[----:B------:R-:W-:Y:S02]  /*0250*/  @!P0 IMAD.MOV.U32 R14, RZ, RZ, R2 ;  /* 0x000000ffff0e8224 */ /* 0x000fe400078e0002 */
        /* <DEDUP_REMOVED lines=24> */
.L_x_2149:
        /* <DEDUP_REMOVED lines=8> */
.L_x_2151:
        /* <DEDUP_REMOVED lines=17> */
[----:B------:R-:W-:Y:S02]  /*0570*/  @!P0 IMAD.IADD R5, R5, 0x1, R17 ;  /* 0x0000000105058824 */ /* 0x000fe400078e0211 */
[----:B------:R-:W-:-:S03]  /*0580*/  @!P0 IMAD R22, R15, c[0x0][0x1c0], RZ ;  /* 0x000070000f168a24 */ /* 0x000fc600078e02ff */
[----:B------:R-:W-:Y:S01]  /*0590*/  @!P0 LEA.HI.X R15, R4, c[0x0][0x174], R5, 0x1, P1 ;  /* 0x00005d00040f8a11 */ /* 0x000fe200008f0c05 */
[----:B------:R-:W-:Y:S01]  /*05a0*/  @!P0 IMAD.MOV.U32 R4, RZ, RZ, R2 ;  /* 0x000000ffff048224 */ /* 0x000fe200078e0002 */
[----:B------:R-:W-:Y:S02]  /*05b0*/  @!P0 MOV R5, R9 ;  /* 0x0000000900058202 */ /* 0x000fe40000000f00 */
[----:B------:R-:W-:Y:S01]  /*05c0*/  @!P0 IADD3 R23, P1, R13, 0x2, RZ ;  /* 0x000000020d178810 */ /* 0x000fe20007f3e0ff */
[C---:B------:R-:W-:Y:S02]  /*05d0*/  @!P0 IMAD R25, R21.reuse, c[0x0][0x1c4], R22 ;  /* 0x0000710015198a24 */ /* 0x040fe400078e0216 */
[----:B------:R-:W-:Y:S02]  /*05e0*/  @!P0 IMAD.WIDE.U32 R16, R21, c[0x0][0x1c0], R4 ;  /* 0x0000700015108a25 */ /* 0x000fe400078e0004 */
[----:B------:R0:W3:Y:S02]  /*05f0*/  @!P0 LDG.E R21, [R14.64] ;  /* 0x000000060e158981 */ /* 0x0000e4000c1e1900 */
[----:B------:R-:W-:Y:S01]  /*0600*/  @!P0 IMAD.X R5, RZ, RZ, R20, P1 ;  /* 0x000000ffff058224 */ /* 0x000fe200008e0614 */
[----:B------:R-:W-:Y:S01]  /*0610*/  @!P0 LEA R4, P1, R16, c[0x0][0x170], 0x1 ;  /* 0x00005c0010048a11 */ /* 0x000fe200078208ff */
[----:B------:R-:W-:-:S02]  /*0620*/  @!P0 IMAD.IADD R17, R17, 0x1, R25 ;  /* 0x0000000111118824 */ /* 0x000fc400078e0219 */
[----:B------:R-:W-:Y:S02]  /*0630*/  @!P0 IMAD R22, R5, c[0x0][0x1c0], RZ ;  /* 0x0000700005168a24 */ /* 0x000fe400078e02ff */
[----:B0-----:R-:W-:Y:S02]  /*0640*/  @!P0 IMAD.MOV.U32 R14, RZ, RZ, R2 ;  /* 0x000000ffff0e8224 */ /* 0x001fe400078e0002 */
[----:B------:R-:W-:Y:S01]  /*0650*/  @!P0 IMAD.MOV.U32 R15, RZ, RZ, R9 ;  /* 0x000000ffff0f8224 */ /* 0x000fe200078e0009 */
[----:B------:R-:W-:-:S03]  /*0660*/  @!P0 LEA.HI.X R5, R16, c[0x0][0x174], R17, 0x1, P1 ;  /* 0x00005d0010058a11 */ /* 0x000fc600008f0c11 */
[C---:B------:R-:W-:Y:S02]  /*0670*/  @!P0 IMAD.WIDE.U32 R16, R23.reuse, c[0x0][0x1c0], R14 ;  /* 0x0000700017108a25 */ /* 0x040fe400078e000e */
[----:B------:R0:W4:Y:S02]  /*0680*/  @!P0 LDG.E R4, [R4.64] ;  /* 0x0000000604048981 */ /* 0x000124000c1e1900 */
[----:B------:R-:W-:Y:S01]  /*0690*/  @!P0 IMAD R23, R23, c[0x0][0x1c4], R22 ;  /* 0x0000710017178a24 */ /* 0x000fe200078e0216 */
[----:B------:R-:W-:-:S04]  /*06a0*/  @!P0 LEA R22, P1, R16, c[0x0][0x170], 0x1 ;  /* 0x00005c0010168a11 */ /* 0x000fc800078208ff */
[----:B------:R-:W-:-:S04]  /*06b0*/  @!P0 IADD3 R15, R17, R23, RZ ;  /* 0x00000017110f8210 */ /* 0x000fc80007ffe0ff */
        /* <DEDUP_REMOVED lines=31> */
[----:B------:R-:W-:Y:S01]  /*08b0*/  PRMT R11, R11, 0x5410, RZ ;  /* 0x000054100b0b7816 */ /* 0x000fe200000000ff */
[----:B------:R-:W-:Y:S01]  /*08c0*/  FADD.FTZ R17, R16, R5 ;  /* 0x0000000510117221 */ /* 0x000fe20000010000 */
[----:B-----5:R-:W-:Y:S01]  /*08d0*/  @!P0 PRMT R4, R4, 0x7610, R22 ;  /* 0x0000761004048816 */ /* 0x020fe20000000016 */
[----:B------:R-:W-:Y:S01]  /*08e0*/  FMUL.FTZ R5, R12, R12 ;  /* 0x0000000c0c057220 */ /* 0x000fe20000410000 */
[----:B------:R-:W-:Y:S01]  /*08f0*/  ISETP.GE.AND P1, PT, R15, R8, PT ;  /* 0x000000080f00720c */ /* 0x000fe20003f26270 */
[----:B------:R-:W-:Y:S01]  /*0900*/  FADD.FTZ R12, R14, R12 ;  /* 0x0000000c0e0c7221 */ /* 0x000fe20000010000 */
[----:B------:R-:W-:-:S02]  /*0910*/  @!P0 PRMT R11, R11, 0x5410, R22 ;  /* 0x000054100b0b8816 */ /* 0x000fc40000000016 */
[----:B------:R-:W-:Y:S01]  /*0920*/  PRMT R4, RZ, 0x7610, R4 ;  /* 0x00007610ff047816 */ /* 0x000fe20000000004 */
[----:B------:R-:W-:Y:S01]  /*0930*/  FADD.FTZ R17, R17, R12 ;  /* 0x0000000c11117221 */ /* 0x000fe20000010000 */
[----:B------:R-:W-:Y:S01]  /*0940*/  PRMT R11, RZ, 0x7610, R11 ;  /* 0x00007610ff0b7816 */ /* 0x000fe2000000000b */
[----:B------:R-:W-:Y:S02]  /*0950*/  FFMA.FTZ R5, R14, R14, R5 ;  /* 0x0000000e0e057223 */ /* 0x000fe40000010005 */
[----:B------:R-:W-:Y:S01]  /*0960*/  FMUL.FTZ R12, R4, R4 ;  /* 0x00000004040c7220 */ /* 0x000fe20000410000 */
[----:B------:R-:W-:Y:S01]  /*0970*/  IADD3 R13, P2, R13, 0x4, RZ ;  /* 0x000000040d0d7810 */ /* 0x000fe20007f5e0ff */
[----:B------:R-:W-:Y:S02]  /*0980*/  FADD.FTZ R5, R18, R5 ;  /* 0x0000000512057221 */ /* 0x000fe40000010000 */
[C---:B------:R-:W-:Y:S02]  /*0990*/  FADD.FTZ R4, R11.reuse, R4 ;  /* 0x000000040b047221 */ /* 0x040fe40000010000 */
[----:B------:R-:W-:-:S02]  /*09a0*/  FFMA.FTZ R12, R11, R11, R12 ;  /* 0x0000000b0b0c7223 */ /* 0x000fc4000001000c */
[----:B------:R-:W-:Y:S02]  /*09b0*/  FADD.FTZ R11, R17, R4 ;  /* 0x00000004110b7221 */ /* 0x000fe40000010000 */
[----:B------:R-:W-:Y:S02]  /*09c0*/  FADD.FTZ R12, R5, R12 ;  /* 0x0000000c050c7221 */ /* 0x000fe40000010000 */
[----:B------:R-:W-:Y:S01]  /*09d0*/  IMAD.X R20, RZ, RZ, R20, P2 ;  /* 0x000000ffff147224 */ /* 0x000fe200010e0614 */
[----:B------:R-:W-:Y:S05]  /*09e0*/  @!P1 BRA `(.L_x_2151) ;  /* 0xfffffa7000009947 */ /* 0x000fea000383ffff */
.L_x_2148:
[----:B--23--:R-:W0:Y:S01]  /*09f0*/  I2F.U32.RP R5, c[0x0][0x1ec] ;  /* 0x00007b0000057b06 */ /* 0x00ce220000209000 */
[----:B------:R-:W-:Y:S01]  /*0a00*/  ISETP.NE.U32.AND P2, PT, RZ, c[0x0][0x1ec], PT ;  /* 0x00007b00ff007a0c */ /* 0x000fe20003f45070 */
[----:B------:R-:W-:Y:S06]  /*0a10*/  BSSY B0, `(.L_x_2152) ;  /* 0x00000fc000007945 */ /* 0x000fec0003800000 */
[----:B0-----:R-:W0:Y:S02]  /*0a20*/  MUFU.RCP R5, R5 ;  /* 0x0000000500057308 */ /* 0x001e240000001000 */
[----:B0-----:R-:W-:-:S02]  /*0a30*/  IADD3 R2, R5, 0xffffffe, RZ ;  /* 0x0ffffffe05027810 */ /* 0x001fc40007ffe0ff */
[----:B------:R-:W-:-:S04]  /*0a40*/  LEA.HI R5, R0, R0, RZ, 0x1e ;  /* 0x0000000000057211 */ /* 0x000fc800078ff0ff */
[----:B------:R0:W1:Y:S01]  /*0a50*/  F2I.FTZ.U32.TRUNC.NTZ R3, R2 ;  /* 0x0000000200037305 */ /* 0x000062000021f000 */
[----:B------:R-:W-:-:S05]  /*0a60*/  IMAD R5, R5, 0xc, RZ ;  /* 0x0000000c05057824 */ /* 0x000fca00078e02ff */
[----:B------:R2:W-:Y:S01]  /*0a70*/  STS [R5+0x234], R11 ;  /* 0x0002340b05007388 */ /* 0x0005e20000000800 */
[----:B0-----:R-:W-:-:S03]  /*0a80*/  IMAD.MOV.U32 R2, RZ, RZ, RZ ;  /* 0x000000ffff027224 */ /* 0x001fc600078e00ff */
[----:B------:R2:W-:Y:S01]  /*0a90*/  STS [R5+0x238], R12 ;  /* 0x0002380c05007388 */ /* 0x0005e20000000800 */
        /* <DEDUP_REMOVED lines=25> */
[----:B------:R-:W3:Y:S04]  /*0c30*/  LDS R21, [R8+0x254] ;  /* 0x0002540008157984 */ /* 0x000ee80000000800 */
[----:B------:R-:W-:Y:S04]  /*0c40*/  LDS R11, [R8+0x240] ;  /* 0x00024000080b7984 */ /* 0x000fe80000000800 */
[----:B------:R-:W4:Y:S04]  /*0c50*/  LDS R12, [R8+0x234] ;  /* 0x00023400080c7984 */ /* 0x000f280000000800 */
[----:B------:R-:W-:Y:S01]  /*0c60*/  LDS R15, [R8+0x244] ;  /* 0x00024400080f7984 */ /* 0x000fe20000000800 */
[----:B0-----:R-:W-:-:S03]  /*0c70*/  IMAD.WIDE.U32 R2, R22, -0x77777777, RZ ;  /* 0x8888888916027825 */ /* 0x001fc600078e00ff */
[----:B------:R-:W0:Y:S02]  /*0c80*/  LDS R16, [R8+0x238] ;  /* 0x0002380008107984 */ /* 0x000e240000000800 */
[----:B------:R-:W-:Y:S02]  /*0c90*/  SHF.R.U32.HI R3, RZ, 0x4, R3 ;  /* 0x00000004ff037819 */ /* 0x000fe40000011603 */
[----:B------:R-:W5:Y:S04]  /*0ca0*/  LDS R18, [R8+0x230] ;  /* 0x0002300008127984 */ /* 0x000f680000000800 */
[----:B------:R-:W5:Y:S04]  /*0cb0*/  LDS R20, [R8+0x24c] ;  /* 0x00024c0008147984 */ /* 0x000f680000000800 */
[----:B------:R-:W5:Y:S04]  /*0cc0*/  LDS R19, [R8+0x250] ;  /* 0x0002500008137984 */ /* 0x000f680000000800 */
[----:B------:R-:W5:Y:S01]  /*0cd0*/  LDS R13, [R8+0x258] ;  /* 0x00025800080d7984 */ /* 0x000f620000000800 */
[----:B-1----:R-:W-:-:S03]  /*0ce0*/  ISETP.NE.AND P0, PT, R9, RZ, PT ;  /* 0x000000ff0900720c */ /* 0x002fc60003f05270 */
[----:B------:R-:W1:Y:S01]  /*0cf0*/  LDS R14, [R8+0x25c] ;  /* 0x00025c00080e7984 */ /* 0x000e620000000800 */
[----:B--2---:R-:W-:Y:S02]  /*0d00*/  ISETP.NE.AND P1, PT, R17, RZ, PT ;  /* 0x000000ff1100720c */ /* 0x004fe40003f25270 */
[----:B---3--:R-:W-:-:S07]  /*0d10*/  ISETP.NE.AND P2, PT, R21, RZ, PT ;  /* 0x000000ff1500720c */ /* 0x008fce0003f45270 */
[----:B----4-:R-:W-:Y:S02]  /*0d20*/  @!P0 FADD.FTZ R11, R11, R12 ;  /* 0x0000000c0b0b8221 */ /* 0x010fe40000010000 */
[----:B0-----:R-:W-:Y:S01]  /*0d30*/  @!P0 FADD.FTZ R15, R15, R16 ;  /* 0x000000100f0f8221 */ /* 0x001fe20000010000 */
[----:B-----5:R-:W-:Y:S01]  /*0d40*/  IADD3 R18, R17, R9, R18 ;  /* 0x0000000911127210 */ /* 0x020fe20007ffe012 */
[----:B------:R-:W-:Y:S02]  /*0d50*/  IMAD R9, R3, -0x1e, R22 ;  /* 0xffffffe203097824 */ /* 0x000fe400078e0216 */
[----:B------:R-:W-:Y:S02]  /*0d60*/  @!P1 FADD.FTZ R20, R11, R20 ;  /* 0x000000140b149221 */ /* 0x000fe40000010000 */
[----:B------:R-:W-:Y:S02]  /*0d70*/  IMAD.IADD R12, R18, 0x1, R21 ;  /* 0x00000001120c7824 */ /* 0x000fe400078e0215 */
[----:B------:R-:W-:-:S02]  /*0d80*/  @!P1 FADD.FTZ R19, R15, R19 ;  /* 0x000000130f139221 */ /* 0x000fc40000010000 */
[----:B------:R-:W-:Y:S02]  /*0d90*/  IMAD R11, R9, 0xc, RZ ;  /* 0x0000000c090b7824 */ /* 0x000fe400078e02ff */
[----:B------:R-:W-:-:S03]  /*0da0*/  @!P2 FADD.FTZ R13, R20, R13 ;  /* 0x0000000d140da221 */ /* 0x000fc60000010000 */
[----:B------:R0:W-:Y:S01]  /*0db0*/  STS [R11+0xc0], R12 ;  /* 0x0000c00c0b007388 */ /* 0x0001e20000000800 */
[----:B-1----:R-:W-:-:S03]  /*0dc0*/  @!P2 FADD.FTZ R14, R19, R14 ;  /* 0x0000000e130ea221 */ /* 0x002fc60000010000 */
[----:B------:R0:W-:Y:S04]  /*0dd0*/  STS [R11+0xc4], R13 ;  /* 0x0000c40d0b007388 */ /* 0x0001e80000000800 */
[----:B------:R0:W-:Y:S01]  /*0de0*/  STS [R11+0xc8], R14 ;  /* 0x0000c80e0b007388 */ /* 0x0001e20000000800 */
[----:B------:R-:W-:Y:S05]  /*0df0*/  BRA.CONV UR4, `(.L_x_2154) ;  /* 0x0000003304007947 */ /* 0x000fea000b800000 */
[----:B------:R-:W-:Y:S01]  /*0e00*/  IMAD.MOV.U32 R3, RZ, RZ, 0x3fffffff ;  /* 0x3fffffffff037424 */ /* 0x000fe200078e00ff */
[----:B------:R-:W-:Y:S02]  /*0e10*/  MOV R2, 0xe30 ;  /* 0x00000e3000027802 */ /* 0x000fe40000000f00 */
[----:B0-----:R-:W-:Y:S05]  /*0e20*/  CALL.REL.NOINC `($__internal_37_$__cuda_sm70_warpsync) ;  /* 0x00000d3000007944 */ /* 0x001fea0003c00000 */
.L_x_2154:
        /* <DEDUP_REMOVED lines=13> */
.L_x_2156:
[----:B------:R-:W-:Y:S05]  /*0f00*/  BSYNC B1 ;  /* 0x0000000000017941 */ /* 0x000fea0003800000 */
.L_x_2155:
[----:B------:R-:W-:-:S03]  /*0f10*/  UMOV UR4, 0x3fffffff ;  /* 0x3fffffff00047882 */ /* 0x000fc60000000000 */
[----:B------:R-:W-:Y:S05]  /*0f20*/  BRA.CONV UR4, `(.L_x_2157) ;  /* 0x0000003304007947 */ /* 0x000fea000b800000 */
[----:B------:R-:W-:Y:S01]  /*0f30*/  IMAD.MOV.U32 R3, RZ, RZ, 0x3fffffff ;  /* 0x3fffffffff037424 */ /* 0x000fe200078e00ff */
[----:B------:R-:W-:Y:S02]  /*0f40*/  MOV R2, 0xf60 ;  /* 0x00000f6000027802 */ /* 0x000fe40000000f00 */
[----:B0-----:R-:W-:Y:S05]  /*0f50*/  CALL.REL.NOINC `($__internal_37_$__cuda_sm70_warpsync) ;  /* 0x00000c0000007944 */ /* 0x001fea0003c00000 */
.L_x_2157:
        /* <DEDUP_REMOVED lines=8> */
[----:B01----:R-:W-:Y:S05]  /*0fe0*/  CALL.REL.NOINC `($__internal_37_$__cuda_sm70_warpsync) ;  /* 0x00000b7000007944 */ /* 0x003fea0003c00000 */
.L_x_2158:
        /* <DEDUP_REMOVED lines=13> */
.L_x_2160:
[----:B------:R-:W-:Y:S05]  /*10c0*/  BSYNC B1 ;  /* 0x0000000000017941 */ /* 0x000fea0003800000 */
.L_x_2159:
[----:B------:R-:W-:-:S03]  /*10d0*/  UMOV UR4, 0x3fffffff ;  /* 0x3fffffff00047882 */ /* 0x000fc60000000000 */
[----:B------:R-:W-:Y:S05]  /*10e0*/  BRA.CONV UR4, `(.L_x_2161) ;  /* 0x0000003304007947 */ /* 0x000fea000b800000 */
[----:B------:R-:W-:Y:S01]  /*10f0*/  IMAD.MOV.U32 R3, RZ, RZ, 0x3fffffff ;  /* 0x3fffffffff037424 */ /* 0x000fe200078e00ff */
[----:B------:R-:W-:Y:S02]  /*1100*/  MOV R2, 0x1120 ;  /* 0x0000112000027802 */ /* 0x000fe40000000f00 */
[----:B01----:R-:W-:Y:S05]  /*1110*/  CALL.REL.NOINC `($__internal_37_$__cuda_sm70_warpsync) ;  /* 0x00000a4000007944 */ /* 0x003fea0003c00000 */
.L_x_2161:
        /* <DEDUP_REMOVED lines=8> */
[----:B012---:R-:W-:Y:S05]  /*11a0*/  CALL.REL.NOINC `($__internal_37_$__cuda_sm70_warpsync) ;  /* 0x000009b000007944 */ /* 0x007fea0003c00000 */
.L_x_2162:
        /* <DEDUP_REMOVED lines=13> */
.L_x_2164:
[----:B------:R-:W-:Y:S05]  /*1280*/  BSYNC B1 ;  /* 0x0000000000017941 */ /* 0x000fea0003800000 */
.L_x_2163:
[----:B------:R-:W-:-:S03]  /*1290*/  UMOV UR4, 0x3fffffff ;  /* 0x3fffffff00047882 */ /* 0x000fc60000000000 */
[----:B------:R-:W-:Y:S05]  /*12a0*/  BRA.CONV UR4, `(.L_x_2165) ;  /* 0x0000003304007947 */ /* 0x000fea000b800000 */
[----:B------:R-:W-:Y:S02]  /*12b0*/  MOV R3, 0x3fffffff ;  /* 0x3fffffff00037802 */ /* 0x000fe40000000f00 */
[----:B------:R-:W-:Y:S02]  /*12c0*/  MOV R2, 0x12e0 ;  /* 0x000012e000027802 */ /* 0x000fe40000000f00 */
[----:B012---:R-:W-:Y:S05]  /*12d0*/  CALL.REL.NOINC `($__internal_37_$__cuda_sm70_warpsync) ;  /* 0x0000088000007944 */ /* 0x007fea0003c00000 */
.L_x_2165:
        /* <DEDUP_REMOVED lines=8> */
[----:B0123--:R-:W-:Y:S05]  /*1360*/  CALL.REL.NOINC `($__internal_37_$__cuda_sm70_warpsync) ;  /* 0x000007f000007944 */ /* 0x00ffea0003c00000 */
.L_x_2166:
        /* <DEDUP_REMOVED lines=13> */
.L_x_2168:
[----:B------:R-:W-:Y:S05]  /*1440*/  BSYNC B1 ;  /* 0x0000000000017941 */ /* 0x000fea0003800000 */
.L_x_2167:
[----:B------:R-:W-:Y:S01]  /*1450*/  UMOV UR4, 0x3fffffff ;  /* 0x3fffffff00047882 */ /* 0x000fe20000000000 */
[----:B------:R-:W-:Y:S02]  /*1460*/  IMAD.MOV.U32 R16, RZ, RZ, R13 ;  /* 0x000000ffff107224 */ /* 0x000fe400078e000d */
[----:B------:R-:W-:Y:S01]  /*1470*/  IMAD.MOV.U32 R15, RZ, RZ, R14 ;  /* 0x000000ffff0f7224 */ /* 0x000fe200078e000e */
[----:B------:R-:W-:Y:S05]  /*1480*/  BRA.CONV UR4, `(.L_x_2169) ;  /* 0x0000003304007947 */ /* 0x000fea000b800000 */
[----:B------:R-:W-:Y:S02]  /*1490*/  MOV R3, 0x3fffffff ;  /* 0x3fffffff00037802 */ /* 0x000fe40000000f00 */
[----:B------:R-:W-:Y:S02]  /*14a0*/  MOV R2, 0x14c0 ;  /* 0x000014c000027802 */ /* 0x000fe40000000f00 */
[----:B0123--:R-:W-:Y:S05]  /*14b0*/  CALL.REL.NOINC `($__internal_37_$__cuda_sm70_warpsync) ;  /* 0x000006a000007944 */ /* 0x00ffea0003c00000 */
.L_x_2169:
        /* <DEDUP_REMOVED lines=8> */
[----:B01234-:R-:W-:Y:S05]  /*1540*/  CALL.REL.NOINC `($__internal_37_$__cuda_sm70_warpsync) ;  /* 0x0000061000007944 */ /* 0x01ffea0003c00000 */
.L_x_2170:
        /* <DEDUP_REMOVED lines=15> */
[----:B------:R-:W-:Y:S05]  /*1640*/  CALL.REL.NOINC `($__internal_37_$__cuda_sm70_warpsync) ;  /* 0x0000051000007944 */ /* 0x000fea0003c00000 */
.L_x_2171:
        /* <DEDUP_REMOVED lines=8> */
[----:B0-----:R-:W-:Y:S05]  /*16d0*/  CALL.REL.NOINC `($__internal_37_$__cuda_sm70_warpsync) ;  /* 0x0000048000007944 */ /* 0x001fea0003c00000 */
.L_x_2172:
        /* <DEDUP_REMOVED lines=23> */
[----:B----4-:R-:W-:Y:S02]  /*1850*/  @!P0 FADD.FTZ R22, R3, R22 ;  /* 0x0000001603168221 */ /* 0x010fe40000010000 */
[----:B------:R4:W-:Y:S01]  /*1860*/  STS [R8+0x230], R21 ;  /* 0x0002301508007388 */ /* 0x0009e20000000800 */
[----:B------:R-:W-:-:S03]  /*1870*/  IMAD.IADD R3, R12, 0x1, R21 ;  /* 0x000000010c037824 */ /* 0x000fc600078e0215 */
[----:B------:R4:W-:Y:S01]  /*1880*/  STS [R8+0x234], R22 ;  /* 0x0002341608007388 */ /* 0x0009e20000000800 */
[----:B-----5:R-:W-:-:S03]  /*1890*/  @!P0 FADD.FTZ R24, R9, R24 ;  /* 0x0000001809188221 */ /* 0x020fc60000010000 */
[----:B------:R4:W-:Y:S01]  /*18a0*/  STS [R8+0x23c], R3 ;  /* 0x00023c0308007388 */ /* 0x0009e20000000800 */
[----:B------:R-:W-:Y:S01]  /*18b0*/  IMAD.IADD R9, R14, 0x1, R3 ;  /* 0x000000010e097824 */ /* 0x000fe200078e0203 */
[C---:B------:R-:W-:Y:S02]  /*18c0*/  ISETP.NE.AND P0, PT, R18.reuse, RZ, PT ;  /* 0x000000ff1200720c */ /* 0x040fe40003f05270 */
[----:B------:R4:W-:Y:S02]  /*18d0*/  STS [R8+0x238], R24 ;  /* 0x0002381808007388 */ /* 0x0009e40000000800 */
[----:B------:R-:W-:Y:S01]  /*18e0*/  IADD3 R11, R18, R9, RZ ;  /* 0x00000009120b7210 */ /* 0x000fe20007ffe0ff */
[----:B------:R-:W-:Y:S01]  /*18f0*/  @!P3 FADD.FTZ R13, R13, R22 ;  /* 0x000000160d0db221 */ /* 0x000fe20000010000 */
        /* <DEDUP_REMOVED lines=13> */
.L_x_2153:
[----:B--2---:R-:W-:Y:S05]  /*19d0*/  BSYNC B0 ;  /* 0x0000000000007941 */ /* 0x004fea0003800000 */
.L_x_2152:
        /* <DEDUP_REMOVED lines=8> */
[----:B----4-:R-:W-:Y:S04]  /*1a60*/  @!P1 LDS R3, [R5+0x238] ;  /* 0x0002380005039984 */ /* 0x010fe80000000800 */
[----:B------:R-:W0:Y:S04]  /*1a70*/  @!P1 LDS R2, [R5+0x234] ;  /* 0x0002340005029984 */ /* 0x000e280000000800 */
[----:B0-----:R0:W-:Y:S04]  /*1a80*/  @!P1 STS.64 [R4.X8+0x950], R2 ;  /* 0x0009500204009388 */ /* 0x0011e80000008a00 */
[----:B------:R-:W-:Y:S06]  /*1a90*/  BAR.SYNC.DEFER_BLOCKING 0x0 ;  /* 0x0000000000007b1d */ /* 0x000fec0000010000 */
[----:B------:R-:W-:Y:S05]  /*1aa0*/  @P0 EXIT ;  /* 0x000000000000094d */ /* 0x000fea0003800000 */
[----:B0-----:R-:W0:Y:S01]  /*1ab0*/  LDS.64 R8, [R0.X8+0x950] ;  /* 0x0009500000087984 */ /* 0x001e220000008a00 */
[----:B------:R-:W-:-:S02]  /*1ac0*/  IMAD.SHL.U32 R6, R6, 0x2, RZ ;  /* 0x0000000206067824 */ /* 0x000fc400078e00ff */
[----:B------:R-:W-:Y:S02]  /*1ad0*/  IMAD.MOV.U32 R5, RZ, RZ, 0x4 ;  /* 0x00000004ff057424 */ /* 0x000fe400078e00ff */
[C---:B------:R-:W-:Y:S01]  /*1ae0*/  IMAD R2, R6.reuse, c[0x0][0x1d8], R7 ;  /* 0x0000760006027a24 */ /* 0x040fe200078e0207 */
[----:B------:R-:W-:-:S03]  /*1af0*/  IADD3 R4, R6, 0x1, RZ ;  /* 0x0000000106047810 */ /* 0x000fc60007ffe0ff */
[----:B------:R-:W-:-:S04]  /*1b00*/  IMAD.WIDE R2, R2, R5, c[0x0][0x1a0] ;  /* 0x0000680002027625 */ /* 0x000fc800078e0205 */
[----:B------:R-:W-:-:S04]  /*1b10*/  IMAD R4, R4, c[0x0][0x1d8], R7 ;  /* 0x0000760004047a24 */ /* 0x000fc800078e0207 */
[----:B------:R-:W-:Y:S01]  /*1b20*/  IMAD.WIDE R4, R4, R5, c[0x0][0x1a0] ;  /* 0x0000680004047625 */ /* 0x000fe200078e0205 */
[----:B0-----:R-:W-:Y:S04]  /*1b30*/  RED.E.ADD.F32.FTZ.RN.STRONG.GPU [R2.64], R8 ;  /* 0x000000080200798e */ /* 0x001fe8000c10e786 */
[----:B------:R-:W-:Y:S01]  /*1b40*/  RED.E.ADD.F32.FTZ.RN.STRONG.GPU [R4.64], R9 ;  /* 0x000000090400798e */ /* 0x000fe2000c10e786 */
[----:B------:R-:W-:Y:S05]  /*1b50*/  EXIT ;  /* 0x000000000000794d */ /* 0x000fea0003800000 */
        .weak           $__internal_37_$__cuda_sm70_warpsync
        .type           $__internal_37_$__cuda_sm70_warpsync,@function
        .size           $__internal_37_$__cuda_sm70_warpsync,(.L_x_3098 - $__internal_37_$__cuda_sm70_warpsync)
$__internal_37_$__cuda_sm70_warpsync:
[----:B------:R-:W-:Y:S04]  /*1b60*/  WARPSYNC R3 ;  /* 0x0000000300007348 */ /* 0x000fe80003800000 */
[----:B------:R-:W-:-:S04]  /*1b70*/  IMAD.MOV.U32 R3, RZ, RZ, 0x0 ;  /* 0x00000000ff037424 */ /* 0x000fc800078e00ff */
[----:B------:R-:W-:Y:S05]  /*1b80*/  RET.REL.NODEC R2 `(_Z30group_norm_nhwc_fwd_sum_kernelI11Bf16IOFp32WLi120EEv26Group_norm_nhwc_fwd_params) ;  /* 0xffffe47002007950 */ /* 0x000fea0003c3ffff */
.L_x_2173:
        /* <DEDUP_REMOVED lines=15> */
.L_x_3098:


//--------------------- .text._Z30group_norm_nhwc_fwd_sum_kernelI11Bf16IOFp32WLi140EEv26Group_norm_nhwc_fwd_params --------------------------
	.section	.text._Z30group_norm_nhwc_fwd_sum_kernelI11Bf16IOFp32WLi140EEv26Group_norm_nhwc_fwd_params,"ax",@progbits
	.sectioninfo	@"SHI_REGISTERS=28"
	.align	128
        .global         _Z30group_norm_nhwc_fwd_sum_kernelI11Bf16IOFp32WLi140EEv26Group_norm_nhwc_fwd_params
        .type           _Z30group_norm_nhwc_fwd_sum_kernelI11Bf16IOFp32WLi140EEv26Group_norm_nhwc_fwd_params,@function
        .size           _Z30group_norm_nhwc_fwd_sum_kernelI11Bf16IOFp32WLi140EEv26Group_norm_nhwc_fwd_params,(.L_x_3099 - _Z30group_norm_nhwc_fwd_sum_kernelI11Bf16IOFp32WLi140EEv26Group_norm_nhwc_fwd_params)
        .other          _Z30group_norm_nhwc_fwd_sum_kernelI11Bf16IOFp32WLi140EEv26Group_norm_nhwc_fwd_params,@"STO_CUDA_ENTRY STV_DEFAULT"
_Z30group_norm_nhwc_fwd_sum_kernelI11Bf16IOFp32WLi140EEv26Group_norm_nhwc_fwd_params:
.text._Z30group_norm_nhwc_fwd_sum_kernelI11Bf16IOFp32WLi140EEv26Group_norm_nhwc_fwd_params:
        /* <DEDUP_REMOVED lines=33> */
[----:B------:R-:W-:Y:S01]  /*0210*/  IMAD.MOV.U32 R12, RZ, RZ, RZ ;  /* 0x000000ffff0c7224 */ /* 0x000fe200078e00ff */
[----:B------:R-:W-:Y:S02]  /*0220*/  MOV R19, R13 ;  /* 0x0000000d00137202 */ /* 0x000fe40000000f00 */
[----:B------:R-:W-:-:S13]  /*0230*/  ISETP.GE.AND.EX P0, PT, R5, c[0x0][0x1c4], PT, P0 ;  /* 0x0000710005007a0c */ /* 0x000fda0003f06300 */
.L_x_2176:
        /* <DEDUP_REMOVED lines=13> */
[----:B------:R-:W-:-:S04]  /*0310*/  IADD3 R19, P2, R19, 0x1, RZ ;  /* 0x0000000113137810 */ /* 0x000fc80007f5e0ff */
[----:B------:R-:W-:Y:S02]  /*0320*/  IADD3.X R18, RZ, R18, RZ, P2, !PT ;  /* 0x00000012ff127210 */ /* 0x000fe400017fe4ff */
        /* <DEDUP_REMOVED lines=11> */
.L_x_2175:
        /* <DEDUP_REMOVED lines=8> */
.L_x_2177:
        /* <DEDUP_REMOVED lines=14> */
[----:B------:R-:W-:-:S03]  /*0540*/  @!P0 IADD3.X R15, RZ, R20, RZ, P2, !PT ;  /* 0x00000014ff0f8210 */ /* 0x000fc600017fe4ff */
[----:B------:R-:W2:Y:S01]  /*0550*/  @!P0 LDG.E R18, [R18.64] ;  /* 0x0000000612128981 */ /* 0x000ea2000c1e1900 */
[----:B------:R-:W-:Y:S01]  /*0560*/  @!P0 IMAD.IADD R5, R5, 0x1, R17 ;  /* 0x0000000105058824 */ /* 0x000fe200078e0211 */
[----:B------:R-:W-:Y:S01]  /*0570*/  @!P0 LEA R14, P1, R4, c[0x0][0x170], 0x1 ;  /* 0x00005c00040e8a11 */ /* 0x000fe200078208ff */
        /* <DEDUP_REMOVED lines=71> */
.L_x_2174:
        /* <DEDUP_REMOVED lines=9> */
[----:B0-----:R-:W-:Y:S01]  /*0a80*/  IMAD.MOV.U32 R2, RZ, RZ, RZ ;  /* 0x000000ffff027224 */ /* 0x001fe200078e00ff */
[----:B-1----:R-:W-:-:S05]  /*0a90*/  IADD3 R9, RZ, -R3, RZ ;  /* 0x80000003ff097210 */ /* 0x002fca0007ffe0ff */
        /* <DEDUP_REMOVED lines=25> */
[----:B------:R-:W4:Y:S04]  /*0c30*/  LDS R22, [R8+0x240] ;  /* 0x0002400008167984 */ /* 0x000f280000000800 */
[----:B------:R-:W-:Y:S04]  /*0c40*/  LDS R13, [R8+0x220] ;  /* 0x00022000080d7984 */ /* 0x000fe80000000800 */
[----:B------:R-:W5:Y:S01]  /*0c50*/  LDS R2, [R8+0x214] ;  /* 0x0002140008027984 */ /* 0x000f620000000800 */
[----:B0-----:R-:W-:-:S03]  /*0c60*/  SHF.R.U32.HI R23, RZ, 0x2, R25 ;  /* 0x00000002ff177819 */ /* 0x001fc60000011619 */
        /* <DEDUP_REMOVED lines=10> */
[----:B------:R-:W3:Y:S01]  /*0d10*/  LDS R11, [R8+0x244] ;  /* 0x00024400080b7984 */ /* 0x000ee20000000800 */
[----:B----4-:R-:W-:-:S03]  /*0d20*/  ISETP.NE.AND P3, PT, R22, RZ, PT ;  /* 0x000000ff1600720c */ /* 0x010fc60003f65270 */
[----:B------:R-:W4:Y:S01]  /*0d30*/  LDS R9, [R8+0x248] ;  /* 0x0002480008097984 */ /* 0x000f220000000800 */
[----:B-----5:R-:W-:Y:S02]  /*0d40*/  @!P0 FADD.FTZ R13, R13, R2 ;  /* 0x000000020d0d8221 */ /* 0x020fe40000010000 */
[----:B0-----:R-:W-:Y:S02]  /*0d50*/  @!P0 FADD.FTZ R14, R14, R3 ;  /* 0x000000030e0e8221 */ /* 0x001fe40000010000 */
[----:B------:R-:W-:-:S04]  /*0d60*/  IMAD.WIDE.U32 R2, R23, 0x24924925, RZ ;  /* 0x2492492517027825 */ /* 0x000fc800078e00ff */
[----:B------:R-:W-:Y:S02]  /*0d70*/  @!P1 FADD.FTZ R19, R13, R19 ;  /* 0x000000130d139221 */ /* 0x000fe40000010000 */
[----:B------:R-:W-:Y:S01]  /*0d80*/  @!P1 FADD.FTZ R21, R14, R21 ;  /* 0x000000150e159221 */ /* 0x000fe20000010000 */
[----:B------:R-:W-:Y:S01]  /*0d90*/  IADD3 R15, R17, R12, R15 ;  /* 0x0000000c110f7210 */ /* 0x000fe20007ffe00f */
[----:B------:R-:W-:Y:S02]  /*0da0*/  IMAD R12, R3, -0x1c, R25 ;  /* 0xffffffe4030c7824 */ /* 0x000fe400078e0219 */
[----:B-1----:R-:W-:Y:S01]  /*0db0*/  @!P2 FADD.FTZ R18, R19, R18 ;  /* 0x000000121312a221 */ /* 0x002fe20000010000 */
[----:B------:R-:W-:Y:S01]  /*0dc0*/  IADD3 R13, R22, R15, R20 ;  /* 0x0000000f160d7210 */ /* 0x000fe20007ffe014 */
[----:B------:R-:W-:Y:S02]  /*0dd0*/  IMAD R14, R12, 0xc, RZ ;  /* 0x0000000c0c0e7824 */ /* 0x000fe400078e02ff */
[----:B--2---:R-:W-:-:S03]  /*0de0*/  @!P2 FADD.FTZ R16, R21, R16 ;  /* 0x000000101510a221 */ /* 0x004fc60000010000 */
[----:B------:R0:W-:Y:S01]  /*0df0*/  STS [R14+0xc0], R13 ;  /* 0x0000c00d0e007388 */ /* 0x0001e20000000800 */
[----:B---3--:R-:W-:Y:S02]  /*0e00*/  @!P3 FADD.FTZ R11, R18, R11 ;  /* 0x0000000b120bb221 */ /* 0x008fe40000010000 */
[----:B----4-:R-:W-:-:S03]  /*0e10*/  @!P3 FADD.FTZ R9, R16, R9 ;  /* 0x000000091009b221 */ /* 0x010fc60000010000 */
[----:B------:R0:W-:Y:S04]  /*0e20*/  STS [R14+0xc4], R11 ;  /* 0x0000c40b0e007388 */ /* 0x0001e80000000800 */
[----:B------:R0:W-:Y:S01]  /*0e30*/  STS [R14+0xc8], R9 ;  /* 0x0000c8090e007388 */ /* 0x0001e20000000800 */
[----:B------:R-:W-:Y:S05]  /*0e40*/  BRA.CONV UR4, `(.L_x_2180) ;  /* 0x0000003304007947 */ /* 0x000fea000b800000 */
[----:B------:R-:W-:Y:S01]  /*0e50*/  IMAD.MOV.U32 R3, RZ, RZ, 0xfffffff ;  /* 0x0fffffffff037424 */ /* 0x000fe200078e00ff */
[----:B------:R-:W-:Y:S02]  /*0e60*/  MOV R2, 0xe80 ;  /* 0x00000e8000027802 */ /* 0x000fe40000000f00 */
[----:B0-----:R-:W-:Y:S05]  /*0e70*/  CALL.REL.NOINC `($__internal_38_$__cuda_sm70_warpsync) ;  /* 0x00000dd000007944 */ /* 0x001fea0003c00000 */
.L_x_2180:
        /* <DEDUP_REMOVED lines=13> */
.L_x_2182:
[----:B------:R-:W-:Y:S05]  /*0f50*/  BSYNC B1 ;  /* 0x0000000000017941 */ /* 0x000fea0003800000 */
.L_x_2181:
[----:B------:R-:W-:-:S03]  /*0f60*/  UMOV UR4, 0xfffffff ;  /* 0x0fffffff00047882 */ /* 0x000fc60000000000 */
[----:B------:R-:W-:Y:S05]  /*0f70*/  BRA.CONV UR4, `(.L_x_2183) ;  /* 0x0000003304007947 */ /* 0x000fea000b800000 */
[----:B------:R-:W-:Y:S01]  /*0f80*/  IMAD.MOV.U32 R3, RZ, RZ, 0xfffffff ;  /* 0x0fffffffff037424 */ /* 0x000fe200078e00ff */
[----:B------:R-:W-:Y:S02]  /*0f90*/  MOV R2, 0xfb0 ;  /* 0x00000fb000027802 */ /* 0x000fe40000000f00 */
[----:B0-----:R-:W-:Y:S05]  /*0fa0*/  CALL.REL.NOINC `($__internal_38_$__cuda_sm70_warpsync) ;  /* 0x00000ca000007944 */ /* 0x001fea0003c00000 */
.L_x_2183:
        /* <DEDUP_REMOVED lines=8> */
[----:B01----:R-:W-:Y:S05]  /*1030*/  CALL.REL.NOINC `($__internal_38_$__cuda_sm70_warpsync) ;  /* 0x00000c1000007944 */ /* 0x003fea0003c00000 */
.L_x_2184:
        /* <DEDUP_REMOVED lines=13> */
.L_x_2186:
[----:B------:R-:W-:Y:S05]  /*1110*/  BSYNC B1 ;  /* 0x0000000000017941 */ /* 0x000fea0003800000 */
.L_x_2185:
[----:B------:R-:W-:-:S03]  /*1120*/  UMOV UR4, 0xfffffff ;  /* 0x0fffffff00047882 */ /* 0x000fc60000000000 */
[----:B------:R-:W-:Y:S05]  /*1130*/  BRA.CONV UR4, `(.L_x_2187) ;  /* 0x0000003304007947 */ /* 0x000fea000b800000 */
[----:B------:R-:W-:Y:S01]  /*1140*/  IMAD.MOV.U32 R3, RZ, RZ, 0xfffffff ;  /* 0x0fffffffff037424 */ /* 0x000fe200078e00ff */
[----:B------:R-:W-:Y:S02]  /*1150*/  MOV R2, 0x1170 ;  /* 0x0000117000027802 */ /* 0x000fe40000000f00 */
[----:B01----:R-:W-:Y:S05]  /*1160*/  CALL.REL.NOINC `($__internal_38_$__cuda_sm70_warpsync) ;  /* 0x00000ae000007944 */ /* 0x003fea0003c00000 */
.L_x_2187:
        /* <DEDUP_REMOVED lines=8> */
[----:B012---:R-:W-:Y:S05]  /*11f0*/  CALL.REL.NOINC `($__internal_38_$__cuda_sm70_warpsync) ;  /* 0x00000a5000007944 */ /* 0x007fea0003c00000 */
.L_x_2188:
        /* <DEDUP_REMOVED lines=13> */
.L_x_2190:
[----:B------:R-:W-:Y:S05]  /*12d0*/  BSYNC B1 ;  /* 0x0000000000017941 */ /* 0x000fea0003800000 */
.L_x_2189:
[----:B------:R-:W-:-:S03]  /*12e0*/  UMOV UR4, 0xfffffff ;  /* 0x0fffffff00047882 */ /* 0x000fc60000000000 */
[----:B------:R-:W-:Y:S05]  /*12f0*/  BRA.CONV UR4, `(.L_x_2191) ;  /* 0x0000003304007947 */ /* 0x000fea000b800000 */
[----:B------:R-:W-:Y:S01]  /*1300*/  IMAD.MOV.U32 R3, RZ, RZ, 0xfffffff ;  /* 0x0fffffffff037424 */ /* 0x000fe200078e00ff */
[----:B------:R-:W-:Y:S02]  /*1310*/  MOV R2, 0x1330 ;  /* 0x0000133000027802 */ /* 0x000fe40000000f00 */
[----:B012---:R-:W-:Y:S05]  /*1320*/  CALL.REL.NOINC `($__internal_38_$__cuda_sm70_warpsync) ;  /* 0x0000092000007944 */ /* 0x007fea0003c00000 */
.L_x_2191:
        /* <DEDUP_REMOVED lines=8> */
[----:B0123--:R-:W-:Y:S05]  /*13b0*/  CALL.REL.NOINC `($__internal_38_$__cuda_sm70_warpsync) ;  /* 0x0000089000007944 */ /* 0x00ffea0003c00000 */
.L_x_2192:
        /* <DEDUP_REMOVED lines=13> */
.L_x_2194:
[----:B------:R-:W-:Y:S05]  /*1490*/  BSYNC B1 ;  /* 0x0000000000017941 */ /* 0x000fea0003800000 */
.L_x_2193:
[----:B------:R-:W-:Y:S01]  /*14a0*/  UMOV UR4, 0xfffffff ;  /* 0x0fffffff00047882 */ /* 0x000fe20000000000 */
[----:B------:R-:W-:Y:S01]  /*14b0*/  MOV R15, R11 ;  /* 0x0000000b000f7202 */ /* 0x000fe20000000f00 */
[----:B------:R-:W-:Y:S01]  /*14c0*/  IMAD.MOV.U32 R16, RZ, RZ, R9 ;  /* 0x000000ffff107224 */ /* 0x000fe200078e0009 */
[----:B------:R-:W-:Y:S05]  /*14d0*/  BRA.CONV UR4, `(.L_x_2195) ;  /* 0x0000003304007947 */ /* 0x000fea000b800000 */
[----:B------:R-:W-:Y:S01]  /*14e0*/  IMAD.MOV.U32 R3, RZ, RZ, 0xfffffff ;  /* 0x0fffffffff037424 */ /* 0x000fe200078e00ff */
[----:B------:R-:W-:Y:S02]  /*14f0*/  MOV R2, 0x1510 ;  /* 0x0000151000027802 */ /* 0x000fe40000000f00 */
[----:B0123--:R-:W-:Y:S05]  /*1500*/  CALL.REL.NOINC `($__internal_38_$__cuda_sm70_warpsync) ;  /* 0x0000074000007944 */ /* 0x00ffea0003c00000 */
.L_x_2195:
        /* <DEDUP_REMOVED lines=8> */
[----:B01234-:R-:W-:Y:S05]  /*1590*/  CALL.REL.NOINC `($__internal_38_$__cuda_sm70_warpsync) ;  /* 0x000006b000007944 */ /* 0x01ffea0003c00000 */
.L_x_2196:
        /* <DEDUP_REMOVED lines=13> */
[----:B------:R-:W-:Y:S01]  /*1670*/  IMAD.MOV.U32 R3, RZ, RZ, 0xfffffff ;  /* 0x0fffffffff037424 */ /* 0x000fe200078e00ff */
[----:B------:R-:W-:Y:S02]  /*1680*/  MOV R2, 0x16a0 ;  /* 0x000016a000027802 */ /* 0x000fe40000000f00 */
[----:B------:R-:W-:Y:S05]  /*1690*/  CALL.REL.NOINC `($__internal_38_$__cuda_sm70_warpsync) ;  /* 0x000005b000007944 */ /* 0x000fea0003c00000 */
.L_x_2197:
        /* <DEDUP_REMOVED lines=8> */
[----:B0-----:R-:W-:Y:S05]  /*1720*/  CALL.REL.NOINC `($__internal_38_$__cuda_sm70_warpsync) ;  /* 0x0000052000007944 */ /* 0x001fea0003c00000 */
.L_x_2198:
        /* <DEDUP_REMOVED lines=30> */
[C---:B------:R-:W-:Y:S01]  /*1910*/  ISETP.NE.AND P0, PT, R18.reuse, RZ, PT ;  /* 0x000000ff1200720c */ /* 0x040fe20003f05270 */
[----:B------:R-:W-:Y:S01]  /*1920*/  IMAD.IADD R9, R18, 0x1, R3 ;  /* 0x0000000112097824 */ /* 0x000fe200078e0203 */
[----:B------:R5:W-:Y:S01]  /*1930*/  STS [R8+0x210], R25 ;  /* 0x0002101908007388 */ /* 0x000be20000000800 */
[----:B------:R-:W-:-:S03]  /*1940*/  ISETP.NE.AND P2, PT, R20, RZ, PT ;  /* 0x000000ff1400720c */ /* 0x000fc60003f45270 */
[----:B------:R0:W-:Y:S01]  /*1950*/  STS [R8+0x21c], R11 ;  /* 0x00021c0b08007388 */ /* 0x0001e20000000800 */
[----:B------:R-:W-:-:S03]  /*1960*/  @!P1 FADD.FTZ R13, R13, R22 ;  /* 0x000000160d0d9221 */ /* 0x000fc60000010000 */
[----:B------:R2:W-:Y:S01]  /*1970*/  STS [R8+0x214], R22 ;  /* 0x0002141608007388 */ /* 0x0005e20000000800 */
[----:B-1----:R-:W-:Y:S02]  /*1980*/  @!P1 FADD.FTZ R15, R15, R24 ;  /* 0x000000180f0f9221 */ /* 0x002fe40000010000 */
[----:B-----5:R-:W-:Y:S01]  /*1990*/  IMAD.IADD R25, R20, 0x1, R9 ;  /* 0x0000000114197824 */ /* 0x020fe200078e0209 */
        /* <DEDUP_REMOVED lines=18> */
.L_x_2179:
[----:B--2---:R-:W-:Y:S05]  /*1ac0*/  BSYNC B0 ;  /* 0x0000000000007941 */ /* 0x004fea0003800000 */
.L_x_2178:
        /* <DEDUP_REMOVED lines=8> */
[----:B-1----:R-:W-:Y:S04]  /*1b50*/  @!P1 LDS R3, [R5+0x218] ;  /* 0x0002180005039984 */ /* 0x002fe80000000800 */
        /* <DEDUP_REMOVED lines=15> */
        .weak           $__internal_38_$__cuda_sm70_warpsync
        .type           $__internal_38_$__cuda_sm70_warpsync,@function
        .size           $__internal_38_$__cuda_sm70_warpsync,(.L_x_3099 - $__internal_38_$__cuda_sm70_warpsync)
$__internal_38_$__cuda_sm70_warpsync:
[----:B------:R-:W-:Y:S04]  /*1c50*/  WARPSYNC R3 ;  /* 0x0000000300007348 */ /* 0x000fe80003800000 */
[----:B------:R-:W-:-:S04]  /*1c60*/  IMAD.MOV.U32 R3, RZ, RZ, 0x0 ;  /* 0x00000000ff037424 */ /* 0x000fc800078e00ff */
[----:B------:R-:W-:Y:S05]  /*1c70*/  RET.REL.NODEC R2 `(_Z30group_norm_nhwc_fwd_sum_kernelI11Bf16IOFp32WLi140EEv26Group_norm_nhwc_fwd_params) ;  /* 0xffffe38002007950 */ /* 0x000fea0003c3ffff */
.L_x_2199:
        /* <DEDUP_REMOVED lines=16> */
.L_x_3099:


//--------------------- .text._Z30group_norm_nhwc_fwd_sum_kernelI11Bf16IOFp32WLi160EEv26Group_norm_nhwc_fwd_params --------------------------
	.section	.text._Z30group_norm_nhwc_fwd_sum_kernelI11Bf16IOFp32WLi160EEv26Group_norm_nhwc_fwd_params,"ax",@progbits
	.sectioninfo	@"SHI_REGISTERS=32"
	.align	128
        .global         _Z30group_norm_nhwc_fwd_sum_kernelI11Bf16IOFp32WLi160EEv26Group_norm_nhwc_fwd_params
        .type           _Z30group_norm_nhwc_fwd_sum_kernelI11Bf16IOFp32WLi160EEv26Group_norm_nhwc_fwd_params,@function
        .size           _Z30group_norm_nhwc_fwd_sum_kernelI11Bf16IOFp32WLi160EEv26Group_norm_nhwc_fwd_params,(.L_x_3100 - _Z30group_norm_nhwc_fwd_sum_kernelI11Bf16IOFp32WLi160EEv26Group_norm_nhwc_fwd_params)
        .other          _Z30group_norm_nhwc_fwd_sum_kernelI11Bf16IOFp32WLi160EEv26Group_norm_nhwc_fwd_params,@"STO_CUDA_ENTRY STV_DEFAULT"
_Z30group_norm_nhwc_fwd_sum_kernelI11Bf16IOFp32WLi160EEv26Group_norm_nhwc_fwd_params:
.text._Z30group_norm_nhwc_fwd_sum_kernelI11Bf16IOFp32WLi160EEv26Group_norm_nhwc_fwd_params:
        /* <DEDUP_REMOVED lines=37> */
.L_x_2202:
        /* <DEDUP_REMOVED lines=26> */
.L_x_2201:
        /* <DEDUP_REMOVED lines=14> */
.L_x_2203:
        /* <DEDUP_REMOVED lines=86> */
.L_x_2200:
        /* <DEDUP_REMOVED lines=62> */
.L_x_2208:
        /* <DEDUP_REMOVED lines=48> */
[----:B0-----:R-:W-:Y:S01]  /*1110*/  @P1 IADD3 R8, R8, R5, RZ ;  /* 0x0000000508081210 */ /* 0x001fe20007ffe0ff */
[----:B-1----:R-:W-:-:S02]  /*1120*/  FADD.FTZ R9, R6, R9 ;  /* 0x0000000906097221 */ /* 0x002fc40000010000 */
[----:B--2---:R-:W-:-:S03]  /*1130*/  FADD.FTZ R4, R7, R4 ;  /* 0x0000000407047221 */ /* 0x004fc60000010000 */
[----:B------:R-:W-:Y:S02]  /*1140*/  @P1 FSEL R6, R9, R6, !P0 ;  /* 0x0000000609061208 */ /* 0x000fe40004000000 */
[----:B------:R-:W-:-:S03]  /*1150*/  @P1 FSEL R7, R4, R7, !P0 ;  /* 0x0000000704071208 */ /* 0x000fc60004000000 */
[----:B------:R0:W1:Y:S04]  /*1160*/  SHFL.UP PT, R5, R6, 0x1, RZ ;  /* 0x0420000006057989 */ /* 0x00006800000e00ff */
[----:B------:R0:W2:Y:S04]  /*1170*/  SHFL.UP PT, R4, R8, 0x1, RZ ;  /* 0x0420000008047989 */ /* 0x0000a800000e00ff */
[----:B------:R0:W3:Y:S02]  /*1180*/  SHFL.UP PT, R9, R7, 0x1, RZ ;  /* 0x0420000007097989 */ /* 0x0000e400000e00ff */
.L_x_2209:
        /* <DEDUP_REMOVED lines=19> */
[----:B------:R-:W-:-:S03]  /*12c0*/  IMAD.IADD R6, R6, 0x1, R19 ;  /* 0x0000000106067824 */ /* 0x000fc600078e0213 */
[----:B------:R-:W4:Y:S04]  /*12d0*/  LDS R16, [R3+0x44] ;  /* 0x0000440003107984 */ /* 0x000f280000000800 */
[----:B------:R-:W4:Y:S02]  /*12e0*/  LDS R17, [R3+0x48] ;  /* 0x0000480003117984 */ /* 0x000f240000000800 */
[----:B-1---5:R-:W-:Y:S02]  /*12f0*/  @!P0 FADD.FTZ R18, R18, R5 ;  /* 0x0000000512128221 */ /* 0x022fe40000010000 */
[----:B---3--:R-:W-:Y:S01]  /*1300*/  @!P0 FADD.FTZ R20, R20, R9 ;  /* 0x0000000914148221 */ /* 0x008fe20000010000 */
[C---:B------:R-:W-:Y:S01]  /*1310*/  ISETP.NE.AND P0, PT, R7.reuse, RZ, PT ;  /* 0x000000ff0700720c */ /* 0x040fe20003f05270 */
[----:B------:R-:W-:Y:S01]  /*1320*/  IMAD.IADD R7, R7, 0x1, R6 ;  /* 0x0000000107077824 */ /* 0x000fe200078e0206 */
[----:B------:R-:W-:Y:S01]  /*1330*/  ISETP.NE.AND P3, PT, R12, RZ, PT ;  /* 0x000000ff0c00720c */ /* 0x000fe20003f65270 */
[----:B------:R1:W-:Y:S01]  /*1340*/  STS [R3+0x10], R19 ;  /* 0x0000101303007388 */ /* 0x0003e20000000800 */
[----:B------:R-:W-:-:S02]  /*1350*/  ISETP.NE.AND P1, PT, R15, RZ, PT ;  /* 0x000000ff0f00720c */ /* 0x000fc40003f25270 */
[----:B------:R-:W-:Y:S01]  /*1360*/  IADD3 R12, R12, R7, RZ ;  /* 0x000000070c0c7210 */ /* 0x000fe20007ffe0ff */
[----:B------:R-:W-:Y:S01]  /*1370*/  @!P2 FADD.FTZ R0, R0, R18 ;  /* 0x000000120000a221 */ /* 0x000fe20000010000 */
[----:B------:R1:W-:Y:S01]  /*1380*/  STS [R3+0x1c], R6 ;  /* 0x00001c0603007388 */ /* 0x0003e20000000800 */
[----:B------:R-:W-:-:S03]  /*1390*/  @!P2 FADD.FTZ R8, R8, R20 ;  /* 0x000000140808a221 */ /* 0x000fc60000010000 */
[----:B------:R1:W-:Y:S01]  /*13a0*/  STS [R3+0x14], R18 ;  /* 0x0000141203007388 */ /* 0x0003e20000000800 */
[----:B------:R-:W-:Y:S02]  /*13b0*/  IMAD.IADD R4, R15, 0x1, R12 ;  /* 0x000000010f047824 */ /* 0x000fe400078e020c */
[----:B------:R-:W-:Y:S01]  /*13c0*/  @!P0 FADD.FTZ R10, R10, R0 ;  /* 0x000000000a0a8221 */ /* 0x000fe20000010000 */
        /* <DEDUP_REMOVED lines=17> */
.L_x_2205:
[----:B0-----:R-:W-:Y:S05]  /*14e0*/  BSYNC B0 ;  /* 0x0000000000007941 */ /* 0x001fea0003800000 */
.L_x_2204:
        /* <DEDUP_REMOVED lines=30> */
.L_x_2206:
[----:B------:R-:W-:Y:S01]  /*16d0*/  IMAD.MOV.U32 R12, RZ, RZ, R8 ;  /* 0x000000ffff0c7224 */ /* 0x000fe200078e0008 */
[----:B------:R-:W-:Y:S01]  /*16e0*/  MOV R9, 0xffffffff ;  /* 0xffffffff00097802 */ /* 0x000fe20000000f00 */
[----:B------:R-:W-:Y:S01]  /*16f0*/  IMAD.MOV.U32 R11, RZ, RZ, 0x1 ;  /* 0x00000001ff0b7424 */ /* 0x000fe200078e00ff */
[----:B------:R-:W-:Y:S01]  /*1700*/  MOV R6, 0x1730 ;  /* 0x0000173000067802 */ /* 0x000fe20000000f00 */
[----:B------:R-:W-:-:S02]  /*1710*/  IMAD.MOV.U32 R10, RZ, RZ, RZ ;  /* 0x000000ffff0a7224 */ /* 0x000fc400078e00ff */
[----:B------:R-:W-:Y:S05]  /*1720*/  CALL.REL.NOINC `($__internal_39_$__cuda_sm70_shflsync_up) ;  /* 0x000009a000007944 */ /* 0x000fea0003c00000 */
[----:B-1----:R-:W-:Y:S01]  /*1730*/  IMAD.MOV.U32 R13, RZ, RZ, R9 ;  /* 0x000000ffff0d7224 */ /* 0x002fe200078e0009 */
[----:B0-----:R-:W-:Y:S05]  /*1740*/  BRA `(.L_x_2208) ;  /* 0xfffff6c000007947 */ /* 0x001fea000383ffff */
.L_x_2207:
[----:B------:R-:W-:Y:S01]  /*1750*/  HFMA2.MMA R10, -RZ, RZ, 0, 0 ;  /* 0x00000000ff0a7435 */ /* 0x000fe200000001ff */
[----:B------:R-:W-:Y:S01]  /*1760*/  IMAD.MOV.U32 R12, RZ, RZ, R5 ;  /* 0x000000ffff0c7224 */ /* 0x000fe200078e0005 */
[----:B------:R-:W-:Y:S01]  /*1770*/  MOV R6, 0x17b0 ;  /* 0x000017b000067802 */ /* 0x000fe20000000f00 */
[----:B------:R-:W-:-:S02]  /*1780*/  IMAD.MOV.U32 R11, RZ, RZ, 0x1 ;  /* 0x00000001ff0b7424 */ /* 0x000fc400078e00ff */
[----:B------:R-:W-:Y:S02]  /*1790*/  IMAD.MOV.U32 R9, RZ, RZ, -0x1 ;  /* 0xffffffffff097424 */ /* 0x000fe400078e00ff */
[----:B012---:R-:W-:Y:S05]  /*17a0*/  CALL.REL.NOINC `($__internal_39_$__cuda_sm70_shflsync_up) ;  /* 0x0000092000007944 */ /* 0x007fea0003c00000 */
[----:B-1----:R-:W-:Y:S01]  /*17b0*/  IMAD.MOV.U32 R14, RZ, RZ, R9 ;  /* 0x000000ffff0e7224 */ /* 0x002fe200078e0009 */
[----:B0-----:R-:W-:Y:S01]  /*17c0*/  MOV R11, 0x1 ;  /* 0x00000001000b7802 */ /* 0x001fe20000000f00 */
[----:B------:R-:W-:Y:S01]  /*17d0*/  IMAD.MOV.U32 R12, RZ, RZ, R4 ;  /* 0x000000ffff0c7224 */ /* 0x000fe200078e0004 */
[----:B------:R-:W-:Y:S01]  /*17e0*/  MOV R6, 0x1820 ;  /* 0x0000182000067802 */ /* 0x000fe20000000f00 */
[----:B------:R-:W-:Y:S02]  /*17f0*/  IMAD.MOV.U32 R10, RZ, RZ, RZ ;  /* 0x000000ffff0a7224 */ /* 0x000fe400078e00ff */
[----:B------:R-:W-:Y:S02]  /*1800*/  IMAD.MOV.U32 R9, RZ, RZ, -0x1 ;  /* 0xffffffffff097424 */ /* 0x000fe400078e00ff */
[----:B------:R-:W-:Y:S05]  /*1810*/  CALL.REL.NOINC `($__internal_39_$__cuda_sm70_shflsync_up) ;  /* 0x000008b000007944 */ /* 0x000fea0003c00000 */
        /* <DEDUP_REMOVED lines=15> */
[----:B------:R-:W-:Y:S05]  /*1910*/  CALL.REL.NOINC `($__internal_39_$__cuda_sm70_shflsync_up) ;  /* 0x000007b000007944 */ /* 0x000fea0003c00000 */
[----:B-1----:R-:W-:Y:S01]  /*1920*/  MOV R4, R9 ;  /* 0x0000000900047202 */ /* 0x002fe20000000f00 */
[----:B0-----:R-:W-:Y:S01]  /*1930*/  IMAD.MOV.U32 R12, RZ, RZ, R8 ;  /* 0x000000ffff0c7224 */ /* 0x001fe200078e0008 */
[----:B------:R-:W-:Y:S01]  /*1940*/  MOV R9, 0xffffffff ;  /* 0xffffffff00097802 */ /* 0x000fe20000000f00 */
[----:B------:R-:W-:Y:S01]  /*1950*/  IMAD.MOV.U32 R11, RZ, RZ, 0x2 ;  /* 0x00000002ff0b7424 */ /* 0x000fe200078e00ff */
[----:B------:R-:W-:Y:S01]  /*1960*/  MOV R6, 0x1990 ;  /* 0x0000199000067802 */ /* 0x000fe20000000f00 */
[----:B------:R-:W-:Y:S02]  /*1970*/  IMAD.MOV.U32 R10, RZ, RZ, RZ ;  /* 0x000000ffff0a7224 */ /* 0x000fe400078e00ff */
[----:B------:R-:W-:Y:S05]  /*1980*/  CALL.REL.NOINC `($__internal_39_$__cuda_sm70_shflsync_up) ;  /* 0x0000074000007944 */ /* 0x000fea0003c00000 */
[----:B0-----:R-:W-:Y:S01]  /*1990*/  HFMA2.MMA R10, -RZ, RZ, 0, 0 ;  /* 0x00000000ff0a7435 */ /* 0x001fe200000001ff */
[----:B-1----:R-:W-:Y:S01]  /*19a0*/  IMAD.MOV.U32 R5, RZ, RZ, R9 ;  /* 0x000000ffff057224 */ /* 0x002fe200078e0009 */
[----:B------:R-:W-:Y:S01]  /*19b0*/  MOV R6, 0x1a00 ;  /* 0x00001a0000067802 */ /* 0x000fe20000000f00 */
[----:B------:R-:W-:Y:S02]  /*19c0*/  IMAD.MOV.U32 R12, RZ, RZ, R14 ;  /* 0x000000ffff0c7224 */ /* 0x000fe400078e000e */
[----:B------:R-:W-:-:S02]  /*19d0*/  IMAD.MOV.U32 R11, RZ, RZ, 0x2 ;  /* 0x00000002ff0b7424 */ /* 0x000fc400078e00ff */
[----:B------:R-:W-:Y:S02]  /*19e0*/  IMAD.MOV.U32 R9, RZ, RZ, -0x1 ;  /* 0xffffffffff097424 */ /* 0x000fe400078e00ff */
[----:B------:R-:W-:Y:S05]  /*19f0*/  CALL.REL.NOINC `($__internal_39_$__cuda_sm70_shflsync_up) ;  /* 0x000006d000007944 */ /* 0x000fea0003c00000 */
        /* <DEDUP_REMOVED lines=8> */
[----:B------:R-:W-:Y:S01]  /*1a80*/  @P1 IMAD.IADD R13, R4, 0x1, R13 ;  /* 0x00000001040d1824 */ /* 0x000fe200078e020d */
[----:B------:R-:W-:Y:S02]  /*1a90*/  @P1 FSEL R8, R5, R8, !P0 ;  /* 0x0000000805081208 */ /* 0x000fe40004000000 */
[----:B------:R-:W-:Y:S01]  /*1aa0*/  @P1 FSEL R14, R7, R14, !P0 ;  /* 0x0000000e070e1208 */ /* 0x000fe20004000000 */
[----:B------:R-:W-:Y:S02]  /*1ab0*/  IMAD.MOV.U32 R12, RZ, RZ, R13 ;  /* 0x000000ffff0c7224 */ /* 0x000fe400078e000d */
[----:B------:R-:W-:Y:S05]  /*1ac0*/  CALL.REL.NOINC `($__internal_39_$__cuda_sm70_shflsync_up) ;  /* 0x0000060000007944 */ /* 0x000fea0003c00000 */
[----:B-1----:R-:W-:Y:S01]  /*1ad0*/  IMAD.MOV.U32 R4, RZ, RZ, R9 ;  /* 0x000000ffff047224 */ /* 0x002fe200078e0009 */
[----:B0-----:R-:W-:Y:S01]  /*1ae0*/  MOV R12, R8 ;  /* 0x00000008000c7202 */ /* 0x001fe20000000f00 */
[----:B------:R-:W-:Y:S01]  /*1af0*/  IMAD.MOV.U32 R11, RZ, RZ, 0x4 ;  /* 0x00000004ff0b7424 */ /* 0x000fe200078e00ff */
[----:B------:R-:W-:Y:S01]  /*1b00*/  MOV R6, 0x1b40 ;  /* 0x00001b4000067802 */ /* 0x000fe20000000f00 */
[----:B------:R-:W-:Y:S02]  /*1b10*/  IMAD.MOV.U32 R10, RZ, RZ, RZ ;  /* 0x000000ffff0a7224 */ /* 0x000fe400078e00ff */
[----:B------:R-:W-:-:S02]  /*1b20*/  IMAD.MOV.U32 R9, RZ, RZ, -0x1 ;  /* 0xffffffffff097424 */ /* 0x000fc400078e00ff */
[----:B------:R-:W-:Y:S05]  /*1b30*/  CALL.REL.NOINC `($__internal_39_$__cuda_sm70_shflsync_up) ;  /* 0x0000059000007944 */ /* 0x000fea0003c00000 */
[----:B-1----:R-:W-:Y:S01]  /*1b40*/  MOV R5, R9 ;  /* 0x0000000900057202 */ /* 0x002fe20000000f00 */
[----:B0-----:R-:W-:Y:S01]  /*1b50*/  IMAD.MOV.U32 R12, RZ, RZ, R14 ;  /* 0x000000ffff0c7224 */ /* 0x001fe200078e000e */
[----:B------:R-:W-:Y:S01]  /*1b60*/  MOV R9, 0xffffffff ;  /* 0xffffffff00097802 */ /* 0x000fe20000000f00 */
[----:B------:R-:W-:Y:S01]  /*1b70*/  IMAD.MOV.U32 R11, RZ, RZ, 0x4 ;  /* 0x00000004ff0b7424 */ /* 0x000fe200078e00ff */
[----:B------:R-:W-:Y:S01]  /*1b80*/  MOV R6, 0x1bb0 ;  /* 0x00001bb000067802 */ /* 0x000fe20000000f00 */
[----:B------:R-:W-:-:S02]  /*1b90*/  IMAD.MOV.U32 R10, RZ, RZ, RZ ;  /* 0x000000ffff0a7224 */ /* 0x000fc400078e00ff */
[----:B------:R-:W-:Y:S05]  /*1ba0*/  CALL.REL.NOINC `($__internal_39_$__cuda_sm70_shflsync_up) ;  /* 0x0000052000007944 */ /* 0x000fea0003c00000 */
        /* <DEDUP_REMOVED lines=8> */
[----:B------:R-:W-:Y:S01]  /*1c30*/  @P1 IMAD.IADD R13, R4, 0x1, R13 ;  /* 0x00000001040d1824 */ /* 0x000fe200078e020d */
[----:B------:R-:W-:Y:S02]  /*1c40*/  @P1 FSEL R8, R5, R8, !P0 ;  /* 0x0000000805081208 */ /* 0x000fe40004000000 */
[----:B------:R-:W-:Y:S01]  /*1c50*/  @P1 FSEL R14, R7, R14, !P0 ;  /* 0x0000000e070e1208 */ /* 0x000fe20004000000 */
[----:B------:R-:W-:Y:S02]  /*1c60*/  IMAD.MOV.U32 R12, RZ, RZ, R13 ;  /* 0x000000ffff0c7224 */ /* 0x000fe400078e000d */
[----:B------:R-:W-:Y:S05]  /*1c70*/  CALL.REL.NOINC `($__internal_39_$__cuda_sm70_shflsync_up) ;  /* 0x0000045000007944 */ /* 0x000fea0003c00000 */
[----:B0-----:R-:W-:Y:S01]  /*1c80*/  HFMA2.MMA R11, -RZ, RZ, 0, 4.76837158203125e-07 ;  /* 0x00000008ff0b7435 */ /* 0x001fe200000001ff */
[----:B-1----:R-:W-:Y:S01]  /*1c90*/  IMAD.MOV.U32 R4, RZ, RZ, R9 ;  /* 0x000000ffff047224 */ /* 0x002fe200078e0009 */
[----:B------:R-:W-:Y:S01]  /*1ca0*/  MOV R6, 0x1cf0 ;  /* 0x00001cf000067802 */ /* 0x000fe20000000f00 */
[----:B------:R-:W-:Y:S02]  /*1cb0*/  IMAD.MOV.U32 R12, RZ, RZ, R8 ;  /* 0x000000ffff0c7224 */ /* 0x000fe400078e0008 */
[----:B------:R-:W-:Y:S02]  /*1cc0*/  IMAD.MOV.U32 R10, RZ, RZ, RZ ;  /* 0x000000ffff0a7224 */ /* 0x000fe400078e00ff */
[----:B------:R-:W-:-:S02]  /*1cd0*/  IMAD.MOV.U32 R9, RZ, RZ, -0x1 ;  /* 0xffffffffff097424 */ /* 0x000fc400078e00ff */
[----:B------:R-:W-:Y:S05]  /*1ce0*/  CALL.REL.NOINC `($__internal_39_$__cuda_sm70_shflsync_up) ;  /* 0x000003e000007944 */ /* 0x000fea0003c00000 */
[----:B-1----:R-:W-:Y:S01]  /*1cf0*/  IMAD.MOV.U32 R5, RZ, RZ, R9 ;  /* 0x000000ffff057224 */ /* 0x002fe200078e0009 */
[----:B0-----:R-:W-:Y:S01]  /*1d00*/  MOV R12, R14 ;  /* 0x0000000e000c7202 */ /* 0x001fe20000000f00 */
[----:B------:R-:W-:Y:S01]  /*1d10*/  IMAD.MOV.U32 R11, RZ, RZ, 0x8 ;  /* 0x00000008ff0b7424 */ /* 0x000fe200078e00ff */
[----:B------:R-:W-:Y:S01]  /*1d20*/  MOV R9, 0xffffffff ;  /* 0xffffffff00097802 */ /* 0x000fe20000000f00 */
[----:B------:R-:W-:Y:S01]  /*1d30*/  IMAD.MOV.U32 R10, RZ, RZ, RZ ;  /* 0x000000ffff0a7224 */ /* 0x000fe200078e00ff */
[----:B------:R-:W-:-:S02]  /*1d40*/  MOV R6, 0x1d60 ;  /* 0x00001d6000067802 */ /* 0x000fc40000000f00 */
[----:B------:R-:W-:Y:S05]  /*1d50*/  CALL.REL.NOINC `($__internal_39_$__cuda_sm70_shflsync_up) ;  /* 0x0000037000007944 */ /* 0x000fea0003c00000 */
        /* <DEDUP_REMOVED lines=13> */
[----:B0-----:R-:W-:Y:S01]  /*1e30*/  HFMA2.MMA R10, -RZ, RZ, 0, 0 ;  /* 0x00000000ff0a7435 */ /* 0x001fe200000001ff */
[----:B-1----:R-:W-:Y:S01]  /*1e40*/  MOV R4, R9 ;  /* 0x0000000900047202 */ /* 0x002fe20000000f00 */
[----:B------:R-:W-:Y:S01]  /*1e50*/  IMAD.MOV.U32 R12, RZ, RZ, R8 ;  /* 0x000000ffff0c7224 */ /* 0x000fe200078e0008 */
[----:B------:R-:W-:Y:S01]  /*1e60*/  MOV R6, 0x1ea0 ;  /* 0x00001ea000067802 */ /* 0x000fe20000000f00 */
[----:B------:R-:W-:Y:S02]  /*1e70*/  IMAD.MOV.U32 R11, RZ, RZ, 0x10 ;  /* 0x00000010ff0b7424 */ /* 0x000fe400078e00ff */
        /* <DEDUP_REMOVED lines=10> */
[----:B-1----:R-:W-:Y:S01]  /*1f20*/  FADD.FTZ R7, R14, R9 ;  /* 0x000000090e077221 */ /* 0x002fe20000010000 */
[----:B------:R-:W-:Y:S01]  /*1f30*/  ISETP.NE.AND P0, PT, R13, RZ, PT ;  /* 0x000000ff0d00720c */ /* 0x000fe20003f05270 */
[----:B------:R-:W-:Y:S01]  /*1f40*/  FADD.FTZ R5, R5, R8 ;  /* 0x0000000805057221 */ /* 0x000fe20000010000 */
        /* <DEDUP_REMOVED lines=23> */
[----:B01----:R-:W-:Y:S05]  /*20c0*/  BRA `(.L_x_2209) ;  /* 0xfffff0c000007947 */ /* 0x003fea000383ffff */
        .weak           $__internal_39_$__cuda_sm70_shflsync_up
        .type           $__internal_39_$__cuda_sm70_shflsync_up,@function
        .size           $__internal_39_$__cuda_sm70_shflsync_up,(.L_x_3100 - $__internal_39_$__cuda_sm70_shflsync_up)
$__internal_39_$__cuda_sm70_shflsync_up:
[----:B------:R-:W-:Y:S01]  /*20d0*/  IMAD.MOV.U32 R7, RZ, RZ, 0x0 ;  /* 0x00000000ff077424 */ /* 0x000fe200078e00ff */
[----:B------:R-:W-:Y:S04]  /*20e0*/  WARPSYNC R9 ;  /* 0x0000000900007348 */ /* 0x000fe80003800000 */
[----:B------:R0:W1:Y:S01]  /*20f0*/  SHFL.UP PT, R9, R12, R11, R10 ;  /* 0x0400000b0c097389 */ /* 0x00006200000e000a */
[----:B------:R-:W-:Y:S05]  /*2100*/  RET.REL.NODEC R6 `(_Z30group_norm_nhwc_fwd_sum_kernelI11Bf16IOFp32WLi160EEv26Group_norm_nhwc_fwd_params) ;  /* 0xffffdef006007950 */ /* 0x000fea0003c3ffff */
.L_x_2210:
        /* <DEDUP_REMOVED lines=15> */
.L_x_3100:


//--------------------- .text._Z30group_norm_nhwc_fwd_sum_kernelI11Bf16IOBf16WLi196EEv26Group_norm_nhwc_fwd_params --------------------------
	.section	.text._Z30group_norm_nhwc_fwd_sum_kernelI11Bf16IOBf16WLi196EEv26Group_norm_nhwc_fwd_params,"ax",@progbits
	.sectioninfo	@"SHI_REGISTERS=31"
	.align	128
        .global         _Z30group_norm_nhwc_fwd_sum_kernelI11Bf16IOBf16WLi196EEv26Group_norm_nhwc_fwd_params
        .type           _Z30group_norm_nhwc_fwd_sum_kernelI11Bf16IOBf16WLi196EEv26Group_norm_nhwc_fwd_params,@function
        .size           _Z30group_norm_nhwc_fwd_sum_kernelI11Bf16IOBf16WLi196EEv26Group_norm_nhwc_fwd_params,(.L_x_3101 - _Z30group_norm_nhwc_fwd_sum_kernelI11Bf16IOBf16WLi196EEv26Group_norm_nhwc_fwd_params)
        .other          _Z30group_norm_nhwc_fwd_sum_kernelI11Bf16IOBf16WLi196EEv26Group_norm_nhwc_fwd_params,@"STO_CUDA_ENTRY STV_DEFAULT"
_Z30group_norm_nhwc_fwd_sum_kernelI11Bf16IOBf16WLi196EEv26Group_norm_nhwc_fwd_params:
.text._Z30group_norm_nhwc_fwd_sum_kernelI11Bf16IOBf16WLi196EEv26Group_norm_nhwc_fwd_params:
        /* <DEDUP_REMOVED lines=36> */
.L_x_2213:
        /* <DEDUP_REMOVED lines=26> */
.L_x_2212:
        /* <DEDUP_REMOVED lines=8> */
.L_x_2214:
        /* <DEDUP_REMOVED lines=89> */
.L_x_2211:
        /* <DEDUP_REMOVED lines=85> */
[----:B0-----:R-:W-:Y:S05]  /*0f40*/  CALL.REL.NOINC `($__internal_40_$__cuda_sm70_warpsync) ;  /* 0x00000f1000007944 */ /* 0x001fea0003c00000 */
.L_x_2217:
        /* <DEDUP_REMOVED lines=13> */
.L_x_2219:
[----:B------:R-:W-:Y:S05]  /*1020*/  BSYNC B1 ;  /* 0x0000000000017941 */ /* 0x000fea0003800000 */
.L_x_2218:
[----:B------:R-:W-:-:S03]  /*1030*/  UMOV UR4, 0xfffffff ;  /* 0x0fffffff00047882 */ /* 0x000fc60000000000 */
[----:B------:R-:W-:Y:S05]  /*1040*/  BRA.CONV UR4, `(.L_x_2220) ;  /* 0x0000003304007947 */ /* 0x000fea000b800000 */
[----:B------:R-:W-:Y:S01]  /*1050*/  IMAD.MOV.U32 R3, RZ, RZ, 0xfffffff ;  /* 0x0fffffffff037424 */ /* 0x000fe200078e00ff */
[----:B------:R-:W-:Y:S02]  /*1060*/  MOV R2, 0x1080 ;  /* 0x0000108000027802 */ /* 0x000fe40000000f00 */
[----:B0-----:R-:W-:Y:S05]  /*1070*/  CALL.REL.NOINC `($__internal_40_$__cuda_sm70_warpsync) ;  /* 0x00000de000007944 */ /* 0x001fea0003c00000 */
.L_x_2220:
        /* <DEDUP_REMOVED lines=8> */
[----:B01----:R-:W-:Y:S05]  /*1100*/  CALL.REL.NOINC `($__internal_40_$__cuda_sm70_warpsync) ;  /* 0x00000d5000007944 */ /* 0x003fea0003c00000 */
.L_x_2221:
        /* <DEDUP_REMOVED lines=13> */
.L_x_2223:
[----:B------:R-:W-:Y:S05]  /*11e0*/  BSYNC B1 ;  /* 0x0000000000017941 */ /* 0x000fea0003800000 */
.L_x_2222:
[----:B------:R-:W-:-:S03]  /*11f0*/  UMOV UR4, 0xfffffff ;  /* 0x0fffffff00047882 */ /* 0x000fc60000000000 */
[----:B------:R-:W-:Y:S05]  /*1200*/  BRA.CONV UR4, `(.L_x_2224) ;  /* 0x0000003304007947 */ /* 0x000fea000b800000 */
[----:B------:R-:W-:Y:S01]  /*1210*/  IMAD.MOV.U32 R3, RZ, RZ, 0xfffffff ;  /* 0x0fffffffff037424 */ /* 0x000fe200078e00ff */
[----:B------:R-:W-:Y:S02]  /*1220*/  MOV R2, 0x1240 ;  /* 0x0000124000027802 */ /* 0x000fe40000000f00 */
[----:B01----:R-:W-:Y:S05]  /*1230*/  CALL.REL.NOINC `($__internal_40_$__cuda_sm70_warpsync) ;  /* 0x00000c2000007944 */ /* 0x003fea0003c00000 */
.L_x_2224:
        /* <DEDUP_REMOVED lines=8> */
[----:B012---:R-:W-:Y:S05]  /*12c0*/  CALL.REL.NOINC `($__internal_40_$__cuda_sm70_warpsync) ;  /* 0x00000b9000007944 */ /* 0x007fea0003c00000 */
.L_x_2225:
        /* <DEDUP_REMOVED lines=13> */
.L_x_2227:
[----:B------:R-:W-:Y:S05]  /*13a0*/  BSYNC B1 ;  /* 0x0000000000017941 */ /* 0x000fea0003800000 */
.L_x_2226:
[----:B------:R-:W-:-:S03]  /*13b0*/  UMOV UR4, 0xfffffff ;  /* 0x0fffffff00047882 */ /* 0x000fc60000000000 */
[----:B------:R-:W-:Y:S05]  /*13c0*/  BRA.CONV UR4, `(.L_x_2228) ;  /* 0x0000003304007947 */ /* 0x000fea000b800000 */
[----:B------:R-:W-:Y:S01]  /*13d0*/  IMAD.MOV.U32 R3, RZ, RZ, 0xfffffff ;  /* 0x0fffffffff037424 */ /* 0x000fe200078e00ff */
[----:B------:R-:W-:Y:S02]  /*13e0*/  MOV R2, 0x1400 ;  /* 0x0000140000027802 */ /* 0x000fe40000000f00 */
[----:B012---:R-:W-:Y:S05]  /*13f0*/  CALL.REL.NOINC `($__internal_40_$__cuda_sm70_warpsync) ;  /* 0x00000a6000007944 */ /* 0x007fea0003c00000 */
.L_x_2228:
        /* <DEDUP_REMOVED lines=8> */
[----:B0123--:R-:W-:Y:S05]  /*1480*/  CALL.REL.NOINC `($__internal_40_$__cuda_sm70_warpsync) ;  /* 0x000009d000007944 */ /* 0x00ffea0003c00000 */
.L_x_2229:
        /* <DEDUP_REMOVED lines=13> */
.L_x_2231:
[----:B------:R-:W-:Y:S05]  /*1560*/  BSYNC B1 ;  /* 0x0000000000017941 */ /* 0x000fea0003800000 */
.L_x_2230:
[----:B------:R-:W-:Y:S01]  /*1570*/  UMOV UR4, 0xfffffff ;  /* 0x0fffffff00047882 */ /* 0x000fe20000000000 */
[----:B------:R-:W-:Y:S01]  /*1580*/  MOV R13, R9 ;  /* 0x00000009000d7202 */ /* 0x000fe20000000f00 */
[----:B------:R-:W-:Y:S01]  /*1590*/  IMAD.MOV.U32 R16, RZ, RZ, R8 ;  /* 0x000000ffff107224 */ /* 0x000fe200078e0008 */
[----:B------:R-:W-:Y:S05]  /*15a0*/  BRA.CONV UR4, `(.L_x_2232) ;  /* 0x0000003304007947 */ /* 0x000fea000b800000 */
[----:B------:R-:W-:Y:S01]  /*15b0*/  IMAD.MOV.U32 R3, RZ, RZ, 0xfffffff ;  /* 0x0fffffffff037424 */ /* 0x000fe200078e00ff */
[----:B------:R-:W-:Y:S02]  /*15c0*/  MOV R2, 0x15e0 ;  /* 0x000015e000027802 */ /* 0x000fe40000000f00 */
[----:B0123--:R-:W-:Y:S05]  /*15d0*/  CALL.REL.NOINC `($__internal_40_$__cuda_sm70_warpsync) ;  /* 0x0000088000007944 */ /* 0x00ffea0003c00000 */
.L_x_2232:
        /* <DEDUP_REMOVED lines=8> */
[----:B01234-:R-:W-:Y:S05]  /*1660*/  CALL.REL.NOINC `($__internal_40_$__cuda_sm70_warpsync) ;  /* 0x000007f000007944 */ /* 0x01ffea0003c00000 */
.L_x_2233:
        /* <DEDUP_REMOVED lines=15> */
[----:B------:R-:W-:Y:S05]  /*1760*/  CALL.REL.NOINC `($__internal_40_$__cuda_sm70_warpsync) ;  /* 0x000006f000007944 */ /* 0x000fea0003c00000 */
.L_x_2234:
        /* <DEDUP_REMOVED lines=8> */
[----:B0-----:R-:W-:Y:S05]  /*17f0*/  CALL.REL.NOINC `($__internal_40_$__cuda_sm70_warpsync) ;  /* 0x0000066000007944 */ /* 0x001fea0003c00000 */
.L_x_2235:
        /* <DEDUP_REMOVED lines=77> */
.L_x_2216:
[----:B--2---:R-:W-:Y:S05]  /*1cd0*/  BSYNC B0 ;  /* 0x0000000000007941 */ /* 0x004fea0003800000 */
.L_x_2215:
        /* <DEDUP_REMOVED lines=24> */
        .weak           $__internal_40_$__cuda_sm70_warpsync
        .type           $__internal_40_$__cuda_sm70_warpsync,@function
        .size           $__internal_40_$__cuda_sm70_warpsync,(.L_x_3101 - $__internal_40_$__cuda_sm70_warpsync)
$__internal_40_$__cuda_sm70_warpsync:
[----:B------:R-:W-:Y:S04]  /*1e60*/  WARPSYNC R3 ;  /* 0x0000000300007348 */ /* 0x000fe80003800000 */
[----:B------:R-:W-:-:S04]  /*1e70*/  IMAD.MOV.U32 R3, RZ, RZ, 0x0 ;  /* 0x00000000ff037424 */ /* 0x000fc800078e00ff */
[----:B------:R-:W-:Y:S05]  /*1e80*/  RET.REL.NODEC R2 `(_Z30group_norm_nhwc_fwd_sum_kernelI11Bf16IOBf16WLi196EEv26Group_norm_nhwc_fwd_params) ;  /* 0xffffe17002007950 */ /* 0x000fea0003c3ffff */
.L_x_2236:
        /* <DEDUP_REMOVED lines=15> */
.L_x_3101:


//--------------------- .text._Z30group_norm_nhwc_fwd_sum_kernelI11Bf16IOBf16WLi168EEv26Group_norm_nhwc_fwd_params --------------------------
	.section	.text._Z30group_norm_nhwc_fwd_sum_kernelI11Bf16IOBf16WLi168EEv26Group_norm_nhwc_fwd_params,"ax",@progbits
	.sectioninfo	@"SHI_REGISTERS=30"
	.align	128
        .global         _Z30group_norm_nhwc_fwd_sum_kernelI11Bf16IOBf16WLi168EEv26Group_norm_nhwc_fwd_params
        .type           _Z30group_norm_nhwc_fwd_sum_kernelI11Bf16IOBf16WLi168EEv26Group_norm_nhwc_fwd_params,@function
        .size           _Z30group_norm_nhwc_fwd_sum_kernelI11Bf16IOBf16WLi168EEv26Group_norm_nhwc_fwd_params,(.L_x_3102 - _Z30group_norm_nhwc_fwd_sum_kernelI11Bf16IOBf16WLi168EEv26Group_norm_nhwc_fwd_params)
        .other          _Z30group_norm_nhwc_fwd_sum_kernelI11Bf16IOBf16WLi168EEv26Group_norm_nhwc_fwd_params,@"STO_CUDA_ENTRY STV_DEFAULT"
_Z30group_norm_nhwc_fwd_sum_kernelI11Bf16IOBf16WLi168EEv26Group_norm_nhwc_fwd_params:
.text._Z30group_norm_nhwc_fwd_sum_kernelI11Bf16IOBf16WLi168EEv26Group_norm_nhwc_fwd_params:
        /* <DEDUP_REMOVED lines=36> */
.L_x_2239:
        /* <DEDUP_REMOVED lines=26> */
.L_x_2238:
        /* <DEDUP_REMOVED lines=8> */
.L_x_2240:
        /* <DEDUP_REMOVED lines=89> */
.L_x_2237:
        /* <DEDUP_REMOVED lines=81> */
[----:B0-----:R-:W-:Y:S05]  /*0f00*/  CALL.REL.NOINC `($__internal_41_$__cuda_sm70_warpsync) ;  /* 0x00000e7000007944 */ /* 0x001fea0003c00000 */
.L_x_2243:
        /* <DEDUP_REMOVED lines=13> */
.L_x_2245:
[----:B------:R-:W-:Y:S05]  /*0fe0*/  BSYNC B1 ;  /* 0x0000000000017941 */ /* 0x000fea0003800000 */
.L_x_2244:
[----:B------:R-:W-:-:S03]  /*0ff0*/  UMOV UR4, 0xfffffff ;  /* 0x0fffffff00047882 */ /* 0x000fc60000000000 */
[----:B------:R-:W-:Y:S05]  /*1000*/  BRA.CONV UR4, `(.L_x_2246) ;  /* 0x0000003304007947 */ /* 0x000fea000b800000 */
[----:B------:R-:W-:Y:S02]  /*1010*/  MOV R3, 0xfffffff ;  /* 0x0fffffff00037802 */ /* 0x000fe40000000f00 */
[----:B------:R-:W-:Y:S02]  /*1020*/  MOV R2, 0x1040 ;  /* 0x0000104000027802 */ /* 0x000fe40000000f00 */
[----:B0-----:R-:W-:Y:S05]  /*1030*/  CALL.REL.NOINC `($__internal_41_$__cuda_sm70_warpsync) ;  /* 0x00000d4000007944 */ /* 0x001fea0003c00000 */
.L_x_2246:
        /* <DEDUP_REMOVED lines=8> */
[----:B01----:R-:W-:Y:S05]  /*10c0*/  CALL.REL.NOINC `($__internal_41_$__cuda_sm70_warpsync) ;  /* 0x00000cb000007944 */ /* 0x003fea0003c00000 */
.L_x_2247:
        /* <DEDUP_REMOVED lines=13> */
.L_x_2249:
[----:B------:R-:W-:Y:S05]  /*11a0*/  BSYNC B1 ;  /* 0x0000000000017941 */ /* 0x000fea0003800000 */
.L_x_2248:
[----:B------:R-:W-:-:S03]  /*11b0*/  UMOV UR4, 0xfffffff ;  /* 0x0fffffff00047882 */ /* 0x000fc60000000000 */
[----:B------:R-:W-:Y:S05]  /*11c0*/  BRA.CONV UR4, `(.L_x_2250) ;  /* 0x0000003304007947 */ /* 0x000fea000b800000 */
[----:B------:R-:W-:Y:S01]  /*11d0*/  IMAD.MOV.U32 R3, RZ, RZ, 0xfffffff ;  /* 0x0fffffffff037424 */ /* 0x000fe200078e00ff */
[----:B------:R-:W-:Y:S02]  /*11e0*/  MOV R2, 0x1200 ;  /* 0x0000120000027802 */ /* 0x000fe40000000f00 */
[----:B01----:R-:W-:Y:S05]  /*11f0*/  CALL.REL.NOINC `($__internal_41_$__cuda_sm70_warpsync) ;  /* 0x00000b8000007944 */ /* 0x003fea0003c00000 */
.L_x_2250:
        /* <DEDUP_REMOVED lines=8> */
[----:B012---:R-:W-:Y:S05]  /*1280*/  CALL.REL.NOINC `($__internal_41_$__cuda_sm70_warpsync) ;  /* 0x00000af000007944 */ /* 0x007fea0003c00000 */
.L_x_2251:
        /* <DEDUP_REMOVED lines=13> */
.L_x_2253:
[----:B------:R-:W-:Y:S05]  /*1360*/  BSYNC B1 ;  /* 0x0000000000017941 */ /* 0x000fea0003800000 */
.L_x_2252:
[----:B------:R-:W-:-:S03]  /*1370*/  UMOV UR4, 0xfffffff ;  /* 0x0fffffff00047882 */ /* 0x000fc60000000000 */
[----:B------:R-:W-:Y:S05]  /*1380*/  BRA.CONV UR4, `(.L_x_2254) ;  /* 0x0000003304007947 */ /* 0x000fea000b800000 */
[----:B------:R-:W-:Y:S01]  /*1390*/  IMAD.MOV.U32 R3, RZ, RZ, 0xfffffff ;  /* 0x0fffffffff037424 */ /* 0x000fe200078e00ff */
[----:B------:R-:W-:Y:S02]  /*13a0*/  MOV R2, 0x13c0 ;  /* 0x000013c000027802 */ /* 0x000fe40000000f00 */
[----:B012---:R-:W-:Y:S05]  /*13b0*/  CALL.REL.NOINC `($__internal_41_$__cuda_sm70_warpsync) ;  /* 0x000009c000007944 */ /* 0x007fea0003c00000 */
.L_x_2254:
        /* <DEDUP_REMOVED lines=8> */
[----:B0123--:R-:W-:Y:S05]  /*1440*/  CALL.REL.NOINC `($__internal_41_$__cuda_sm70_warpsync) ;  /* 0x0000093000007944 */ /* 0x00ffea0003c00000 */
.L_x_2255:
        /* <DEDUP_REMOVED lines=13> */
.L_x_2257:
[----:B------:R-:W-:Y:S05]  /*1520*/  BSYNC B1 ;  /* 0x0000000000017941 */ /* 0x000fea0003800000 */
.L_x_2256:
[----:B------:R-:W-:Y:S01]  /*1530*/  UMOV UR4, 0xfffffff ;  /* 0x0fffffff00047882 */ /* 0x000fe20000000000 */
[----:B------:R-:W-:Y:S02]  /*1540*/  IMAD.MOV.U32 R15, RZ, RZ, R11 ;  /* 0x000000ffff0f7224 */ /* 0x000fe400078e000b */
[----:B------:R-:W-:Y:S01]  /*1550*/  IMAD.MOV.U32 R14, RZ, RZ, R9 ;  /* 0x000000ffff0e7224 */ /* 0x000fe200078e0009 */
[----:B------:R-:W-:Y:S05]  /*1560*/  BRA.CONV UR4, `(.L_x_2258) ;  /* 0x0000003304007947 */ /* 0x000fea000b800000 */
[----:B------:R-:W-:Y:S01]  /*1570*/  IMAD.MOV.U32 R3, RZ, RZ, 0xfffffff ;  /* 0x0fffffffff037424 */ /* 0x000fe200078e00ff */
[----:B------:R-:W-:Y:S02]  /*1580*/  MOV R2, 0x15a0 ;  /* 0x000015a000027802 */ /* 0x000fe40000000f00 */
[----:B0123--:R-:W-:Y:S05]  /*1590*/  CALL.REL.NOINC `($__internal_41_$__cuda_sm70_warpsync) ;  /* 0x000007e000007944 */ /* 0x00ffea0003c00000 */
.L_x_2258:
        /* <DEDUP_REMOVED lines=8> */
[----:B01234-:R-:W-:Y:S05]  /*1620*/  CALL.REL.NOINC `($__internal_41_$__cuda_sm70_warpsync) ;  /* 0x0000075000007944 */ /* 0x01ffea0003c00000 */
.L_x_2259:
        /* <DEDUP_REMOVED lines=15> */
[----:B------:R-:W-:Y:S05]  /*1720*/  CALL.REL.NOINC `($__internal_41_$__cuda_sm70_warpsync) ;  /* 0x0000065000007944 */ /* 0x000fea0003c00000 */
.L_x_2260:
        /* <DEDUP_REMOVED lines=8> */
[----:B0-----:R-:W-:Y:S05]  /*17b0*/  CALL.REL.NOINC `($__internal_41_$__cuda_sm70_warpsync) ;  /* 0x000005c000007944 */ /* 0x001fea0003c00000 */
.L_x_2261:
        /* <DEDUP_REMOVED lines=67> */
.L_x_2242:
[----:B0-----:R-:W-:Y:S05]  /*1bf0*/  BSYNC B0 ;  /* 0x0000000000007941 */ /* 0x001fea0003800000 */
.L_x_2241:
        /* <DEDUP_REMOVED lines=24> */
        .weak           $__internal_41_$__cuda_sm70_warpsync
        .type           $__internal_41_$__cuda_sm70_warpsync,@function
        .size           $__internal_41_$__cuda_sm70_warpsync,(.L_x_3102 - $__internal_41_$__cuda_sm70_warpsync)
$__internal_41_$__cuda_sm70_warpsync:
[----:B------:R-:W-:Y:S04]  /*1d80*/  WARPSYNC R3 ;  /* 0x0000000300007348 */ /* 0x000fe80003800000 */
[----:B------:R-:W-:-:S04]  /*1d90*/  IMAD.MOV.U32 R3, RZ, RZ, 0x0 ;  /* 0x00000000ff037424 */ /* 0x000fc800078e00ff */
[----:B------:R-:W-:Y:S05]  /*1da0*/  RET.REL.NODEC R2 `(_Z30group_norm_nhwc_fwd_sum_kernelI11Bf16IOBf16WLi168EEv26Group_norm_nhwc_fwd_params) ;  /* 0xffffe25002007950 */ /* 0x000fea0003c3ffff */
.L_x_2262:
        /* <DEDUP_REMOVED lines=13> */
.L_x_3102:


//--------------------- .text._Z30group_norm_nhwc_fwd_sum_kernelI11Bf16IOBf16WLi64EEv26Group_norm_nhwc_fwd_params --------------------------
	.section	.text._Z30group_norm_nhwc_fwd_sum_kernelI11Bf16IOBf16WLi64EEv26Group_norm_nhwc_fwd_params,"ax",@progbits
	.sectioninfo	@"SHI_REGISTERS=32"
	.align	128
        .global         _Z30group_norm_nhwc_fwd_sum_kernelI11Bf16IOBf16WLi64EEv26Group_norm_nhwc_fwd_params
        .type           _Z30group_norm_nhwc_fwd_sum_kernelI11Bf16IOBf16WLi64EEv26Group_norm_nhwc_fwd_params,@function
        .size           _Z30group_norm_nhwc_fwd_sum_kernelI11Bf16IOBf16WLi64EEv26Group_norm_nhwc_fwd_params,(.L_x_3103 - _Z30group_norm_nhwc_fwd_sum_kernelI11Bf16IOBf16WLi64EEv26Group_norm_nhwc_fwd_params)
        .other          _Z30group_norm_nhwc_fwd_sum_kernelI11Bf16IOBf16WLi64EEv26Group_norm_nhwc_fwd_params,@"STO_CUDA_ENTRY STV_DEFAULT"
_Z30group_norm_nhwc_fwd_sum_kernelI11Bf16IOBf16WLi64EEv26Group_norm_nhwc_fwd_params:
.text._Z30group_norm_nhwc_fwd_sum_kernelI11Bf16IOBf16WLi64EEv26Group_norm_nhwc_fwd_params:
        /* <DEDUP_REMOVED lines=37> */
.L_x_2265:
        /* <DEDUP_REMOVED lines=26> */
.L_x_2264:
        /* <DEDUP_REMOVED lines=14> */
.L_x_2266:
        /* <DEDUP_REMOVED lines=86> */
.L_x_2263:
        /* <DEDUP_REMOVED lines=40> */
.L_x_2271:
        /* <DEDUP_REMOVED lines=56> */
.L_x_2272:
        /* <DEDUP_REMOVED lines=17> */
.L_x_2268:
[----:B0-----:R-:W-:Y:S05]  /*1140*/  BSYNC B0 ;  /* 0x0000000000007941 */ /* 0x001fea0003800000 */
.L_x_2267:
        /* <DEDUP_REMOVED lines=27> */
.L_x_2269:
[----:B------:R-:W-:Y:S01]  /*1300*/  IMAD.MOV.U32 R15, RZ, RZ, R8 ;  /* 0x000000ffff0f7224 */ /* 0x000fe200078e0008 */
[----:B------:R-:W-:Y:S01]  /*1310*/  MOV R12, 0xffffffff ;  /* 0xffffffff000c7802 */ /* 0x000fe20000000f00 */
[----:B------:R-:W-:Y:S01]  /*1320*/  IMAD.MOV.U32 R14, RZ, RZ, 0x1 ;  /* 0x00000001ff0e7424 */ /* 0x000fe200078e00ff */
[----:B------:R-:W-:Y:S01]  /*1330*/  MOV R10, 0x1360 ;  /* 0x00001360000a7802 */ /* 0x000fe20000000f00 */
[----:B------:R-:W-:-:S02]  /*1340*/  IMAD.MOV.U32 R9, RZ, RZ, RZ ;  /* 0x000000ffff097224 */ /* 0x000fc400078e00ff */
[----:B------:R-:W-:Y:S05]  /*1350*/  CALL.REL.NOINC `($__internal_42_$__cuda_sm70_shflsync_up) ;  /* 0x000009a000007944 */ /* 0x000fea0003c00000 */
[----:B-1----:R-:W-:Y:S01]  /*1360*/  IMAD.MOV.U32 R13, RZ, RZ, R12 ;  /* 0x000000ffff0d7224 */ /* 0x002fe200078e000c */
[----:B0-----:R-:W-:Y:S05]  /*1370*/  BRA `(.L_x_2271) ;  /* 0xfffff93000007947 */ /* 0x001fea000383ffff */
.L_x_2270:
[----:B------:R-:W-:Y:S01]  /*1380*/  HFMA2.MMA R9, -RZ, RZ, 0, 0 ;  /* 0x00000000ff097435 */ /* 0x000fe200000001ff */
[----:B------:R-:W-:Y:S01]  /*1390*/  IMAD.MOV.U32 R15, RZ, RZ, R2 ;  /* 0x000000ffff0f7224 */ /* 0x000fe200078e0002 */
[----:B------:R-:W-:Y:S01]  /*13a0*/  MOV R10, 0x13e0 ;  /* 0x000013e0000a7802 */ /* 0x000fe20000000f00 */
[----:B------:R-:W-:-:S02]  /*13b0*/  IMAD.MOV.U32 R14, RZ, RZ, 0x1 ;  /* 0x00000001ff0e7424 */ /* 0x000fc400078e00ff */
[----:B------:R-:W-:Y:S02]  /*13c0*/  IMAD.MOV.U32 R12, RZ, RZ, -0x1 ;  /* 0xffffffffff0c7424 */ /* 0x000fe400078e00ff */
[----:B012---:R-:W-:Y:S05]  /*13d0*/  CALL.REL.NOINC `($__internal_42_$__cuda_sm70_shflsync_up) ;  /* 0x0000092000007944 */ /* 0x007fea0003c00000 */
[----:B-1----:R-:W-:Y:S01]  /*13e0*/  IMAD.MOV.U32 R17, RZ, RZ, R12 ;  /* 0x000000ffff117224 */ /* 0x002fe200078e000c */
[----:B0-----:R-:W-:Y:S01]  /*13f0*/  MOV R14, 0x1 ;  /* 0x00000001000e7802 */ /* 0x001fe20000000f00 */
[----:B------:R-:W-:Y:S01]  /*1400*/  IMAD.MOV.U32 R15, RZ, RZ, R3 ;  /* 0x000000ffff0f7224 */ /* 0x000fe200078e0003 */
[----:B------:R-:W-:Y:S01]  /*1410*/  MOV R10, 0x1450 ;  /* 0x00001450000a7802 */ /* 0x000fe20000000f00 */
[----:B------:R-:W-:Y:S02]  /*1420*/  IMAD.MOV.U32 R9, RZ, RZ, RZ ;  /* 0x000000ffff097224 */ /* 0x000fe400078e00ff */
[----:B------:R-:W-:Y:S02]  /*1430*/  IMAD.MOV.U32 R12, RZ, RZ, -0x1 ;  /* 0xffffffffff0c7424 */ /* 0x000fe400078e00ff */
[----:B------:R-:W-:Y:S05]  /*1440*/  CALL.REL.NOINC `($__internal_42_$__cuda_sm70_shflsync_up) ;  /* 0x000008b000007944 */ /* 0x000fea0003c00000 */
        /* <DEDUP_REMOVED lines=15> */
[----:B------:R-:W-:Y:S05]  /*1540*/  CALL.REL.NOINC `($__internal_42_$__cuda_sm70_shflsync_up) ;  /* 0x000007b000007944 */ /* 0x000fea0003c00000 */
[----:B-1----:R-:W-:Y:S01]  /*1550*/  MOV R2, R12 ;  /* 0x0000000c00027202 */ /* 0x002fe20000000f00 */
[----:B0-----:R-:W-:Y:S01]  /*1560*/  IMAD.MOV.U32 R15, RZ, RZ, R8 ;  /* 0x000000ffff0f7224 */ /* 0x001fe200078e0008 */
[----:B------:R-:W-:Y:S01]  /*1570*/  MOV R12, 0xffffffff ;  /* 0xffffffff000c7802 */ /* 0x000fe20000000f00 */
[----:B------:R-:W-:Y:S01]  /*1580*/  IMAD.MOV.U32 R14, RZ, RZ, 0x2 ;  /* 0x00000002ff0e7424 */ /* 0x000fe200078e00ff */
[----:B------:R-:W-:Y:S01]  /*1590*/  MOV R10, 0x15c0 ;  /* 0x000015c0000a7802 */ /* 0x000fe20000000f00 */
[----:B------:R-:W-:Y:S02]  /*15a0*/  IMAD.MOV.U32 R9, RZ, RZ, RZ ;  /* 0x000000ffff097224 */ /* 0x000fe400078e00ff */
[----:B------:R-:W-:Y:S05]  /*15b0*/  CALL.REL.NOINC `($__internal_42_$__cuda_sm70_shflsync_up) ;  /* 0x0000074000007944 */ /* 0x000fea0003c00000 */
[----:B0-----:R-:W-:Y:S01]  /*15c0*/  HFMA2.MMA R9, -RZ, RZ, 0, 0 ;  /* 0x00000000ff097435 */ /* 0x001fe200000001ff */
[----:B-1----:R-:W-:Y:S01]  /*15d0*/  IMAD.MOV.U32 R3, RZ, RZ, R12 ;  /* 0x000000ffff037224 */ /* 0x002fe200078e000c */
[----:B------:R-:W-:Y:S01]  /*15e0*/  MOV R10, 0x1630 ;  /* 0x00001630000a7802 */ /* 0x000fe20000000f00 */
[----:B------:R-:W-:-:S02]  /*15f0*/  IMAD.MOV.U32 R15, RZ, RZ, R13 ;  /* 0x000000ffff0f7224 */ /* 0x000fc400078e000d */
[----:B------:R-:W-:Y:S02]  /*1600*/  IMAD.MOV.U32 R14, RZ, RZ, 0x2 ;  /* 0x00000002ff0e7424 */ /* 0x000fe400078e00ff */
[----:B------:R-:W-:Y:S02]  /*1610*/  IMAD.MOV.U32 R12, RZ, RZ, -0x1 ;  /* 0xffffffffff0c7424 */ /* 0x000fe400078e00ff */
[----:B------:R-:W-:Y:S05]  /*1620*/  CALL.REL.NOINC `($__internal_42_$__cuda_sm70_shflsync_up) ;  /* 0x000006d000007944 */ /* 0x000fea0003c00000 */
        /* <DEDUP_REMOVED lines=12> */
[----:B------:R-:W-:Y:S05]  /*16f0*/  CALL.REL.NOINC `($__internal_42_$__cuda_sm70_shflsync_up) ;  /* 0x0000060000007944 */ /* 0x000fea0003c00000 */
[----:B-1----:R-:W-:Y:S01]  /*1700*/  IMAD.MOV.U32 R2, RZ, RZ, R12 ;  /* 0x000000ffff027224 */ /* 0x002fe200078e000c */
[----:B0-----:R-:W-:Y:S01]  /*1710*/  MOV R15, R8 ;  /* 0x00000008000f7202 */ /* 0x001fe20000000f00 */
[----:B------:R-:W-:Y:S01]  /*1720*/  IMAD.MOV.U32 R14, RZ, RZ, 0x4 ;  /* 0x00000004ff0e7424 */ /* 0x000fe200078e00ff */
[----:B------:R-:W-:Y:S01]  /*1730*/  MOV R10, 0x1770 ;  /* 0x00001770000a7802 */ /* 0x000fe20000000f00 */
[----:B------:R-:W-:Y:S02]  /*1740*/  IMAD.MOV.U32 R9, RZ, RZ, RZ ;  /* 0x000000ffff097224 */ /* 0x000fe400078e00ff */
[----:B------:R-:W-:-:S02]  /*1750*/  IMAD.MOV.U32 R12, RZ, RZ, -0x1 ;  /* 0xffffffffff0c7424 */ /* 0x000fc400078e00ff */
[----:B------:R-:W-:Y:S05]  /*1760*/  CALL.REL.NOINC `($__internal_42_$__cuda_sm70_shflsync_up) ;  /* 0x0000059000007944 */ /* 0x000fea0003c00000 */
[----:B-1----:R-:W-:Y:S01]  /*1770*/  MOV R3, R12 ;  /* 0x0000000c00037202 */ /* 0x002fe20000000f00 */
[----:B0-----:R-:W-:Y:S01]  /*1780*/  IMAD.MOV.U32 R15, RZ, RZ, R13 ;  /* 0x000000ffff0f7224 */ /* 0x001fe200078e000d */
[----:B------:R-:W-:Y:S01]  /*1790*/  MOV R12, 0xffffffff ;  /* 0xffffffff000c7802 */ /* 0x000fe20000000f00 */
[----:B------:R-:W-:Y:S01]  /*17a0*/  IMAD.MOV.U32 R14, RZ, RZ, 0x4 ;  /* 0x00000004ff0e7424 */ /* 0x000fe200078e00ff */
[----:B------:R-:W-:Y:S01]  /*17b0*/  MOV R10, 0x17e0 ;  /* 0x000017e0000a7802 */ /* 0x000fe20000000f00 */
[----:B------:R-:W-:-:S02]  /*17c0*/  IMAD.MOV.U32 R9, RZ, RZ, RZ ;  /* 0x000000ffff097224 */ /* 0x000fc400078e00ff */
[----:B------:R-:W-:Y:S05]  /*17d0*/  CALL.REL.NOINC `($__internal_42_$__cuda_sm70_shflsync_up) ;  /* 0x0000052000007944 */ /* 0x000fea0003c00000 */
        /* <DEDUP_REMOVED lines=12> */
[----:B------:R-:W-:Y:S05]  /*18a0*/  CALL.REL.NOINC `($__internal_42_$__cuda_sm70_shflsync_up) ;  /* 0x0000045000007944 */ /* 0x000fea0003c00000 */
[----:B0-----:R-:W-:Y:S01]  /*18b0*/  HFMA2.MMA R14, -RZ, RZ, 0, 4.76837158203125e-07 ;  /* 0x00000008ff0e7435 */ /* 0x001fe200000001ff */
[----:B-1----:R-:W-:Y:S01]  /*18c0*/  IMAD.MOV.U32 R2, RZ, RZ, R12 ;  /* 0x000000ffff027224 */ /* 0x002fe200078e000c */
[----:B------:R-:W-:Y:S01]  /*18d0*/  MOV R10, 0x1920 ;  /* 0x00001920000a7802 */ /* 0x000fe20000000f00 */
[----:B------:R-:W-:Y:S02]  /*18e0*/  IMAD.MOV.U32 R15, RZ, RZ, R8 ;  /* 0x000000ffff0f7224 */ /* 0x000fe400078e0008 */
[----:B------:R-:W-:-:S02]  /*18f0*/  IMAD.MOV.U32 R9, RZ, RZ, RZ ;  /* 0x000000ffff097224 */ /* 0x000fc400078e00ff */
[----:B------:R-:W-:Y:S02]  /*1900*/  IMAD.MOV.U32 R12, RZ, RZ, -0x1 ;  /* 0xffffffffff0c7424 */ /* 0x000fe400078e00ff */
[----:B------:R-:W-:Y:S05]  /*1910*/  CALL.REL.NOINC `($__internal_42_$__cuda_sm70_shflsync_up) ;  /* 0x000003e000007944 */ /* 0x000fea0003c00000 */
[----:B-1----:R-:W-:Y:S01]  /*1920*/  IMAD.MOV.U32 R3, RZ, RZ, R12 ;  /* 0x000000ffff037224 */ /* 0x002fe200078e000c */
[----:B0-----:R-:W-:Y:S01]  /*1930*/  MOV R15, R13 ;  /* 0x0000000d000f7202 */ /* 0x001fe20000000f00 */
[----:B------:R-:W-:Y:S01]  /*1940*/  IMAD.MOV.U32 R14, RZ, RZ, 0x8 ;  /* 0x00000008ff0e7424 */ /* 0x000fe200078e00ff */
[----:B------:R-:W-:Y:S01]  /*1950*/  MOV R10, 0x1990 ;  /* 0x00001990000a7802 */ /* 0x000fe20000000f00 */
[----:B------:R-:W-:Y:S02]  /*1960*/  IMAD.MOV.U32 R9, RZ, RZ, RZ ;  /* 0x000000ffff097224 */ /* 0x000fe400078e00ff */
[----:B------:R-:W-:Y:S02]  /*1970*/  IMAD.MOV.U32 R12, RZ, RZ, -0x1 ;  /* 0xffffffffff0c7424 */ /* 0x000fe400078e00ff */
[----:B------:R-:W-:Y:S05]  /*1980*/  CALL.REL.NOINC `($__internal_42_$__cuda_sm70_shflsync_up) ;  /* 0x0000037000007944 */ /* 0x000fea0003c00000 */
        /* <DEDUP_REMOVED lines=20> */
[----:B-1----:R-:W-:Y:S01]  /*1ad0*/  IMAD.MOV.U32 R3, RZ, RZ, R12 ;  /* 0x000000ffff037224 */ /* 0x002fe200078e000c */
[----:B0-----:R-:W-:Y:S01]  /*1ae0*/  MOV R14, 0x10 ;  /* 0x00000010000e7802 */ /* 0x001fe20000000f00 */
[----:B------:R-:W-:Y:S01]  /*1af0*/  IMAD.MOV.U32 R15, RZ, RZ, R13 ;  /* 0x000000ffff0f7224 */ /* 0x000fe200078e000d */
[----:B------:R-:W-:Y:S01]  /*1b00*/  MOV R10, 0x1b40 ;  /* 0x00001b40000a7802 */ /* 0x000fe20000000f00 */
[----:B------:R-:W-:Y:S02]  /*1b10*/  IMAD.MOV.U32 R9, RZ, RZ, RZ ;  /* 0x000000ffff097224 */ /* 0x000fe400078e00ff */
[----:B------:R-:W-:Y:S02]  /*1b20*/  IMAD.MOV.U32 R12, RZ, RZ, -0x1 ;  /* 0xffffffffff0c7424 */ /* 0x000fe400078e00ff */
[----:B------:R-:W-:Y:S05]  /*1b30*/  CALL.REL.NOINC `($__internal_42_$__cuda_sm70_shflsync_up) ;  /* 0x000001c000007944 */ /* 0x000fea0003c00000 */
        /* <DEDUP_REMOVED lines=27> */
[----:B01----:R-:W-:Y:S05]  /*1cf0*/  BRA `(.L_x_2272) ;  /* 0xfffff33000007947 */ /* 0x003fea000383ffff */
        .weak           $__internal_42_$__cuda_sm70_shflsync_up
        .type           $__internal_42_$__cuda_sm70_shflsync_up,@function
        .size           $__internal_42_$__cuda_sm70_shflsync_up,(.L_x_3103 - $__internal_42_$__cuda_sm70_shflsync_up)
$__internal_42_$__cuda_sm70_shflsync_up:
[----:B------:R-:W-:Y:S01]  /*1d00*/  IMAD.MOV.U32 R11, RZ, RZ, 0x0 ;  /* 0x00000000ff0b7424 */ /* 0x000fe200078e00ff */
[----:B------:R-:W-:Y:S04]  /*1d10*/  WARPSYNC R12 ;  /* 0x0000000c00007348 */ /* 0x000fe80003800000 */
[----:B------:R0:W1:Y:S01]  /*1d20*/  SHFL.UP PT, R12, R15, R14, R9 ;  /* 0x0400000e0f0c7389 */ /* 0x00006200000e0009 */
[----:B------:R-:W-:Y:S05]  /*1d30*/  RET.REL.NODEC R10 `(_Z30group_norm_nhwc_fwd_sum_kernelI11Bf16IOBf16WLi64EEv26Group_norm_nhwc_fwd_params) ;  /* 0xffffe2c00a007950 */ /* 0x000fea0003c3ffff */
.L_x_2273:
        /* <DEDUP_REMOVED lines=12> */
.L_x_3103:


//--------------------- .text._Z30group_norm_nhwc_fwd_sum_kernelI11Bf16IOBf16WLi128EEv26Group_norm_nhwc_fwd_params --------------------------
	.section	.text._Z30group_norm_nhwc_fwd_sum_kernelI11Bf16IOBf16WLi128EEv26Group_norm_nhwc_fwd_params,"ax",@progbits
	.sectioninfo	@"SHI_REGISTERS=32"
	.align	128
        .global         _Z30group_norm_nhwc_fwd_sum_kernelI11Bf16IOBf16WLi128EEv26Group_norm_nhwc_fwd_params
        .type           _Z30group_norm_nhwc_fwd_sum_kernelI11Bf16IOBf16WLi128EEv26Group_norm_nhwc_fwd_params,@function
        .size           _Z30group_norm_nhwc_fwd_sum_kernelI11Bf16IOBf16WLi128EEv26Group_norm_nhwc_fwd_params,(.L_x_3104 - _Z30group_norm_nhwc_fwd_sum_kernelI11Bf16IOBf16WLi128EEv26Group_norm_nhwc_fwd_params)
        .other          _Z30group_norm_nhwc_fwd_sum_kernelI11Bf16IOBf16WLi128EEv26Group_norm_nhwc_fwd_params,@"STO_CUDA_ENTRY STV_DEFAULT"
_Z30group_norm_nhwc_fwd_sum_kernelI11Bf16IOBf16WLi128EEv26Group_norm_nhwc_fwd_params:
.text._Z30group_norm_nhwc_fwd_sum_kernelI11Bf16IOBf16WLi128EEv26Group_norm_nhwc_fwd_params:
        /* <DEDUP_REMOVED lines=37> */
.L_x_2276:
        /* <DEDUP_REMOVED lines=26> */
.L_x_2275:
        /* <DEDUP_REMOVED lines=14> */
.L_x_2277:
        /* <DEDUP_REMOVED lines=86> */
.L_x_2274:
        /* <DEDUP_REMOVED lines=57> */
.L_x_2282:
        /* <DEDUP_REMOVED lines=56> */
.L_x_2283:
        /* <DEDUP_REMOVED lines=43> */
.L_x_2279:
[----:B0-----:R-:W-:Y:S05]  /*13f0*/  BSYNC B0 ;  /* 0x0000000000007941 */ /* 0x001fea0003800000 */
.L_x_2278:
        /* <DEDUP_REMOVED lines=31> */
.L_x_2280:
[----:B------:R-:W-:Y:S01]  /*15f0*/  IMAD.MOV.U32 R12, RZ, RZ, R6 ;  /* 0x000000ffff0c7224 */ /* 0x000fe200078e0006 */
[----:B------:R-:W-:Y:S01]  /*1600*/  MOV R7, 0xffffffff ;  /* 0xffffffff00077802 */ /* 0x000fe20000000f00 */
[----:B------:R-:W-:Y:S01]  /*1610*/  IMAD.MOV.U32 R11, RZ, RZ, 0x1 ;  /* 0x00000001ff0b7424 */ /* 0x000fe200078e00ff */
[----:B------:R-:W-:Y:S01]  /*1620*/  MOV R8, 0x1650 ;  /* 0x0000165000087802 */ /* 0x000fe20000000f00 */
[----:B------:R-:W-:-:S02]  /*1630*/  IMAD.MOV.U32 R10, RZ, RZ, RZ ;  /* 0x000000ffff0a7224 */ /* 0x000fc400078e00ff */
[----:B------:R-:W-:Y:S05]  /*1640*/  CALL.REL.NOINC `($__internal_43_$__cuda_sm70_shflsync_up) ;  /* 0x000009b000007944 */ /* 0x000fea0003c00000 */
[----:B-1----:R-:W-:Y:S01]  /*1650*/  IMAD.MOV.U32 R13, RZ, RZ, R7 ;  /* 0x000000ffff0d7224 */ /* 0x002fe200078e0007 */
[----:B0-----:R-:W-:Y:S05]  /*1660*/  BRA `(.L_x_2282) ;  /* 0xfffff75000007947 */ /* 0x001fea000383ffff */
.L_x_2281:
[----:B------:R-:W-:Y:S01]  /*1670*/  HFMA2.MMA R10, -RZ, RZ, 0, 0 ;  /* 0x00000000ff0a7435 */ /* 0x000fe200000001ff */
[----:B------:R-:W-:Y:S01]  /*1680*/  IMAD.MOV.U32 R12, RZ, RZ, R5 ;  /* 0x000000ffff0c7224 */ /* 0x000fe200078e0005 */
[----:B------:R-:W-:Y:S01]  /*1690*/  MOV R8, 0x16d0 ;  /* 0x000016d000087802 */ /* 0x000fe20000000f00 */
[----:B------:R-:W-:-:S02]  /*16a0*/  IMAD.MOV.U32 R11, RZ, RZ, 0x1 ;  /* 0x00000001ff0b7424 */ /* 0x000fc400078e00ff */
[----:B------:R-:W-:Y:S02]  /*16b0*/  IMAD.MOV.U32 R7, RZ, RZ, -0x1 ;  /* 0xffffffffff077424 */ /* 0x000fe400078e00ff */
[----:B012---:R-:W-:Y:S05]  /*16c0*/  CALL.REL.NOINC `($__internal_43_$__cuda_sm70_shflsync_up) ;  /* 0x0000093000007944 */ /* 0x007fea0003c00000 */
[----:B-1----:R-:W-:Y:S01]  /*16d0*/  IMAD.MOV.U32 R14, RZ, RZ, R7 ;  /* 0x000000ffff0e7224 */ /* 0x002fe200078e0007 */
[----:B0-----:R-:W-:Y:S01]  /*16e0*/  MOV R11, 0x1 ;  /* 0x00000001000b7802 */ /* 0x001fe20000000f00 */
[----:B------:R-:W-:Y:S01]  /*16f0*/  IMAD.MOV.U32 R12, RZ, RZ, R4 ;  /* 0x000000ffff0c7224 */ /* 0x000fe200078e0004 */
[----:B------:R-:W-:Y:S01]  /*1700*/  MOV R8, 0x1740 ;  /* 0x0000174000087802 */ /* 0x000fe20000000f00 */
[----:B------:R-:W-:Y:S02]  /*1710*/  IMAD.MOV.U32 R10, RZ, RZ, RZ ;  /* 0x000000ffff0a7224 */ /* 0x000fe400078e00ff */
[----:B------:R-:W-:Y:S02]  /*1720*/  IMAD.MOV.U32 R7, RZ, RZ, -0x1 ;  /* 0xffffffffff077424 */ /* 0x000fe400078e00ff */
[----:B------:R-:W-:Y:S05]  /*1730*/  CALL.REL.NOINC `($__internal_43_$__cuda_sm70_shflsync_up) ;  /* 0x000008c000007944 */ /* 0x000fea0003c00000 */
        /* <DEDUP_REMOVED lines=15> */
[----:B------:R-:W-:Y:S05]  /*1830*/  CALL.REL.NOINC `($__internal_43_$__cuda_sm70_shflsync_up) ;  /* 0x000007c000007944 */ /* 0x000fea0003c00000 */
[----:B-1----:R-:W-:Y:S01]  /*1840*/  MOV R4, R7 ;  /* 0x0000000700047202 */ /* 0x002fe20000000f00 */
[----:B0-----:R-:W-:Y:S01]  /*1850*/  IMAD.MOV.U32 R12, RZ, RZ, R6 ;  /* 0x000000ffff0c7224 */ /* 0x001fe200078e0006 */
[----:B------:R-:W-:Y:S01]  /*1860*/  MOV R7, 0xffffffff ;  /* 0xffffffff00077802 */ /* 0x000fe20000000f00 */
[----:B------:R-:W-:Y:S01]  /*1870*/  IMAD.MOV.U32 R11, RZ, RZ, 0x2 ;  /* 0x00000002ff0b7424 */ /* 0x000fe200078e00ff */
[----:B------:R-:W-:Y:S01]  /*1880*/  MOV R8, 0x18b0 ;  /* 0x000018b000087802 */ /* 0x000fe20000000f00 */
[----:B------:R-:W-:-:S02]  /*1890*/  IMAD.MOV.U32 R10, RZ, RZ, RZ ;  /* 0x000000ffff0a7224 */ /* 0x000fc400078e00ff */
[----:B------:R-:W-:Y:S05]  /*18a0*/  CALL.REL.NOINC `($__internal_43_$__cuda_sm70_shflsync_up) ;  /* 0x0000075000007944 */ /* 0x000fea0003c00000 */
[----:B0-----:R-:W-:Y:S01]  /*18b0*/  HFMA2.MMA R10, -RZ, RZ, 0, 0 ;  /* 0x00000000ff0a7435 */ /* 0x001fe200000001ff */
[----:B-1----:R-:W-:Y:S01]  /*18c0*/  IMAD.MOV.U32 R5, RZ, RZ, R7 ;  /* 0x000000ffff057224 */ /* 0x002fe200078e0007 */
[----:B------:R-:W-:Y:S01]  /*18d0*/  MOV R8, 0x1920 ;  /* 0x0000192000087802 */ /* 0x000fe20000000f00 */
[----:B------:R-:W-:-:S02]  /*18e0*/  IMAD.MOV.U32 R12, RZ, RZ, R14 ;  /* 0x000000ffff0c7224 */ /* 0x000fc400078e000e */
[----:B------:R-:W-:Y:S02]  /*18f0*/  IMAD.MOV.U32 R11, RZ, RZ, 0x2 ;  /* 0x00000002ff0b7424 */ /* 0x000fe400078e00ff */
[----:B------:R-:W-:Y:S02]  /*1900*/  IMAD.MOV.U32 R7, RZ, RZ, -0x1 ;  /* 0xffffffffff077424 */ /* 0x000fe400078e00ff */
[----:B------:R-:W-:Y:S05]  /*1910*/  CALL.REL.NOINC `($__internal_43_$__cuda_sm70_shflsync_up) ;  /* 0x000006e000007944 */ /* 0x000fea0003c00000 */
        /* <DEDUP_REMOVED lines=12> */
[----:B------:R-:W-:Y:S05]  /*19e0*/  CALL.REL.NOINC `($__internal_43_$__cuda_sm70_shflsync_up) ;  /* 0x0000061000007944 */ /* 0x000fea0003c00000 */
[----:B-1----:R-:W-:Y:S01]  /*19f0*/  IMAD.MOV.U32 R4, RZ, RZ, R7 ;  /* 0x000000ffff047224 */ /* 0x002fe200078e0007 */
[----:B0-----:R-:W-:Y:S01]  /*1a00*/  MOV R12, R6 ;  /* 0x00000006000c7202 */ /* 0x001fe20000000f00 */
[----:B------:R-:W-:Y:S01]  /*1a10*/  IMAD.MOV.U32 R11, RZ, RZ, 0x4 ;  /* 0x00000004ff0b7424 */ /* 0x000fe200078e00ff */
[----:B------:R-:W-:Y:S01]  /*1a20*/  MOV R8, 0x1a60 ;  /* 0x00001a6000087802 */ /* 0x000fe20000000f00 */
[----:B------:R-:W-:Y:S02]  /*1a30*/  IMAD.MOV.U32 R10, RZ, RZ, RZ ;  /* 0x000000ffff0a7224 */ /* 0x000fe400078e00ff */
[----:B------:R-:W-:-:S02]  /*1a40*/  IMAD.MOV.U32 R7, RZ, RZ, -0x1 ;  /* 0xffffffffff077424 */ /* 0x000fc400078e00ff */
        /* <DEDUP_REMOVED lines=20> */
[----:B------:R-:W-:Y:S05]  /*1b90*/  CALL.REL.NOINC `($__internal_43_$__cuda_sm70_shflsync_up) ;  /* 0x0000046000007944 */ /* 0x000fea0003c00000 */
[----:B0-----:R-:W-:Y:S01]  /*1ba0*/  HFMA2.MMA R11, -RZ, RZ, 0, 4.76837158203125e-07 ;  /* 0x00000008ff0b7435 */ /* 0x001fe200000001ff */
[----:B-1----:R-:W-:Y:S01]  /*1bb0*/  IMAD.MOV.U32 R4, RZ, RZ, R7 ;  /* 0x000000ffff047224 */ /* 0x002fe200078e0007 */
[----:B------:R-:W-:Y:S01]  /*1bc0*/  MOV R8, 0x1c10 ;  /* 0x00001c1000087802 */ /* 0x000fe20000000f00 */
[----:B------:R-:W-:Y:S02]  /*1bd0*/  IMAD.MOV.U32 R12, RZ, RZ, R6 ;  /* 0x000000ffff0c7224 */ /* 0x000fe400078e0006 */
[----:B------:R-:W-:-:S02]  /*1be0*/  IMAD.MOV.U32 R10, RZ, RZ, RZ ;  /* 0x000000ffff0a7224 */ /* 0x000fc400078e00ff */
[----:B------:R-:W-:Y:S02]  /*1bf0*/  IMAD.MOV.U32 R7, RZ, RZ, -0x1 ;  /* 0xffffffffff077424 */ /* 0x000fe400078e00ff */
[----:B------:R-:W-:Y:S05]  /*1c00*/  CALL.REL.NOINC `($__internal_43_$__cuda_sm70_shflsync_up) ;  /* 0x000003f000007944 */ /* 0x000fea0003c00000 */
[----:B-1----:R-:W-:Y:S01]  /*1c10*/  IMAD.MOV.U32 R5, RZ, RZ, R7 ;  /* 0x000000ffff057224 */ /* 0x002fe200078e0007 */
[----:B0-----:R-:W-:Y:S01]  /*1c20*/  MOV R12, R14 ;  /* 0x0000000e000c7202 */ /* 0x001fe20000000f00 */
[----:B------:R-:W-:Y:S01]  /*1c30*/  IMAD.MOV.U32 R11, RZ, RZ, 0x8 ;  /* 0x00000008ff0b7424 */ /* 0x000fe200078e00ff */
[----:B------:R-:W-:Y:S01]  /*1c40*/  MOV R8, 0x1c80 ;  /* 0x00001c8000087802 */ /* 0x000fe20000000f00 */
[----:B------:R-:W-:Y:S02]  /*1c50*/  IMAD.MOV.U32 R10, RZ, RZ, RZ ;  /* 0x000000ffff0a7224 */ /* 0x000fe400078e00ff */
[----:B------:R-:W-:Y:S02]  /*1c60*/  IMAD.MOV.U32 R7, RZ, RZ, -0x1 ;  /* 0xffffffffff077424 */ /* 0x000fe400078e00ff */
        /* <DEDUP_REMOVED lines=13> */
[----:B------:R-:W-:Y:S05]  /*1d40*/  CALL.REL.NOINC `($__internal_43_$__cuda_sm70_shflsync_up) ;  /* 0x000002b000007944 */ /* 0x000fea0003c00000 */
[----:B0-----:R-:W-:Y:S01]  /*1d50*/  HFMA2.MMA R10, -RZ, RZ, 0, 0 ;  /* 0x00000000ff0a7435 */ /* 0x001fe200000001ff */
[----:B-1----:R-:W-:Y:S01]  /*1d60*/  IMAD.MOV.U32 R4, RZ, RZ, R7 ;  /* 0x000000ffff047224 */ /* 0x002fe200078e0007 */
[----:B------:R-:W-:Y:S01]  /*1d70*/  MOV R8, 0x1dc0 ;  /* 0x00001dc000087802 */ /* 0x000fe20000000f00 */
[----:B------:R-:W-:Y:S02]  /*1d80*/  IMAD.MOV.U32 R12, RZ, RZ, R6 ;  /* 0x000000ffff0c7224 */ /* 0x000fe400078e0006 */
[----:B------:R-:W-:-:S02]  /*1d90*/  IMAD.MOV.U32 R11, RZ, RZ, 0x10 ;  /* 0x00000010ff0b7424 */ /* 0x000fc400078e00ff */
[----:B------:R-:W-:Y:S02]  /*1da0*/  IMAD.MOV.U32 R7, RZ, RZ, -0x1 ;  /* 0xffffffffff077424 */ /* 0x000fe400078e00ff */
[----:B------:R-:W-:Y:S05]  /*1db0*/  CALL.REL.NOINC `($__internal_43_$__cuda_sm70_shflsync_up) ;  /* 0x0000024000007944 */ /* 0x000fea0003c00000 */
[----:B-1----:R-:W-:Y:S01]  /*1dc0*/  IMAD.MOV.U32 R5, RZ, RZ, R7 ;  /* 0x000000ffff057224 */ /* 0x002fe200078e0007 */
[----:B0-----:R-:W-:Y:S01]  /*1dd0*/  MOV R11, 0x10 ;  /* 0x00000010000b7802 */ /* 0x001fe20000000f00 */
[----:B------:R-:W-:Y:S01]  /*1de0*/  IMAD.MOV.U32 R12, RZ, RZ, R14 ;  /* 0x000000ffff0c7224 */ /* 0x000fe200078e000e */
        /* <DEDUP_REMOVED lines=16> */
[----:B------:R-:W-:Y:S05]  /*1ef0*/  CALL.REL.NOINC `($__internal_43_$__cuda_sm70_shflsync_up) ;  /* 0x0000010000007944 */ /* 0x000fea0003c00000 */
[----:B-1----:R-:W-:Y:S01]  /*1f00*/  IMAD.MOV.U32 R4, RZ, RZ, R7 ;  /* 0x000000ffff047224 */ /* 0x002fe200078e0007 */
[----:B0-----:R-:W-:Y:S01]  /*1f10*/  MOV R12, R6 ;  /* 0x00000006000c7202 */ /* 0x001fe20000000f00 */
[----:B------:R-:W-:Y:S01]  /*1f20*/  IMAD.MOV.U32 R11, RZ, RZ, 0x1 ;  /* 0x00000001ff0b7424 */ /* 0x000fe200078e00ff */
[----:B------:R-:W-:Y:S01]  /*1f30*/  MOV R7, 0xffffffff ;  /* 0xffffffff00077802 */ /* 0x000fe20000000f00 */
[----:B------:R-:W-:Y:S01]  /*1f40*/  IMAD.MOV.U32 R10, RZ, RZ, RZ ;  /* 0x000000ffff0a7224 */ /* 0x000fe200078e00ff */
[----:B------:R-:W-:-:S02]  /*1f50*/  MOV R8, 0x1f70 ;  /* 0x00001f7000087802 */ /* 0x000fc40000000f00 */
[----:B------:R-:W-:Y:S05]  /*1f60*/  CALL.REL.NOINC `($__internal_43_$__cuda_sm70_shflsync_up) ;  /* 0x0000009000007944 */ /* 0x000fea0003c00000 */
[----:B0-----:R-:W-:Y:S01]  /*1f70*/  HFMA2.MMA R11, -RZ, RZ, 0, 5.9604644775390625e-08 ;  /* 0x00000001ff0b7435 */ /* 0x001fe200000001ff */
[----:B-1----:R-:W-:Y:S01]  /*1f80*/  IMAD.MOV.U32 R5, RZ, RZ, R7 ;  /* 0x000000ffff057224 */ /* 0x002fe200078e0007 */
[----:B------:R-:W-:Y:S01]  /*1f90*/  MOV R8, 0x1fe0 ;  /* 0x00001fe000087802 */ /* 0x000fe20000000f00 */
[----:B------:R-:W-:-:S02]  /*1fa0*/  IMAD.MOV.U32 R12, RZ, RZ, R14 ;  /* 0x000000ffff0c7224 */ /* 0x000fc400078e000e */
[----:B------:R-:W-:Y:S02]  /*1fb0*/  IMAD.MOV.U32 R10, RZ, RZ, RZ ;  /* 0x000000ffff0a7224 */ /* 0x000fe400078e00ff */
[----:B------:R-:W-:Y:S02]  /*1fc0*/  IMAD.MOV.U32 R7, RZ, RZ, -0x1 ;  /* 0xffffffffff077424 */ /* 0x000fe400078e00ff */
[----:B------:R-:W-:Y:S05]  /*1fd0*/  CALL.REL.NOINC `($__internal_43_$__cuda_sm70_shflsync_up) ;  /* 0x0000002000007944 */ /* 0x000fea0003c00000 */
[----:B-1----:R-:W-:Y:S01]  /*1fe0*/  MOV R8, R7 ;  /* 0x0000000700087202 */ /* 0x002fe20000000f00 */
[----:B0-----:R-:W-:Y:S05]  /*1ff0*/  BRA `(.L_x_2283) ;  /* 0xfffff14000007947 */ /* 0x001fea000383ffff */
        .weak           $__internal_43_$__cuda_sm70_shflsync_up
        .type           $__internal_43_$__cuda_sm70_shflsync_up,@function
        .size           $__internal_43_$__cuda_sm70_shflsync_up,(.L_x_3104 - $__internal_43_$__cuda_sm70_shflsync_up)
$__internal_43_$__cuda_sm70_shflsync_up:
[----:B------:R-:W-:Y:S01]  /*2000*/  IMAD.MOV.U32 R9, RZ, RZ, 0x0 ;  /* 0x00000000ff097424 */ /* 0x000fe200078e00ff */
[----:B------:R-:W-:Y:S04]  /*2010*/  WARPSYNC R7 ;  /* 0x0000000700007348 */ /* 0x000fe80003800000 */
[----:B------:R0:W1:Y:S01]  /*2020*/  SHFL.UP PT, R7, R12, R11, R10 ;  /* 0x0400000b0c077389 */ /* 0x00006200000e000a */
[----:B------:R-:W-:Y:S05]  /*2030*/  RET.REL.NODEC R8 `(_Z30group_norm_nhwc_fwd_sum_kernelI11Bf16IOBf16WLi128EEv26Group_norm_nhwc_fwd_params) ;  /* 0xffffdfc008007950 */ /* 0x000fea0003c3ffff */
.L_x_2284:
        /* <DEDUP_REMOVED lines=12> */
.L_x_3104:


//--------------------- .text._Z30group_norm_nhwc_fwd_sum_kernelI11Bf16IOBf16WLi192EEv26Group_norm_nhwc_fwd_params --------------------------
	.section	.text._Z30group_norm_nhwc_fwd_sum_kernelI11Bf16IOBf16WLi192EEv26Group_norm_nhwc_fwd_params,"ax",@progbits
	.sectioninfo	@"SHI_REGISTERS=32"
	.align	128
        .global         _Z30group_norm_nhwc_fwd_sum_kernelI11Bf16IOBf16WLi192EEv26Group_norm_nhwc_fwd_params
        .type           _Z30group_norm_nhwc_fwd_sum_kernelI11Bf16IOBf16WLi192EEv26Group_norm_nhwc_fwd_params,@function
        .size           _Z30group_norm_nhwc_fwd_sum_kernelI11Bf16IOBf16WLi192EEv26Group_norm_nhwc_fwd_params,(.L_x_3105 - _Z30group_norm_nhwc_fwd_sum_kernelI11Bf16IOBf16WLi192EEv26Group_norm_nhwc_fwd_params)
        .other          _Z30group_norm_nhwc_fwd_sum_kernelI11Bf16IOBf16WLi192EEv26Group_norm_nhwc_fwd_params,@"STO_CUDA_ENTRY STV_DEFAULT"
_Z30group_norm_nhwc_fwd_sum_kernelI11Bf16IOBf16WLi192EEv26Group_norm_nhwc_fwd_params:
.text._Z30group_norm_nhwc_fwd_sum_kernelI11Bf16IOBf16WLi192EEv26Group_norm_nhwc_fwd_params:
        /* <DEDUP_REMOVED lines=37> */
.L_x_2287:
        /* <DEDUP_REMOVED lines=26> */
.L_x_2286:
        /* <DEDUP_REMOVED lines=14> */
.L_x_2288:
        /* <DEDUP_REMOVED lines=86> */
.L_x_2285:
        /* <DEDUP_REMOVED lines=71> */
.L_x_2293:
        /* <DEDUP_REMOVED lines=56> */
.L_x_2294:
        /* <DEDUP_REMOVED lines=63> */
.L_x_2290:
[----:B0-----:R-:W-:Y:S05]  /*1610*/  BSYNC B0 ;  /* 0x0000000000007941 */ /* 0x001fea0003800000 */
.L_x_2289:
        /* <DEDUP_REMOVED lines=29> */
.L_x_2291:
[----:B------:R-:W-:Y:S01]  /*17f0*/  HFMA2.MMA R13, -RZ, RZ, 0, 5.9604644775390625e-08 ;  /* 0x00000001ff0d7435 */ /* 0x000fe200000001ff */
[----:B------:R-:W-:Y:S01]  /*1800*/  IMAD.MOV.U32 R14, RZ, RZ, R7 ;  /* 0x000000ffff0e7224 */ /* 0x000fe200078e0007 */
[----:B------:R-:W-:Y:S01]  /*1810*/  MOV R8, 0x1850 ;  /* 0x0000185000087802 */ /* 0x000fe20000000f00 */
[----:B------:R-:W-:Y:S02]  /*1820*/  IMAD.MOV.U32 R11, RZ, RZ, RZ ;  /* 0x000000ffff0b7224 */ /* 0x000fe400078e00ff */
[----:B------:R-:W-:-:S02]  /*1830*/  IMAD.MOV.U32 R12, RZ, RZ, -0x1 ;  /* 0xffffffffff0c7424 */ /* 0x000fc400078e00ff */
[----:B------:R-:W-:Y:S05]  /*1840*/  CALL.REL.NOINC `($__internal_44_$__cuda_sm70_shflsync_up) ;  /* 0x000009a000007944 */ /* 0x000fea0003c00000 */
[----:B-1----:R-:W-:Y:S01]  /*1850*/  IMAD.MOV.U32 R10, RZ, RZ, R12 ;  /* 0x000000ffff0a7224 */ /* 0x002fe200078e000c */
[----:B0-----:R-:W-:Y:S05]  /*1860*/  BRA `(.L_x_2293) ;  /* 0xfffff63000007947 */ /* 0x001fea000383ffff */
.L_x_2292:
[----:B------:R-:W-:Y:S01]  /*1870*/  MOV R14, R6 ;  /* 0x00000006000e7202 */ /* 0x000fe20000000f00 */
[----:B------:R-:W-:Y:S01]  /*1880*/  IMAD.MOV.U32 R13, RZ, RZ, 0x1 ;  /* 0x00000001ff0d7424 */ /* 0x000fe200078e00ff */
[----:B------:R-:W-:Y:S01]  /*1890*/  MOV R8, 0x18d0 ;  /* 0x000018d000087802 */ /* 0x000fe20000000f00 */
[----:B------:R-:W-:-:S02]  /*18a0*/  IMAD.MOV.U32 R11, RZ, RZ, RZ ;  /* 0x000000ffff0b7224 */ /* 0x000fc400078e00ff */
[----:B------:R-:W-:Y:S02]  /*18b0*/  IMAD.MOV.U32 R12, RZ, RZ, -0x1 ;  /* 0xffffffffff0c7424 */ /* 0x000fe400078e00ff */
[----:B012---:R-:W-:Y:S05]  /*18c0*/  CALL.REL.NOINC `($__internal_44_$__cuda_sm70_shflsync_up) ;  /* 0x0000092000007944 */ /* 0x007fea0003c00000 */
[----:B-1----:R-:W-:Y:S01]  /*18d0*/  MOV R15, R12 ;  /* 0x0000000c000f7202 */ /* 0x002fe20000000f00 */
[----:B0-----:R-:W-:Y:S01]  /*18e0*/  IMAD.MOV.U32 R14, RZ, RZ, R5 ;  /* 0x000000ffff0e7224 */ /* 0x001fe200078e0005 */
[----:B------:R-:W-:Y:S01]  /*18f0*/  MOV R12, 0xffffffff ;  /* 0xffffffff000c7802 */ /* 0x000fe20000000f00 */
[----:B------:R-:W-:Y:S01]  /*1900*/  IMAD.MOV.U32 R13, RZ, RZ, 0x1 ;  /* 0x00000001ff0d7424 */ /* 0x000fe200078e00ff */
[----:B------:R-:W-:Y:S01]  /*1910*/  MOV R8, 0x1940 ;  /* 0x0000194000087802 */ /* 0x000fe20000000f00 */
[----:B------:R-:W-:Y:S02]  /*1920*/  IMAD.MOV.U32 R11, RZ, RZ, RZ ;  /* 0x000000ffff0b7224 */ /* 0x000fe400078e00ff */
[----:B------:R-:W-:Y:S05]  /*1930*/  CALL.REL.NOINC `($__internal_44_$__cuda_sm70_shflsync_up) ;  /* 0x000008b000007944 */ /* 0x000fea0003c00000 */
        /* <DEDUP_REMOVED lines=15> */
[----:B------:R-:W-:Y:S05]  /*1a30*/  CALL.REL.NOINC `($__internal_44_$__cuda_sm70_shflsync_up) ;  /* 0x000007b000007944 */ /* 0x000fea0003c00000 */
[----:B0-----:R-:W-:Y:S01]  /*1a40*/  HFMA2.MMA R13, -RZ, RZ, 0, 1.1920928955078125e-07 ;  /* 0x00000002ff0d7435 */ /* 0x001fe200000001ff */
[----:B-1----:R-:W-:Y:S01]  /*1a50*/  IMAD.MOV.U32 R5, RZ, RZ, R12 ;  /* 0x000000ffff057224 */ /* 0x002fe200078e000c */
[----:B------:R-:W-:Y:S01]  /*1a60*/  MOV R8, 0x1ab0 ;  /* 0x00001ab000087802 */ /* 0x000fe20000000f00 */
[----:B------:R-:W-:Y:S02]  /*1a70*/  IMAD.MOV.U32 R14, RZ, RZ, R7 ;  /* 0x000000ffff0e7224 */ /* 0x000fe400078e0007 */
[----:B------:R-:W-:-:S02]  /*1a80*/  IMAD.MOV.U32 R11, RZ, RZ, RZ ;  /* 0x000000ffff0b7224 */ /* 0x000fc400078e00ff */
[----:B------:R-:W-:Y:S02]  /*1a90*/  IMAD.MOV.U32 R12, RZ, RZ, -0x1 ;  /* 0xffffffffff0c7424 */ /* 0x000fe400078e00ff */
[----:B------:R-:W-:Y:S05]  /*1aa0*/  CALL.REL.NOINC `($__internal_44_$__cuda_sm70_shflsync_up) ;  /* 0x0000074000007944 */ /* 0x000fea0003c00000 */
[----:B-1----:R-:W-:Y:S01]  /*1ab0*/  IMAD.MOV.U32 R6, RZ, RZ, R12 ;  /* 0x000000ffff067224 */ /* 0x002fe200078e000c */
[----:B0-----:R-:W-:Y:S01]  /*1ac0*/  MOV R14, R15 ;  /* 0x0000000f000e7202 */ /* 0x001fe20000000f00 */
[----:B------:R-:W-:Y:S01]  /*1ad0*/  IMAD.MOV.U32 R13, RZ, RZ, 0x2 ;  /* 0x00000002ff0d7424 */ /* 0x000fe200078e00ff */
[----:B------:R-:W-:Y:S01]  /*1ae0*/  MOV R8, 0x1b20 ;  /* 0x00001b2000087802 */ /* 0x000fe20000000f00 */
[----:B------:R-:W-:Y:S02]  /*1af0*/  IMAD.MOV.U32 R11, RZ, RZ, RZ ;  /* 0x000000ffff0b7224 */ /* 0x000fe400078e00ff */
[----:B------:R-:W-:Y:S02]  /*1b00*/  IMAD.MOV.U32 R12, RZ, RZ, -0x1 ;  /* 0xffffffffff0c7424 */ /* 0x000fe400078e00ff */
[----:B------:R-:W-:Y:S05]  /*1b10*/  CALL.REL.NOINC `($__internal_44_$__cuda_sm70_shflsync_up) ;  /* 0x000006d000007944 */ /* 0x000fea0003c00000 */
        /* <DEDUP_REMOVED lines=12> */
[----:B------:R-:W-:Y:S05]  /*1be0*/  CALL.REL.NOINC `($__internal_44_$__cuda_sm70_shflsync_up) ;  /* 0x0000060000007944 */ /* 0x000fea0003c00000 */
[----:B0-----:R-:W-:Y:S01]  /*1bf0*/  HFMA2.MMA R11, -RZ, RZ, 0, 0 ;  /* 0x00000000ff0b7435 */ /* 0x001fe200000001ff */
[----:B-1----:R-:W-:Y:S01]  /*1c00*/  IMAD.MOV.U32 R5, RZ, RZ, R12 ;  /* 0x000000ffff057224 */ /* 0x002fe200078e000c */
[----:B------:R-:W-:Y:S01]  /*1c10*/  MOV R8, 0x1c60 ;  /* 0x00001c6000087802 */ /* 0x000fe20000000f00 */
[----:B------:R-:W-:-:S02]  /*1c20*/  IMAD.MOV.U32 R14, RZ, RZ, R7 ;  /* 0x000000ffff0e7224 */ /* 0x000fc400078e0007 */
[----:B------:R-:W-:Y:S02]  /*1c30*/  IMAD.MOV.U32 R13, RZ, RZ, 0x4 ;  /* 0x00000004ff0d7424 */ /* 0x000fe400078e00ff */
[----:B------:R-:W-:Y:S02]  /*1c40*/  IMAD.MOV.U32 R12, RZ, RZ, -0x1 ;  /* 0xffffffffff0c7424 */ /* 0x000fe400078e00ff */
[----:B------:R-:W-:Y:S05]  /*1c50*/  CALL.REL.NOINC `($__internal_44_$__cuda_sm70_shflsync_up) ;  /* 0x0000059000007944 */ /* 0x000fea0003c00000 */
[----:B-1----:R-:W-:Y:S01]  /*1c60*/  IMAD.MOV.U32 R6, RZ, RZ, R12 ;  /* 0x000000ffff067224 */ /* 0x002fe200078e000c */
[----:B0-----:R-:W-:Y:S01]  /*1c70*/  MOV R13, 0x4 ;  /* 0x00000004000d7802 */ /* 0x001fe20000000f00 */
[----:B------:R-:W-:Y:S01]  /*1c80*/  IMAD.MOV.U32 R14, RZ, RZ, R15 ;  /* 0x000000ffff0e7224 */ /* 0x000fe200078e000f */
[----:B------:R-:W-:Y:S01]  /*1c90*/  MOV R8, 0x1cd0 ;  /* 0x00001cd000087802 */ /* 0x000fe20000000f00 */
[----:B------:R-:W-:Y:S02]  /*1ca0*/  IMAD.MOV.U32 R11, RZ, RZ, RZ ;  /* 0x000000ffff0b7224 */ /* 0x000fe400078e00ff */
[----:B------:R-:W-:Y:S02]  /*1cb0*/  IMAD.MOV.U32 R12, RZ, RZ, -0x1 ;  /* 0xffffffffff0c7424 */ /* 0x000fe400078e00ff */
[----:B------:R-:W-:Y:S05]  /*1cc0*/  CALL.REL.NOINC `($__internal_44_$__cuda_sm70_shflsync_up) ;  /* 0x0000052000007944 */ /* 0x000fea0003c00000 */
        /* <DEDUP_REMOVED lines=12> */
[----:B------:R-:W-:Y:S05]  /*1d90*/  CALL.REL.NOINC `($__internal_44_$__cuda_sm70_shflsync_up) ;  /* 0x0000045000007944 */ /* 0x000fea0003c00000 */
[----:B0-----:R-:W-:Y:S01]  /*1da0*/  HFMA2.MMA R11, -RZ, RZ, 0, 0 ;  /* 0x00000000ff0b7435 */ /* 0x001fe200000001ff */
[----:B-1----:R-:W-:Y:S01]  /*1db0*/  MOV R5, R12 ;  /* 0x0000000c00057202 */ /* 0x002fe20000000f00 */
[----:B------:R-:W-:Y:S01]  /*1dc0*/  IMAD.MOV.U32 R14, RZ, RZ, R7 ;  /* 0x000000ffff0e7224 */ /* 0x000fe200078e0007 */
[----:B------:R-:W-:Y:S01]  /*1dd0*/  MOV R8, 0x1e10 ;  /* 0x00001e1000087802 */ /* 0x000fe20000000f00 */
[----:B------:R-:W-:Y:S02]  /*1de0*/  IMAD.MOV.U32 R13, RZ, RZ, 0x8 ;  /* 0x00000008ff0d7424 */ /* 0x000fe400078e00ff */
[----:B------:R-:W-:-:S02]  /*1df0*/  IMAD.MOV.U32 R12, RZ, RZ, -0x1 ;  /* 0xffffffffff0c7424 */ /* 0x000fc400078e00ff */
[----:B------:R-:W-:Y:S05]  /*1e00*/  CALL.REL.NOINC `($__internal_44_$__cuda_sm70_shflsync_up) ;  /* 0x000003e000007944 */ /* 0x000fea0003c00000 */
[----:B-1----:R-:W-:Y:S01]  /*1e10*/  IMAD.MOV.U32 R6, RZ, RZ, R12 ;  /* 0x000000ffff067224 */ /* 0x002fe200078e000c */
[----:B0-----:R-:W-:Y:S01]  /*1e20*/  MOV R14, R15 ;  /* 0x0000000f000e7202 */ /* 0x001fe20000000f00 */
[----:B------:R-:W-:Y:S01]  /*1e30*/  IMAD.MOV.U32 R13, RZ, RZ, 0x8 ;  /* 0x00000008ff0d7424 */ /* 0x000fe200078e00ff */
[----:B------:R-:W-:Y:S01]  /*1e40*/  MOV R12, 0xffffffff ;  /* 0xffffffff000c7802 */ /* 0x000fe20000000f00 */
[----:B------:R-:W-:Y:S01]  /*1e50*/  IMAD.MOV.U32 R11, RZ, RZ, RZ ;  /* 0x000000ffff0b7224 */ /* 0x000fe200078e00ff */
[----:B------:R-:W-:-:S02]  /*1e60*/  MOV R8, 0x1e80 ;  /* 0x00001e8000087802 */ /* 0x000fc40000000f00 */
[----:B------:R-:W-:Y:S05]  /*1e70*/  CALL.REL.NOINC `($__internal_44_$__cuda_sm70_shflsync_up) ;  /* 0x0000037000007944 */ /* 0x000fea0003c00000 */
        /* <DEDUP_REMOVED lines=54> */
[----:B01----:R-:W-:Y:S05]  /*21e0*/  BRA `(.L_x_2294) ;  /* 0xfffff03000007947 */ /* 0x003fea000383ffff */
        .weak           $__internal_44_$__cuda_sm70_shflsync_up
        .type           $__internal_44_$__cuda_sm70_shflsync_up,@function
        .size           $__internal_44_$__cuda_sm70_shflsync_up,(.L_x_3105 - $__internal_44_$__cuda_sm70_shflsync_up)
$__internal_44_$__cuda_sm70_shflsync_up:
[----:B------:R-:W-:Y:S01]  /*21f0*/  IMAD.MOV.U32 R9, RZ, RZ, 0x0 ;  /* 0x00000000ff097424 */ /* 0x000fe200078e00ff */
[----:B------:R-:W-:Y:S04]  /*2200*/  WARPSYNC R12 ;  /* 0x0000000c00007348 */ /* 0x000fe80003800000 */
[----:B------:R0:W1:Y:S01]  /*2210*/  SHFL.UP PT, R12, R14, R13, R11 ;  /* 0x0400000d0e0c7389 */ /* 0x00006200000e000b */
[----:B------:R-:W-:Y:S05]  /*2220*/  RET.REL.NODEC R8 `(_Z30group_norm_nhwc_fwd_sum_kernelI11Bf16IOBf16WLi192EEv26Group_norm_nhwc_fwd_params) ;  /* 0xffffddd008007950 */ /* 0x000fea0003c3ffff */
.L_x_2295:
        /* <DEDUP_REMOVED lines=13> */
.L_x_3105:


//--------------------- .text._Z30group_norm_nhwc_fwd_sum_kernelI11Bf16IOBf16WLi448EEv26Group_norm_nhwc_fwd_params --------------------------
	.section	.text._Z30group_norm_nhwc_fwd_sum_kernelI11Bf16IOBf16WLi448EEv26Group_norm_nhwc_fwd_params,"ax",@progbits
	.sectioninfo	@"SHI_REGISTERS=32"
	.align	128
        .global         _Z30group_norm_nhwc_fwd_sum_kernelI11Bf16IOBf16WLi448EEv26Group_norm_nhwc_fwd_params
        .type           _Z30group_norm_nhwc_fwd_sum_kernelI11Bf16IOBf16WLi448EEv26Group_norm_nhwc_fwd_params,@function
        .size           _Z30group_norm_nhwc_fwd_sum_kernelI11Bf16IOBf16WLi448EEv26Group_norm_nhwc_fwd_params,(.L_x_3106 - _Z30group_norm_nhwc_fwd_sum_kernelI11Bf16IOBf16WLi448EEv26Group_norm_nhwc_fwd_params)
        .other          _Z30group_norm_nhwc_fwd_sum_kernelI11Bf16IOBf16WLi448EEv26Group_norm_nhwc_fwd_params,@"STO_CUDA_ENTRY STV_DEFAULT"
_Z30group_norm_nhwc_fwd_sum_kernelI11Bf16IOBf16WLi448EEv26Group_norm_nhwc_fwd_params:
.text._Z30group_norm_nhwc_fwd_sum_kernelI11Bf16IOBf16WLi448EEv26Group_norm_nhwc_fwd_params:
        /* <DEDUP_REMOVED lines=37> */
.L_x_2298:
        /* <DEDUP_REMOVED lines=26> */
.L_x_2297:
        /* <DEDUP_REMOVED lines=14> */
.L_x_2299:
        /* <DEDUP_REMOVED lines=86> */
.L_x_2296:
        /* <DEDUP_REMOVED lines=124> */
.L_x_2304:
        /* <DEDUP_REMOVED lines=56> */
.L_x_2305:
        /* <DEDUP_REMOVED lines=143> */
.L_x_2301:
[----:B0-----:R-:W-:Y:S05]  /*1e60*/  BSYNC B0 ;  /* 0x0000000000007941 */ /* 0x001fea0003800000 */
.L_x_2300:
        /* <DEDUP_REMOVED lines=29> */
.L_x_2302:
[----:B------:R-:W-:Y:S01]  /*2040*/  HFMA2.MMA R9, -RZ, RZ, 0, 5.9604644775390625e-08 ;  /* 0x00000001ff097435 */ /* 0x000fe200000001ff */
[----:B------:R-:W-:Y:S01]  /*2050*/  IMAD.MOV.U32 R14, RZ, RZ, R21 ;  /* 0x000000ffff0e7224 */ /* 0x000fe200078e0015 */
[----:B------:R-:W-:Y:S01]  /*2060*/  MOV R6, 0x20a0 ;  /* 0x000020a000067802 */ /* 0x000fe20000000f00 */
[----:B------:R-:W-:Y:S02]  /*2070*/  IMAD.MOV.U32 R5, RZ, RZ, RZ ;  /* 0x000000ffff057224 */ /* 0x000fe400078e00ff */
[----:B------:R-:W-:-:S02]  /*2080*/  IMAD.MOV.U32 R10, RZ, RZ, -0x1 ;  /* 0xffffffffff0a7424 */ /* 0x000fc400078e00ff */
[----:B------:R-:W-:Y:S05]  /*2090*/  CALL.REL.NOINC `($__internal_45_$__cuda_sm70_shflsync_up) ;  /* 0x000009a000007944 */ /* 0x000fea0003c00000 */
[----:B-1----:R-:W-:Y:S01]  /*20a0*/  MOV R8, R10 ;  /* 0x0000000a00087202 */ /* 0x002fe20000000f00 */
[----:B0-----:R-:W-:Y:S05]  /*20b0*/  BRA `(.L_x_2304) ;  /* 0xfffff13000007947 */ /* 0x001fea000383ffff */
.L_x_2303:
[----:B------:R-:W-:Y:S01]  /*20c0*/  HFMA2.MMA R5, -RZ, RZ, 0, 0 ;  /* 0x00000000ff057435 */ /* 0x000fe200000001ff */
[----:B------:R-:W-:Y:S01]  /*20d0*/  IMAD.MOV.U32 R14, RZ, RZ, R12 ;  /* 0x000000ffff0e7224 */ /* 0x000fe200078e000c */
[----:B------:R-:W-:Y:S01]  /*20e0*/  MOV R6, 0x2120 ;  /* 0x0000212000067802 */ /* 0x000fe20000000f00 */
[----:B------:R-:W-:-:S02]  /*20f0*/  IMAD.MOV.U32 R9, RZ, RZ, 0x1 ;  /* 0x00000001ff097424 */ /* 0x000fc400078e00ff */
[----:B------:R-:W-:Y:S02]  /*2100*/  IMAD.MOV.U32 R10, RZ, RZ, -0x1 ;  /* 0xffffffffff0a7424 */ /* 0x000fe400078e00ff */
[----:B012---:R-:W-:Y:S05]  /*2110*/  CALL.REL.NOINC `($__internal_45_$__cuda_sm70_shflsync_up) ;  /* 0x0000092000007944 */ /* 0x007fea0003c00000 */
[----:B-1----:R-:W-:Y:S01]  /*2120*/  IMAD.MOV.U32 R13, RZ, RZ, R10 ;  /* 0x000000ffff0d7224 */ /* 0x002fe200078e000a */
[----:B0-----:R-:W-:Y:S01]  /*2130*/  MOV R14, R11 ;  /* 0x0000000b000e7202 */ /* 0x001fe20000000f00 */
[----:B------:R-:W-:Y:S01]  /*2140*/  IMAD.MOV.U32 R9, RZ, RZ, 0x1 ;  /* 0x00000001ff097424 */ /* 0x000fe200078e00ff */
[----:B------:R-:W-:Y:S01]  /*2150*/  MOV R10, 0xffffffff ;  /* 0xffffffff000a7802 */ /* 0x000fe20000000f00 */
[----:B------:R-:W-:Y:S01]  /*2160*/  IMAD.MOV.U32 R5, RZ, RZ, RZ ;  /* 0x000000ffff057224 */ /* 0x000fe200078e00ff */
[----:B------:R-:W-:Y:S02]  /*2170*/  MOV R6, 0x2190 ;  /* 0x0000219000067802 */ /* 0x000fe40000000f00 */
[----:B------:R-:W-:Y:S05]  /*2180*/  CALL.REL.NOINC `($__internal_45_$__cuda_sm70_shflsync_up) ;  /* 0x000008b000007944 */ /* 0x000fea0003c00000 */
        /* <DEDUP_REMOVED lines=15> */
[----:B------:R-:W-:Y:S05]  /*2280*/  CALL.REL.NOINC `($__internal_45_$__cuda_sm70_shflsync_up) ;  /* 0x000007b000007944 */ /* 0x000fea0003c00000 */
[----:B0-----:R-:W-:Y:S01]  /*2290*/  HFMA2.MMA R5, -RZ, RZ, 0, 0 ;  /* 0x00000000ff057435 */ /* 0x001fe200000001ff */
[----:B-1----:R-:W-:Y:S01]  /*22a0*/  MOV R8, R10 ;  /* 0x0000000a00087202 */ /* 0x002fe20000000f00 */
[----:B------:R-:W-:Y:S01]  /*22b0*/  IMAD.MOV.U32 R14, RZ, RZ, R12 ;  /* 0x000000ffff0e7224 */ /* 0x000fe200078e000c */
[----:B------:R-:W-:Y:S01]  /*22c0*/  MOV R6, 0x2300 ;  /* 0x0000230000067802 */ /* 0x000fe20000000f00 */
[----:B------:R-:W-:Y:S02]  /*22d0*/  IMAD.MOV.U32 R9, RZ, RZ, 0x2 ;  /* 0x00000002ff097424 */ /* 0x000fe400078e00ff */
[----:B------:R-:W-:-:S02]  /*22e0*/  IMAD.MOV.U32 R10, RZ, RZ, -0x1 ;  /* 0xffffffffff0a7424 */ /* 0x000fc400078e00ff */
[----:B------:R-:W-:Y:S05]  /*22f0*/  CALL.REL.NOINC `($__internal_45_$__cuda_sm70_shflsync_up) ;  /* 0x0000074000007944 */ /* 0x000fea0003c00000 */
[----:B-1----:R-:W-:Y:S01]  /*2300*/  IMAD.MOV.U32 R11, RZ, RZ, R10 ;  /* 0x000000ffff0b7224 */ /* 0x002fe200078e000a */
[----:B0-----:R-:W-:Y:S01]  /*2310*/  MOV R14, R13 ;  /* 0x0000000d000e7202 */ /* 0x001fe20000000f00 */
[----:B------:R-:W-:Y:S01]  /*2320*/  IMAD.MOV.U32 R9, RZ, RZ, 0x2 ;  /* 0x00000002ff097424 */ /* 0x000fe200078e00ff */
[----:B------:R-:W-:Y:S01]  /*2330*/  MOV R10, 0xffffffff ;  /* 0xffffffff000a7802 */ /* 0x000fe20000000f00 */
[----:B------:R-:W-:Y:S01]  /*2340*/  IMAD.MOV.U32 R5, RZ, RZ, RZ ;  /* 0x000000ffff057224 */ /* 0x000fe200078e00ff */
[----:B------:R-:W-:-:S02]  /*2350*/  MOV R6, 0x2370 ;  /* 0x0000237000067802 */ /* 0x000fc40000000f00 */
[----:B------:R-:W-:Y:S05]  /*2360*/  CALL.REL.NOINC `($__internal_45_$__cuda_sm70_shflsync_up) ;  /* 0x000006d000007944 */ /* 0x000fea0003c00000 */
        /* <DEDUP_REMOVED lines=108> */
[----:B01----:R-:W-:Y:S05]  /*2a30*/  BRA `(.L_x_2305) ;  /* 0xffffeb3000007947 */ /* 0x003fea000383ffff */
        .weak           $__internal_45_$__cuda_sm70_shflsync_up
        .type           $__internal_45_$__cuda_sm70_shflsync_up,@function
        .size           $__internal_45_$__cuda_sm70_shflsync_up,(.L_x_3106 - $__internal_45_$__cuda_sm70_shflsync_up)
$__internal_45_$__cuda_sm70_shflsync_up:
[----:B------:R-:W-:Y:S01]  /*2a40*/  IMAD.MOV.U32 R7, RZ, RZ, 0x0 ;  /* 0x00000000ff077424 */ /* 0x000fe200078e00ff */
[----:B------:R-:W-:Y:S04]  /*2a50*/  WARPSYNC R10 ;  /* 0x0000000a00007348 */ /* 0x000fe80003800000 */
[----:B------:R0:W1:Y:S01]  /*2a60*/  SHFL.UP PT, R10, R14, R9, R5 ;  /* 0x040000090e0a7389 */ /* 0x00006200000e0005 */
[----:B------:R-:W-:Y:S05]  /*2a70*/  RET.REL.NODEC R6 `(_Z30group_norm_nhwc_fwd_sum_kernelI11Bf16IOBf16WLi448EEv26Group_norm_nhwc_fwd_params) ;  /* 0xffffd58006007950 */ /* 0x000fea0003c3ffff */
.L_x_2306:
        /* <DEDUP_REMOVED lines=16> */
.L_x_3106:


//--------------------- .text._Z30group_norm_nhwc_fwd_sum_kernelI11Bf16IOBf16WLi256EEv26Group_norm_nhwc_fwd_params --------------------------
	.section	.text._Z30group_norm_nhwc_fwd_sum_kernelI11Bf16IOBf16WLi256EEv26Group_norm_nhwc_fwd_params,"ax",@progbits
	.sectioninfo	@"SHI_REGISTERS=32"
	.align	128
        .global         _Z30group_norm_nhwc_fwd_sum_kernelI11Bf16IOBf16WLi256EEv26Group_norm_nhwc_fwd_params
        .type           _Z30group_norm_nhwc_fwd_sum_kernelI11Bf16IOBf16WLi256EEv26Group_norm_nhwc_fwd_params,@function
        .size           _Z30group_norm_nhwc_fwd_sum_kernelI11Bf16IOBf16WLi256EEv26Group_norm_nhwc_fwd_params,(.L_x_3107 - _Z30group_norm_nhwc_fwd_sum_kernelI11Bf16IOBf16WLi256EEv26Group_norm_nhwc_fwd_params)
        .other          _Z30group_norm_nhwc_fwd_sum_kernelI11Bf16IOBf16WLi256EEv26Group_norm_nhwc_fwd_params,@"STO_CUDA_ENTRY STV_DEFAULT"
_Z30group_norm_nhwc_fwd_sum_kernelI11Bf16IOBf16WLi256EEv26Group_norm_nhwc_fwd_params:
.text._Z30group_norm_nhwc_fwd_sum_kernelI11Bf16IOBf16WLi256EEv26Group_norm_nhwc_fwd_params:
        /* <DEDUP_REMOVED lines=37> */
.L_x_2309:
        /* <DEDUP_REMOVED lines=26> */
.L_x_2308:
        /* <DEDUP_REMOVED lines=14> */
.L_x_2310:
        /* <DEDUP_REMOVED lines=86> */
.L_x_2307:
        /* <DEDUP_REMOVED lines=83> */
.L_x_2315:
        /* <DEDUP_REMOVED lines=56> */
.L_x_2316:
        /* <DEDUP_REMOVED lines=83> */
.L_x_2312:
[----:B0-----:R-:W-:Y:S05]  /*1810*/  BSYNC B0 ;  /* 0x0000000000007941 */ /* 0x001fea0003800000 */
.L_x_2311:
        /* <DEDUP_REMOVED lines=31> */
.L_x_2313:
[----:B------:R-:W-:Y:S01]  /*1a10*/  IMAD.MOV.U32 R12, RZ, RZ, R8 ;  /* 0x000000ffff0c7224 */ /* 0x000fe200078e0008 */
[----:B------:R-:W-:Y:S01]  /*1a20*/  MOV R9, 0xffffffff ;  /* 0xffffffff00097802 */ /* 0x000fe20000000f00 */
[----:B------:R-:W-:Y:S01]  /*1a30*/  IMAD.MOV.U32 R11, RZ, RZ, 0x1 ;  /* 0x00000001ff0b7424 */ /* 0x000fe200078e00ff */
[----:B------:R-:W-:Y:S01]  /*1a40*/  MOV R6, 0x1a70 ;  /* 0x00001a7000067802 */ /* 0x000fe20000000f00 */
[----:B------:R-:W-:-:S02]  /*1a50*/  IMAD.MOV.U32 R10, RZ, RZ, RZ ;  /* 0x000000ffff0a7224 */ /* 0x000fc400078e00ff */
[----:B------:R-:W-:Y:S05]  /*1a60*/  CALL.REL.NOINC `($__internal_46_$__cuda_sm70_shflsync_up) ;  /* 0x000009b000007944 */ /* 0x000fea0003c00000 */
[----:B-1----:R-:W-:Y:S01]  /*1a70*/  IMAD.MOV.U32 R13, RZ, RZ, R9 ;  /* 0x000000ffff0d7224 */ /* 0x002fe200078e0009 */
[----:B0-----:R-:W-:Y:S05]  /*1a80*/  BRA `(.L_x_2315) ;  /* 0xfffff4d000007947 */ /* 0x001fea000383ffff */
.L_x_2314:
[----:B------:R-:W-:Y:S01]  /*1a90*/  HFMA2.MMA R10, -RZ, RZ, 0, 0 ;  /* 0x00000000ff0a7435 */ /* 0x000fe200000001ff */
[----:B------:R-:W-:Y:S01]  /*1aa0*/  IMAD.MOV.U32 R12, RZ, RZ, R5 ;  /* 0x000000ffff0c7224 */ /* 0x000fe200078e0005 */
[----:B------:R-:W-:Y:S01]  /*1ab0*/  MOV R6, 0x1af0 ;  /* 0x00001af000067802 */ /* 0x000fe20000000f00 */
[----:B------:R-:W-:-:S02]  /*1ac0*/  IMAD.MOV.U32 R11, RZ, RZ, 0x1 ;  /* 0x00000001ff0b7424 */ /* 0x000fc400078e00ff */
[----:B------:R-:W-:Y:S02]  /*1ad0*/  IMAD.MOV.U32 R9, RZ, RZ, -0x1 ;  /* 0xffffffffff097424 */ /* 0x000fe400078e00ff */
[----:B012---:R-:W-:Y:S05]  /*1ae0*/  CALL.REL.NOINC `($__internal_46_$__cuda_sm70_shflsync_up) ;  /* 0x0000093000007944 */ /* 0x007fea0003c00000 */
[----:B-1----:R-:W-:Y:S01]  /*1af0*/  IMAD.MOV.U32 R14, RZ, RZ, R9 ;  /* 0x000000ffff0e7224 */ /* 0x002fe200078e0009 */
[----:B0-----:R-:W-:Y:S01]  /*1b00*/  MOV R11, 0x1 ;  /* 0x00000001000b7802 */ /* 0x001fe20000000f00 */
[----:B------:R-:W-:Y:S01]  /*1b10*/  IMAD.MOV.U32 R12, RZ, RZ, R4 ;  /* 0x000000ffff0c7224 */ /* 0x000fe200078e0004 */
[----:B------:R-:W-:Y:S01]  /*1b20*/  MOV R6, 0x1b60 ;  /* 0x00001b6000067802 */ /* 0x000fe20000000f00 */
[----:B------:R-:W-:Y:S02]  /*1b30*/  IMAD.MOV.U32 R10, RZ, RZ, RZ ;  /* 0x000000ffff0a7224 */ /* 0x000fe400078e00ff */
[----:B------:R-:W-:Y:S02]  /*1b40*/  IMAD.MOV.U32 R9, RZ, RZ, -0x1 ;  /* 0xffffffffff097424 */ /* 0x000fe400078e00ff */
[----:B------:R-:W-:Y:S05]  /*1b50*/  CALL.REL.NOINC `($__internal_46_$__cuda_sm70_shflsync_up) ;  /* 0x000008c000007944 */ /* 0x000fea0003c00000 */
        /* <DEDUP_REMOVED lines=15> */
[----:B------:R-:W-:Y:S05]  /*1c50*/  CALL.REL.NOINC `($__internal_46_$__cuda_sm70_shflsync_up) ;  /* 0x000007c000007944 */ /* 0x000fea0003c00000 */
[----:B-1----:R-:W-:Y:S01]  /*1c60*/  MOV R4, R9 ;  /* 0x0000000900047202 */ /* 0x002fe20000000f00 */
[----:B0-----:R-:W-:Y:S01]  /*1c70*/  IMAD.MOV.U32 R12, RZ, RZ, R8 ;  /* 0x000000ffff0c7224 */ /* 0x001fe200078e0008 */
[----:B------:R-:W-:Y:S01]  /*1c80*/  MOV R9, 0xffffffff ;  /* 0xffffffff00097802 */ /* 0x000fe20000000f00 */
[----:B------:R-:W-:Y:S01]  /*1c90*/  IMAD.MOV.U32 R11, RZ, RZ, 0x2 ;  /* 0x00000002ff0b7424 */ /* 0x000fe200078e00ff */
[----:B------:R-:W-:Y:S01]  /*1ca0*/  MOV R6, 0x1cd0 ;  /* 0x00001cd000067802 */ /* 0x000fe20000000f00 */
[----:B------:R-:W-:Y:S02]  /*1cb0*/  IMAD.MOV.U32 R10, RZ, RZ, RZ ;  /* 0x000000ffff0a7224 */ /* 0x000fe400078e00ff */
[----:B------:R-:W-:Y:S05]  /*1cc0*/  CALL.REL.NOINC `($__internal_46_$__cuda_sm70_shflsync_up) ;  /* 0x0000075000007944 */ /* 0x000fea0003c00000 */
[----:B0-----:R-:W-:Y:S01]  /*1cd0*/  HFMA2.MMA R11, -RZ, RZ, 0, 1.1920928955078125e-07 ;  /* 0x00000002ff0b7435 */ /* 0x001fe200000001ff */
[----:B-1----:R-:W-:Y:S01]  /*1ce0*/  IMAD.MOV.U32 R5, RZ, RZ, R9 ;  /* 0x000000ffff057224 */ /* 0x002fe200078e0009 */
[----:B------:R-:W-:Y:S01]  /*1cf0*/  MOV R6, 0x1d40 ;  /* 0x00001d4000067802 */ /* 0x000fe20000000f00 */
[----:B------:R-:W-:Y:S02]  /*1d00*/  IMAD.MOV.U32 R12, RZ, RZ, R14 ;  /* 0x000000ffff0c7224 */ /* 0x000fe400078e000e */
[----:B------:R-:W-:-:S02]  /*1d10*/  IMAD.MOV.U32 R10, RZ, RZ, RZ ;  /* 0x000000ffff0a7224 */ /* 0x000fc400078e00ff */
[----:B------:R-:W-:Y:S02]  /*1d20*/  IMAD.MOV.U32 R9, RZ, RZ, -0x1 ;  /* 0xffffffffff097424 */ /* 0x000fe400078e00ff */
[----:B------:R-:W-:Y:S05]  /*1d30*/  CALL.REL.NOINC `($__internal_46_$__cuda_sm70_shflsync_up) ;  /* 0x000006e000007944 */ /* 0x000fea0003c00000 */
        /* <DEDUP_REMOVED lines=12> */
[----:B------:R-:W-:Y:S05]  /*1e00*/  CALL.REL.NOINC `($__internal_46_$__cuda_sm70_shflsync_up) ;  /* 0x0000061000007944 */ /* 0x000fea0003c00000 */
[----:B-1----:R-:W-:Y:S01]  /*1e10*/  IMAD.MOV.U32 R4, RZ, RZ, R9 ;  /* 0x000000ffff047224 */ /* 0x002fe200078e0009 */
[----:B0-----:R-:W-:Y:S01]  /*1e20*/  MOV R12, R8 ;  /* 0x00000008000c7202 */ /* 0x001fe20000000f00 */
[----:B------:R-:W-:Y:S01]  /*1e30*/  IMAD.MOV.U32 R11, RZ, RZ, 0x4 ;  /* 0x00000004ff0b7424 */ /* 0x000fe200078e00ff */
[----:B------:R-:W-:Y:S01]  /*1e40*/  MOV R9, 0xffffffff ;  /* 0xffffffff00097802 */ /* 0x000fe20000000f00 */
[----:B------:R-:W-:Y:S01]  /*1e50*/  IMAD.MOV.U32 R10, RZ, RZ, RZ ;  /* 0x000000ffff0a7224 */ /* 0x000fe200078e00ff */
[----:B------:R-:W-:-:S02]  /*1e60*/  MOV R6, 0x1e80 ;  /* 0x00001e8000067802 */ /* 0x000fc40000000f00 */
[----:B------:R-:W-:Y:S05]  /*1e70*/  CALL.REL.NOINC `($__internal_46_$__cuda_sm70_shflsync_up) ;  /* 0x000005a000007944 */ /* 0x000fea0003c00000 */
[----:B0-----:R-:W-:Y:S01]  /*1e80*/  HFMA2.MMA R11, -RZ, RZ, 0, 2.384185791015625e-07 ;  /* 0x00000004ff0b7435 */ /* 0x001fe200000001ff */
[----:B-1----:R-:W-:Y:S01]  /*1e90*/  IMAD.MOV.U32 R5, RZ, RZ, R9 ;  /* 0x000000ffff057224 */ /* 0x002fe200078e0009 */
[----:B------:R-:W-:Y:S01]  /*1ea0*/  MOV R6, 0x1ef0 ;  /* 0x00001ef000067802 */ /* 0x000fe20000000f00 */
[----:B------:R-:W-:-:S02]  /*1eb0*/  IMAD.MOV.U32 R12, RZ, RZ, R14 ;  /* 0x000000ffff0c7224 */ /* 0x000fc400078e000e */
[----:B------:R-:W-:Y:S02]  /*1ec0*/  IMAD.MOV.U32 R10, RZ, RZ, RZ ;  /* 0x000000ffff0a7224 */ /* 0x000fe400078e00ff */
        /* <DEDUP_REMOVED lines=22> */
[----:B0-----:R-:W-:Y:S01]  /*2030*/  HFMA2.MMA R11, -RZ, RZ, 0, 4.76837158203125e-07 ;  /* 0x00000008ff0b7435 */ /* 0x001fe200000001ff */
        /* <DEDUP_REMOVED lines=26> */
[----:B0-----:R-:W-:Y:S01]  /*21e0*/  HFMA2.MMA R11, -RZ, RZ, 0, 9.5367431640625e-07 ;  /* 0x00000010ff0b7435 */ /* 0x001fe200000001ff */
[----:B-1----:R-:W-:Y:S01]  /*21f0*/  IMAD.MOV.U32 R5, RZ, RZ, R9 ;  /* 0x000000ffff057224 */ /* 0x002fe200078e0009 */
[----:B------:R-:W-:Y:S01]  /*2200*/  MOV R6, 0x2250 ;  /* 0x0000225000067802 */ /* 0x000fe20000000f00 */
[----:B------:R-:W-:-:S02]  /*2210*/  IMAD.MOV.U32 R12, RZ, RZ, R14 ;  /* 0x000000ffff0c7224 */ /* 0x000fc400078e000e */
[----:B------:R-:W-:Y:S02]  /*2220*/  IMAD.MOV.U32 R10, RZ, RZ, RZ ;  /* 0x000000ffff0a7224 */ /* 0x000fe400078e00ff */
[----:B------:R-:W-:Y:S02]  /*2230*/  IMAD.MOV.U32 R9, RZ, RZ, -0x1 ;  /* 0xffffffffff097424 */ /* 0x000fe400078e00ff */
[----:B------:R-:W-:Y:S05]  /*2240*/  CALL.REL.NOINC `($__internal_46_$__cuda_sm70_shflsync_up) ;  /* 0x000001d000007944 */ /* 0x000fea0003c00000 */
        /* <DEDUP_REMOVED lines=20> */
[----:B0-----:R-:W-:Y:S01]  /*2390*/  HFMA2.MMA R11, -RZ, RZ, 0, 5.9604644775390625e-08 ;  /* 0x00000001ff0b7435 */ /* 0x001fe200000001ff */
[----:B-1----:R-:W-:Y:S01]  /*23a0*/  IMAD.MOV.U32 R15, RZ, RZ, R9 ;  /* 0x000000ffff0f7224 */ /* 0x002fe200078e0009 */
[----:B------:R-:W-:Y:S01]  /*23b0*/  MOV R6, 0x2400 ;  /* 0x0000240000067802 */ /* 0x000fe20000000f00 */
[----:B------:R-:W-:-:S02]  /*23c0*/  IMAD.MOV.U32 R12, RZ, RZ, R14 ;  /* 0x000000ffff0c7224 */ /* 0x000fc400078e000e */
[----:B------:R-:W-:Y:S02]  /*23d0*/  IMAD.MOV.U32 R10, RZ, RZ, RZ ;  /* 0x000000ffff0a7224 */ /* 0x000fe400078e00ff */
[----:B------:R-:W-:Y:S02]  /*23e0*/  IMAD.MOV.U32 R9, RZ, RZ, -0x1 ;  /* 0xffffffffff097424 */ /* 0x000fe400078e00ff */
[----:B------:R-:W-:Y:S05]  /*23f0*/  CALL.REL.NOINC `($__internal_46_$__cuda_sm70_shflsync_up) ;  /* 0x0000002000007944 */ /* 0x000fea0003c00000 */
[----:B-1----:R-:W-:Y:S01]  /*2400*/  MOV R17, R9 ;  /* 0x0000000900117202 */ /* 0x002fe20000000f00 */
[----:B0-----:R-:W-:Y:S05]  /*2410*/  BRA `(.L_x_2316) ;  /* 0xffffeec000007947 */ /* 0x001fea000383ffff */
        .weak           $__internal_46_$__cuda_sm70_shflsync_up
        .type           $__internal_46_$__cuda_sm70_shflsync_up,@function
        .size           $__internal_46_$__cuda_sm70_shflsync_up,(.L_x_3107 - $__internal_46_$__cuda_sm70_shflsync_up)
$__internal_46_$__cuda_sm70_shflsync_up:
[----:B------:R-:W-:Y:S01]  /*2420*/  IMAD.MOV.U32 R7, RZ, RZ, 0x0 ;  /* 0x00000000ff077424 */ /* 0x000fe200078e00ff */
[----:B------:R-:W-:Y:S04]  /*2430*/  WARPSYNC R9 ;  /* 0x0000000900007348 */ /* 0x000fe80003800000 */
[----:B------:R0:W1:Y:S01]  /*2440*/  SHFL.UP PT, R9, R12, R11, R10 ;  /* 0x0400000b0c097389 */ /* 0x00006200000e000a */
[----:B------:R-:W-:Y:S05]  /*2450*/  RET.REL.NODEC R6 `(_Z30group_norm_nhwc_fwd_sum_kernelI11Bf16IOBf16WLi256EEv26Group_norm_nhwc_fwd_params) ;  /* 0xffffdba006007950 */ /* 0x000fea0003c3ffff */
.L_x_2317:
        /* <DEDUP_REMOVED lines=10> */
.L_x_3107:


//--------------------- .text._Z30group_norm_nhwc_fwd_sum_kernelI11Bf16IOBf16WLi120EEv26Group_norm_nhwc_fwd_params --------------------------
	.section	.text._Z30group_norm_nhwc_fwd_sum_kernelI11Bf16IOBf16WLi120EEv26Group_norm_nhwc_fwd_params,"ax",@progbits
	.sectioninfo	@"SHI_REGISTERS=28"
	.align	128
        .global         _Z30group_norm_nhwc_fwd_sum_kernelI11Bf16IOBf16WLi120EEv26Group_norm_nhwc_fwd_params
        .type           _Z30group_norm_nhwc_fwd_sum_kernelI11Bf16IOBf16WLi120EEv26Group_norm_nhwc_fwd_params,@function
        .size           _Z30group_norm_nhwc_fwd_sum_kernelI11Bf16IOBf16WLi120EEv26Group_norm_nhwc_fwd_params,(.L_x_3108 - _Z30group_norm_nhwc_fwd_sum_kernelI11Bf16IOBf16WLi120EEv26Group_norm_nhwc_fwd_params)
        .other          _Z30group_norm_nhwc_fwd_sum_kernelI11Bf16IOBf16WLi120EEv26Group_norm_nhwc_fwd_params,@"STO_CUDA_ENTRY STV_DEFAULT"
_Z30group_norm_nhwc_fwd_sum_kernelI11Bf16IOBf16WLi120EEv26Group_norm_nhwc_fwd_params:
.text._Z30group_norm_nhwc_fwd_sum_kernelI11Bf16IOBf16WLi120EEv26Group_norm_nhwc_fwd_params:
        /* <DEDUP_REMOVED lines=36> */
.L_x_2320:
        /* <DEDUP_REMOVED lines=26> */
.L_x_2319:
        /* <DEDUP_REMOVED lines=8> */
.L_x_2321:
        /* <DEDUP_REMOVED lines=89> */
.L_x_2318:
        /* <DEDUP_REMOVED lines=67> */
[----:B0-----:R-:W-:Y:S05]  /*0e20*/  CALL.REL.NOINC `($__internal_47_$__cuda_sm70_warpsync) ;  /* 0x00000d3000007944 */ /* 0x001fea0003c00000 */
.L_x_2324:
        /* <DEDUP_REMOVED lines=13> */
.L_x_2326:
[----:B------:R-:W-:Y:S05]  /*0f00*/  BSYNC B1 ;  /* 0x0000000000017941 */ /* 0x000fea0003800000 */
.L_x_2325:
[----:B------:R-:W-:-:S03]  /*0f10*/  UMOV UR4, 0x3fffffff ;  /* 0x3fffffff00047882 */ /* 0x000fc60000000000 */
[----:B------:R-:W-:Y:S05]  /*0f20*/  BRA.CONV UR4, `(.L_x_2327) ;  /* 0x0000003304007947 */ /* 0x000fea000b800000 */
[----:B------:R-:W-:Y:S01]  /*0f30*/  IMAD.MOV.U32 R3, RZ, RZ, 0x3fffffff ;  /* 0x3fffffffff037424 */ /* 0x000fe200078e00ff */
[----:B------:R-:W-:Y:S02]  /*0f40*/  MOV R2, 0xf60 ;  /* 0x00000f6000027802 */ /* 0x000fe40000000f00 */
[----:B0-----:R-:W-:Y:S05]  /*0f50*/  CALL.REL.NOINC `($__internal_47_$__cuda_sm70_warpsync) ;  /* 0x00000c0000007944 */ /* 0x001fea0003c00000 */
.L_x_2327:
        /* <DEDUP_REMOVED lines=8> */
[----:B01----:R-:W-:Y:S05]  /*0fe0*/  CALL.REL.NOINC `($__internal_47_$__cuda_sm70_warpsync) ;  /* 0x00000b7000007944 */ /* 0x003fea0003c00000 */
.L_x_2328:
        /* <DEDUP_REMOVED lines=13> */
.L_x_2330:
[----:B------:R-:W-:Y:S05]  /*10c0*/  BSYNC B1 ;  /* 0x0000000000017941 */ /* 0x000fea0003800000 */
.L_x_2329:
[----:B------:R-:W-:-:S03]  /*10d0*/  UMOV UR4, 0x3fffffff ;  /* 0x3fffffff00047882 */ /* 0x000fc60000000000 */
[----:B------:R-:W-:Y:S05]  /*10e0*/  BRA.CONV UR4, `(.L_x_2331) ;  /* 0x0000003304007947 */ /* 0x000fea000b800000 */
[----:B------:R-:W-:Y:S01]  /*10f0*/  IMAD.MOV.U32 R3, RZ, RZ, 0x3fffffff ;  /* 0x3fffffffff037424 */ /* 0x000fe200078e00ff */
[----:B------:R-:W-:Y:S02]  /*1100*/  MOV R2, 0x1120 ;  /* 0x0000112000027802 */ /* 0x000fe40000000f00 */
[----:B01----:R-:W-:Y:S05]  /*1110*/  CALL.REL.NOINC `($__internal_47_$__cuda_sm70_warpsync) ;  /* 0x00000a4000007944 */ /* 0x003fea0003c00000 */
.L_x_2331:
        /* <DEDUP_REMOVED lines=8> */
[----:B012---:R-:W-:Y:S05]  /*11a0*/  CALL.REL.NOINC `($__internal_47_$__cuda_sm70_warpsync) ;  /* 0x000009b000007944 */ /* 0x007fea0003c00000 */
.L_x_2332:
        /* <DEDUP_REMOVED lines=13> */
.L_x_2334:
[----:B------:R-:W-:Y:S05]  /*1280*/  BSYNC B1 ;  /* 0x0000000000017941 */ /* 0x000fea0003800000 */
.L_x_2333:
[----:B------:R-:W-:-:S03]  /*1290*/  UMOV UR4, 0x3fffffff ;  /* 0x3fffffff00047882 */ /* 0x000fc60000000000 */
[----:B------:R-:W-:Y:S05]  /*12a0*/  BRA.CONV UR4, `(.L_x_2335) ;  /* 0x0000003304007947 */ /* 0x000fea000b800000 */
[----:B------:R-:W-:Y:S02]  /*12b0*/  MOV R3, 0x3fffffff ;  /* 0x3fffffff00037802 */ /* 0x000fe40000000f00 */
[----:B------:R-:W-:Y:S02]  /*12c0*/  MOV R2, 0x12e0 ;  /* 0x000012e000027802 */ /* 0x000fe40000000f00 */
[----:B012---:R-:W-:Y:S05]  /*12d0*/  CALL.REL.NOINC `($__internal_47_$__cuda_sm70_warpsync) ;  /* 0x0000088000007944 */ /* 0x007fea0003c00000 */
.L_x_2335:
        /* <DEDUP_REMOVED lines=8> */
[----:B0123--:R-:W-:Y:S05]  /*1360*/  CALL.REL.NOINC `($__internal_47_$__cuda_sm70_warpsync) ;  /* 0x000007f000007944 */ /* 0x00ffea0003c00000 */
.L_x_2336:
        /* <DEDUP_REMOVED lines=13> */
.L_x_2338:
[----:B------:R-:W-:Y:S05]  /*1440*/  BSYNC B1 ;  /* 0x0000000000017941 */ /* 0x000fea0003800000 */
.L_x_2337:
[----:B------:R-:W-:Y:S01]  /*1450*/  UMOV UR4, 0x3fffffff ;  /* 0x3fffffff00047882 */ /* 0x000fe20000000000 */
[----:B------:R-:W-:Y:S02]  /*1460*/  IMAD.MOV.U32 R16, RZ, RZ, R13 ;  /* 0x000000ffff107224 */ /* 0x000fe400078e000d */
[----:B------:R-:W-:Y:S01]  /*1470*/  IMAD.MOV.U32 R15, RZ, RZ, R14 ;  /* 0x000000ffff0f7224 */ /* 0x000fe200078e000e */
[----:B------:R-:W-:Y:S05]  /*1480*/  BRA.CONV UR4, `(.L_x_2339) ;  /* 0x0000003304007947 */ /* 0x000fea000b800000 */
[----:B------:R-:W-:Y:S02]  /*1490*/  MOV R3, 0x3fffffff ;  /* 0x3fffffff00037802 */ /* 0x000fe40000000f00 */
[----:B------:R-:W-:Y:S02]  /*14a0*/  MOV R2, 0x14c0 ;  /* 0x000014c000027802 */ /* 0x000fe40000000f00 */
[----:B0123--:R-:W-:Y:S05]  /*14b0*/  CALL.REL.NOINC `($__internal_47_$__cuda_sm70_warpsync) ;  /* 0x000006a000007944 */ /* 0x00ffea0003c00000 */
.L_x_2339:
        /* <DEDUP_REMOVED lines=8> */
[----:B01234-:R-:W-:Y:S05]  /*1540*/  CALL.REL.NOINC `($__internal_47_$__cuda_sm70_warpsync) ;  /* 0x0000061000007944 */ /* 0x01ffea0003c00000 */
.L_x_2340:
        /* <DEDUP_REMOVED lines=15> */
[----:B------:R-:W-:Y:S05]  /*1640*/  CALL.REL.NOINC `($__internal_47_$__cuda_sm70_warpsync) ;  /* 0x0000051000007944 */ /* 0x000fea0003c00000 */
.L_x_2341:
        /* <DEDUP_REMOVED lines=8> */
[----:B0-----:R-:W-:Y:S05]  /*16d0*/  CALL.REL.NOINC `($__internal_47_$__cuda_sm70_warpsync) ;  /* 0x0000048000007944 */ /* 0x001fea0003c00000 */
.L_x_2342:
        /* <DEDUP_REMOVED lines=47> */
.L_x_2323:
[----:B--2---:R-:W-:Y:S05]  /*19d0*/  BSYNC B0 ;  /* 0x0000000000007941 */ /* 0x004fea0003800000 */
.L_x_2322:
        /* <DEDUP_REMOVED lines=24> */
        .weak           $__internal_47_$__cuda_sm70_warpsync
        .type           $__internal_47_$__cuda_sm70_warpsync,@function
        .size           $__internal_47_$__cuda_sm70_warpsync,(.L_x_3108 - $__internal_47_$__cuda_sm70_warpsync)
$__internal_47_$__cuda_sm70_warpsync:
[----:B------:R-:W-:Y:S04]  /*1b60*/  WARPSYNC R3 ;  /* 0x0000000300007348 */ /* 0x000fe80003800000 */
[----:B------:R-:W-:-:S04]  /*1b70*/  IMAD.MOV.U32 R3, RZ, RZ, 0x0 ;  /* 0x00000000ff037424 */ /* 0x000fc800078e00ff */
[----:B------:R-:W-:Y:S05]  /*1b80*/  RET.REL.NODEC R2 `(_Z30group_norm_nhwc_fwd_sum_kernelI11Bf16IOBf16WLi120EEv26Group_norm_nhwc_fwd_params) ;  /* 0xffffe47002007950 */ /* 0x000fea0003c3ffff */
.L_x_2343:
        /* <DEDUP_REMOVED lines=15> */
.L_x_3108:


//--------------------- .text._Z30group_norm_nhwc_fwd_sum_kernelI11Bf16IOBf16WLi140EEv26Group_norm_nhwc_fwd_params --------------------------
	.section	.text._Z30group_norm_nhwc_fwd_sum_kernelI11Bf16IOBf16WLi140EEv26Group_norm_nhwc_fwd_params,"ax",@progbits
	.sectioninfo	@"SHI_REGISTERS=28"
	.align	128
        .global         _Z30group_norm_nhwc_fwd_sum_kernelI11Bf16IOBf16WLi140EEv26Group_norm_nhwc_fwd_params
        .type           _Z30group_norm_nhwc_fwd_sum_kernelI11Bf16IOBf16WLi140EEv26Group_norm_nhwc_fwd_params,@function
        .size           _Z30group_norm_nhwc_fwd_sum_kernelI11Bf16IOBf16WLi140EEv26Group_norm_nhwc_fwd_params,(.L_x_3109 - _Z30group_norm_nhwc_fwd_sum_kernelI11Bf16IOBf16WLi140EEv26Group_norm_nhwc_fwd_params)
        .other          _Z30group_norm_nhwc_fwd_sum_kernelI11Bf16IOBf16WLi140EEv26Group_norm_nhwc_fwd_params,@"STO_CUDA_ENTRY STV_DEFAULT"
_Z30group_norm_nhwc_fwd_sum_kernelI11Bf16IOBf16WLi140EEv26Group_norm_nhwc_fwd_params:
.text._Z30group_norm_nhwc_fwd_sum_kernelI11Bf16IOBf16WLi140EEv26Group_norm_nhwc_fwd_params:
        /* <DEDUP_REMOVED lines=36> */
.L_x_2346:
        /* <DEDUP_REMOVED lines=26> */
.L_x_2345:
        /* <DEDUP_REMOVED lines=8> */
.L_x_2347:
        /* <DEDUP_REMOVED lines=89> */
.L_x_2344:
        /* <DEDUP_REMOVED lines=72> */
[----:B0-----:R-:W-:Y:S05]  /*0e70*/  CALL.REL.NOINC `($__internal_48_$__cuda_sm70_warpsync) ;  /* 0x00000dd000007944 */ /* 0x001fea0003c00000 */
.L_x_2350:
        /* <DEDUP_REMOVED lines=13> */
.L_x_2352:
[----:B------:R-:W-:Y:S05]  /*0f50*/  BSYNC B1 ;  /* 0x0000000000017941 */ /* 0x000fea0003800000 */
.L_x_2351:
[----:B------:R-:W-:-:S03]  /*0f60*/  UMOV UR4, 0xfffffff ;  /* 0x0fffffff00047882 */ /* 0x000fc60000000000 */
[----:B------:R-:W-:Y:S05]  /*0f70*/  BRA.CONV UR4, `(.L_x_2353) ;  /* 0x0000003304007947 */ /* 0x000fea000b800000 */
[----:B------:R-:W-:Y:S01]  /*0f80*/  IMAD.MOV.U32 R3, RZ, RZ, 0xfffffff ;  /* 0x0fffffffff037424 */ /* 0x000fe200078e00ff */
[----:B------:R-:W-:Y:S02]  /*0f90*/  MOV R2, 0xfb0 ;  /* 0x00000fb000027802 */ /* 0x000fe40000000f00 */
[----:B0-----:R-:W-:Y:S05]  /*0fa0*/  CALL.REL.NOINC `($__internal_48_$__cuda_sm70_warpsync) ;  /* 0x00000ca000007944 */ /* 0x001fea0003c00000 */
.L_x_2353:
        /* <DEDUP_REMOVED lines=8> */
[----:B01----:R-:W-:Y:S05]  /*1030*/  CALL.REL.NOINC `($__internal_48_$__cuda_sm70_warpsync) ;  /* 0x00000c1000007944 */ /* 0x003fea0003c00000 */
.L_x_2354:
        /* <DEDUP_REMOVED lines=13> */
.L_x_2356:
[----:B------:R-:W-:Y:S05]  /*1110*/  BSYNC B1 ;  /* 0x0000000000017941 */ /* 0x000fea0003800000 */
.L_x_2355:
[----:B------:R-:W-:-:S03]  /*1120*/  UMOV UR4, 0xfffffff ;  /* 0x0fffffff00047882 */ /* 0x000fc60000000000 */
[----:B------:R-:W-:Y:S05]  /*1130*/  BRA.CONV UR4, `(.L_x_2357) ;  /* 0x0000003304007947 */ /* 0x000fea000b800000 */
[----:B------:R-:W-:Y:S01]  /*1140*/  IMAD.MOV.U32 R3, RZ, RZ, 0xfffffff ;  /* 0x0fffffffff037424 */ /* 0x000fe200078e00ff */
[----:B------:R-:W-:Y:S02]  /*1150*/  MOV R2, 0x1170 ;  /* 0x0000117000027802 */ /* 0x000fe40000000f00 */
[----:B01----:R-:W-:Y:S05]  /*1160*/  CALL.REL.NOINC `($__internal_48_$__cuda_sm70_warpsync) ;  /* 0x00000ae000007944 */ /* 0x003fea0003c00000 */
.L_x_2357:
        /* <DEDUP_REMOVED lines=8> */
[----:B012---:R-:W-:Y:S05]  /*11f0*/  CALL.REL.NOINC `($__internal_48_$__cuda_sm70_warpsync) ;  /* 0x00000a5000007944 */ /* 0x007fea0003c00000 */
.L_x_2358:
        /* <DEDUP_REMOVED lines=13> */
.L_x_2360:
[----:B------:R-:W-:Y:S05]  /*12d0*/  BSYNC B1 ;  /* 0x0000000000017941 */ /* 0x000fea0003800000 */
.L_x_2359:
[----:B------:R-:W-:-:S03]  /*12e0*/  UMOV UR4, 0xfffffff ;  /* 0x0fffffff00047882 */ /* 0x000fc60000000000 */
[----:B------:R-:W-:Y:S05]  /*12f0*/  BRA.CONV UR4, `(.L_x_2361) ;  /* 0x0000003304007947 */ /* 0x000fea000b800000 */
[----:B------:R-:W-:Y:S01]  /*1300*/  IMAD.MOV.U32 R3, RZ, RZ, 0xfffffff ;  /* 0x0fffffffff037424 */ /* 0x000fe200078e00ff */
[----:B------:R-:W-:Y:S02]  /*1310*/  MOV R2, 0x1330 ;  /* 0x0000133000027802 */ /* 0x000fe40000000f00 */
[----:B012---:R-:W-:Y:S05]  /*1320*/  CALL.REL.NOINC `($__internal_48_$__cuda_sm70_warpsync) ;  /* 0x0000092000007944 */ /* 0x007fea0003c00000 */
.L_x_2361:
        /* <DEDUP_REMOVED lines=8> */
[----:B0123--:R-:W-:Y:S05]  /*13b0*/  CALL.REL.NOINC `($__internal_48_$__cuda_sm70_warpsync) ;  /* 0x0000089000007944 */ /* 0x00ffea0003c00000 */
.L_x_2362:
        /* <DEDUP_REMOVED lines=13> */
.L_x_2364:
[----:B------:R-:W-:Y:S05]  /*1490*/  BSYNC B1 ;  /* 0x0000000000017941 */ /* 0x000fea0003800000 */
.L_x_2363:
[----:B------:R-:W-:Y:S01]  /*14a0*/  UMOV UR4, 0xfffffff ;  /* 0x0fffffff00047882 */ /* 0x000fe20000000000 */
[----:B------:R-:W-:Y:S01]  /*14b0*/  MOV R15, R11 ;  /* 0x0000000b000f7202 */ /* 0x000fe20000000f00 */
[----:B------:R-:W-:Y:S01]  /*14c0*/  IMAD.MOV.U32 R16, RZ, RZ, R9 ;  /* 0x000000ffff107224 */ /* 0x000fe200078e0009 */
[----:B------:R-:W-:Y:S05]  /*14d0*/  BRA.CONV UR4, `(.L_x_2365) ;  /* 0x0000003304007947 */ /* 0x000fea000b800000 */
[----:B------:R-:W-:Y:S01]  /*14e0*/  IMAD.MOV.U32 R3, RZ, RZ, 0xfffffff ;  /* 0x0fffffffff037424 */ /* 0x000fe200078e00ff */
[----:B------:R-:W-:Y:S02]  /*14f0*/  MOV R2, 0x1510 ;  /* 0x0000151000027802 */ /* 0x000fe40000000f00 */
[----:B0123--:R-:W-:Y:S05]  /*1500*/  CALL.REL.NOINC `($__internal_48_$__cuda_sm70_warpsync) ;  /* 0x0000074000007944 */ /* 0x00ffea0003c00000 */
.L_x_2365:
        /* <DEDUP_REMOVED lines=8> */
[----:B01234-:R-:W-:Y:S05]  /*1590*/  CALL.REL.NOINC `($__internal_48_$__cuda_sm70_warpsync) ;  /* 0x000006b000007944 */ /* 0x01ffea0003c00000 */
.L_x_2366:
        /* <DEDUP_REMOVED lines=15> */
[----:B------:R-:W-:Y:S05]  /*1690*/  CALL.REL.NOINC `($__internal_48_$__cuda_sm70_warpsync) ;  /* 0x000005b000007944 */ /* 0x000fea0003c00000 */
.L_x_2367:
        /* <DEDUP_REMOVED lines=8> */
[----:B0-----:R-:W-:Y:S05]  /*1720*/  CALL.REL.NOINC `($__internal_48_$__cuda_sm70_warpsync) ;  /* 0x0000052000007944 */ /* 0x001fea0003c00000 */
.L_x_2368:
        /* <DEDUP_REMOVED lines=57> */
.L_x_2349:
[----:B--2---:R-:W-:Y:S05]  /*1ac0*/  BSYNC B0 ;  /* 0x0000000000007941 */ /* 0x004fea0003800000 */
.L_x_2348:
        /* <DEDUP_REMOVED lines=24> */
        .weak           $__internal_48_$__cuda_sm70_warpsync
        .type           $__internal_48_$__cuda_sm70_warpsync,@function
        .size           $__internal_48_$__cuda_sm70_warpsync,(.L_x_3109 - $__internal_48_$__cuda_sm70_warpsync)
$__internal_48_$__cuda_sm70_warpsync:
[----:B------:R-:W-:Y:S04]  /*1c50*/  WARPSYNC R3 ;  /* 0x0000000300007348 */ /* 0x000fe80003800000 */
[----:B------:R-:W-:-:S04]  /*1c60*/  IMAD.MOV.U32 R3, RZ, RZ, 0x0 ;  /* 0x00000000ff037424 */ /* 0x000fc800078e00ff */
[----:B------:R-:W-:Y:S05]  /*1c70*/  RET.REL.NODEC R2 `(_Z30group_norm_nhwc_fwd_sum_kernelI11Bf16IOBf16WLi140EEv26Group_norm_nhwc_fwd_params) ;  /* 0xffffe38002007950 */ /* 0x000fea0003c3ffff */
.L_x_2369:
        /* <DEDUP_REMOVED lines=16> */
.L_x_3109:


//--------------------- .text._Z30group_norm_nhwc_fwd_sum_kernelI11Bf16IOBf16WLi160EEv26Group_norm_nhwc_fwd_params --------------------------
	.section	.text._Z30group_norm_nhwc_fwd_sum_kernelI11Bf16IOBf16WLi160EEv26Group_norm_nhwc_fwd_params,"ax",@progbits
	.sectioninfo	@"SHI_REGISTERS=32"
	.align	128
        .global         _Z30group_norm_nhwc_fwd_sum_kernelI11Bf16IOBf16WLi160EEv26Group_norm_nhwc_fwd_params
        .type           _Z30group_norm_nhwc_fwd_sum_kernelI11Bf16IOBf16WLi160EEv26Group_norm_nhwc_fwd_params,@function
        .size           _Z30group_norm_nhwc_fwd_sum_kernelI11Bf16IOBf16WLi160EEv26Group_norm_nhwc_fwd_params,(.L_x_3110 - _Z30group_norm_nhwc_fwd_sum_kernelI11Bf16IOBf16WLi160EEv26Group_norm_nhwc_fwd_params)
        .other          _Z30group_norm_nhwc_fwd_sum_kernelI11Bf16IOBf16WLi160EEv26Group_norm_nhwc_fwd_params,@"STO_CUDA_ENTRY STV_DEFAULT"
_Z30group_norm_nhwc_fwd_sum_kernelI11Bf16IOBf16WLi160EEv26Group_norm_nhwc_fwd_params:
.text._Z30group_norm_nhwc_fwd_sum_kernelI11Bf16IOBf16WLi160EEv26Group_norm_nhwc_fwd_params:
        /* <DEDUP_REMOVED lines=37> */
.L_x_2372:
        /* <DEDUP_REMOVED lines=26> */
.L_x_2371:
        /* <DEDUP_REMOVED lines=14> */
.L_x_2373:
        /* <DEDUP_REMOVED lines=86> */
.L_x_2370:
        /* <DEDUP_REMOVED lines=62> */
.L_x_2378:
        /* <DEDUP_REMOVED lines=56> */
.L_x_2379:
        /* <DEDUP_REMOVED lines=53> */
.L_x_2375:
[----:B0-----:R-:W-:Y:S05]  /*14e0*/  BSYNC B0 ;  /* 0x0000000000007941 */ /* 0x001fea0003800000 */
.L_x_2374:
        /* <DEDUP_REMOVED lines=30> */
.L_x_2376:
[----:B------:R-:W-:Y:S01]  /*16d0*/  IMAD.MOV.U32 R12, RZ, RZ, R8 ;  /* 0x000000ffff0c7224 */ /* 0x000fe200078e0008 */
[----:B------:R-:W-:Y:S01]  /*16e0*/  MOV R9, 0xffffffff ;  /* 0xffffffff00097802 */ /* 0x000fe20000000f00 */
[----:B------:R-:W-:Y:S01]  /*16f0*/  IMAD.MOV.U32 R11, RZ, RZ, 0x1 ;  /* 0x00000001ff0b7424 */ /* 0x000fe200078e00ff */
[----:B------:R-:W-:Y:S01]  /*1700*/  MOV R6, 0x1730 ;  /* 0x0000173000067802 */ /* 0x000fe20000000f00 */
[----:B------:R-:W-:-:S02]  /*1710*/  IMAD.MOV.U32 R10, RZ, RZ, RZ ;  /* 0x000000ffff0a7224 */ /* 0x000fc400078e00ff */
[----:B------:R-:W-:Y:S05]  /*1720*/  CALL.REL.NOINC `($__internal_49_$__cuda_sm70_shflsync_up) ;  /* 0x000009a000007944 */ /* 0x000fea0003c00000 */
[----:B-1----:R-:W-:Y:S01]  /*1730*/  IMAD.MOV.U32 R13, RZ, RZ, R9 ;  /* 0x000000ffff0d7224 */ /* 0x002fe200078e0009 */
[----:B0-----:R-:W-:Y:S05]  /*1740*/  BRA `(.L_x_2378) ;  /* 0xfffff6c000007947 */ /* 0x001fea000383ffff */
.L_x_2377:
[----:B------:R-:W-:Y:S01]  /*1750*/  HFMA2.MMA R10, -RZ, RZ, 0, 0 ;  /* 0x00000000ff0a7435 */ /* 0x000fe200000001ff */
[----:B------:R-:W-:Y:S01]  /*1760*/  IMAD.MOV.U32 R12, RZ, RZ, R5 ;  /* 0x000000ffff0c7224 */ /* 0x000fe200078e0005 */
[----:B------:R-:W-:Y:S01]  /*1770*/  MOV R6, 0x17b0 ;  /* 0x000017b000067802 */ /* 0x000fe20000000f00 */
[----:B------:R-:W-:-:S02]  /*1780*/  IMAD.MOV.U32 R11, RZ, RZ, 0x1 ;  /* 0x00000001ff0b7424 */ /* 0x000fc400078e00ff */
[----:B------:R-:W-:Y:S02]  /*1790*/  IMAD.MOV.U32 R9, RZ, RZ, -0x1 ;  /* 0xffffffffff097424 */ /* 0x000fe400078e00ff */
[----:B012---:R-:W-:Y:S05]  /*17a0*/  CALL.REL.NOINC `($__internal_49_$__cuda_sm70_shflsync_up) ;  /* 0x0000092000007944 */ /* 0x007fea0003c00000 */
[----:B-1----:R-:W-:Y:S01]  /*17b0*/  IMAD.MOV.U32 R14, RZ, RZ, R9 ;  /* 0x000000ffff0e7224 */ /* 0x002fe200078e0009 */
[----:B0-----:R-:W-:Y:S01]  /*17c0*/  MOV R11, 0x1 ;  /* 0x00000001000b7802 */ /* 0x001fe20000000f00 */
[----:B------:R-:W-:Y:S01]  /*17d0*/  IMAD.MOV.U32 R12, RZ, RZ, R4 ;  /* 0x000000ffff0c7224 */ /* 0x000fe200078e0004 */
[----:B------:R-:W-:Y:S01]  /*17e0*/  MOV R6, 0x1820 ;  /* 0x0000182000067802 */ /* 0x000fe20000000f00 */
[----:B------:R-:W-:Y:S02]  /*17f0*/  IMAD.MOV.U32 R10, RZ, RZ, RZ ;  /* 0x000000ffff0a7224 */ /* 0x000fe400078e00ff */
[----:B------:R-:W-:Y:S02]  /*1800*/  IMAD.MOV.U32 R9, RZ, RZ, -0x1 ;  /* 0xffffffffff097424 */ /* 0x000fe400078e00ff */
[----:B------:R-:W-:Y:S05]  /*1810*/  CALL.REL.NOINC `($__internal_49_$__cuda_sm70_shflsync_up) ;  /* 0x000008b000007944 */ /* 0x000fea0003c00000 */
        /* <DEDUP_REMOVED lines=15> */
[----:B------:R-:W-:Y:S05]  /*1910*/  CALL.REL.NOINC `($__internal_49_$__cuda_sm70_shflsync_up) ;  /* 0x000007b000007944 */ /* 0x000fea0003c00000 */
[----:B-1----:R-:W-:Y:S01]  /*1920*/  MOV R4, R9 ;  /* 0x0000000900047202 */ /* 0x002fe20000000f00 */
[----:B0-----:R-:W-:Y:S01]  /*1930*/  IMAD.MOV.U32 R12, RZ, RZ, R8 ;  /* 0x000000ffff0c7224 */ /* 0x001fe200078e0008 */
[----:B------:R-:W-:Y:S01]  /*1940*/  MOV R9, 0xffffffff ;  /* 0xffffffff00097802 */ /* 0x000fe20000000f00 */
[----:B------:R-:W-:Y:S01]  /*1950*/  IMAD.MOV.U32 R11, RZ, RZ, 0x2 ;  /* 0x00000002ff0b7424 */ /* 0x000fe200078e00ff */
[----:B------:R-:W-:Y:S01]  /*1960*/  MOV R6, 0x1990 ;  /* 0x0000199000067802 */ /* 0x000fe20000000f00 */
[----:B------:R-:W-:Y:S02]  /*1970*/  IMAD.MOV.U32 R10, RZ, RZ, RZ ;  /* 0x000000ffff0a7224 */ /* 0x000fe400078e00ff */
[----:B------:R-:W-:Y:S05]  /*1980*/  CALL.REL.NOINC `($__internal_49_$__cuda_sm70_shflsync_up) ;  /* 0x0000074000007944 */ /* 0x000fea0003c00000 */
[----:B0-----:R-:W-:Y:S01]  /*1990*/  HFMA2.MMA R10, -RZ, RZ, 0, 0 ;  /* 0x00000000ff0a7435 */ /* 0x001fe200000001ff */
[----:B-1----:R-:W-:Y:S01]  /*19a0*/  IMAD.MOV.U32 R5, RZ, RZ, R9 ;  /* 0x000000ffff057224 */ /* 0x002fe200078e0009 */
[----:B------:R-:W-:Y:S01]  /*19b0*/  MOV R6, 0x1a00 ;  /* 0x00001a0000067802 */ /* 0x000fe20000000f00 */
[----:B------:R-:W-:Y:S02]  /*19c0*/  IMAD.MOV.U32 R12, RZ, RZ, R14 ;  /* 0x000000ffff0c7224 */ /* 0x000fe400078e000e */
[----:B------:R-:W-:-:S02]  /*19d0*/  IMAD.MOV.U32 R11, RZ, RZ, 0x2 ;  /* 0x00000002ff0b7424 */ /* 0x000fc400078e00ff */
[----:B------:R-:W-:Y:S02]  /*19e0*/  IMAD.MOV.U32 R9, RZ, RZ, -0x1 ;  /* 0xffffffffff097424 */ /* 0x000fe400078e00ff */
[----:B------:R-:W-:Y:S05]  /*19f0*/  CALL.REL.NOINC `($__internal_49_$__cuda_sm70_shflsync_up) ;  /* 0x000006d000007944 */ /* 0x000fea0003c00000 */
        /* <DEDUP_REMOVED lines=12> */
[----:B------:R-:W-:Y:S05]  /*1ac0*/  CALL.REL.NOINC `($__internal_49_$__cuda_sm70_shflsync_up) ;  /* 0x0000060000007944 */ /* 0x000fea0003c00000 */
[----:B-1----:R-:W-:Y:S01]  /*1ad0*/  IMAD.MOV.U32 R4, RZ, RZ, R9 ;  /* 0x000000ffff047224 */ /* 0x002fe200078e0009 */
[----:B0-----:R-:W-:Y:S01]  /*1ae0*/  MOV R12, R8 ;  /* 0x00000008000c7202 */ /* 0x001fe20000000f00 */
[----:B------:R-:W-:Y:S01]  /*1af0*/  IMAD.MOV.U32 R11, RZ, RZ, 0x4 ;  /* 0x00000004ff0b7424 */ /* 0x000fe200078e00ff */
[----:B------:R-:W-:Y:S01]  /*1b00*/  MOV R6, 0x1b40 ;  /* 0x00001b4000067802 */ /* 0x000fe20000000f00 */
[----:B------:R-:W-:Y:S02]  /*1b10*/  IMAD.MOV.U32 R10, RZ, RZ, RZ ;  /* 0x000000ffff0a7224 */ /* 0x000fe400078e00ff */
[----:B------:R-:W-:-:S02]  /*1b20*/  IMAD.MOV.U32 R9, RZ, RZ, -0x1 ;  /* 0xffffffffff097424 */ /* 0x000fc400078e00ff */
[----:B------:R-:W-:Y:S05]  /*1b30*/  CALL.REL.NOINC `($__internal_49_$__cuda_sm70_shflsync_up) ;  /* 0x0000059000007944 */ /* 0x000fea0003c00000 */
[----:B-1----:R-:W-:Y:S01]  /*1b40*/  MOV R5, R9 ;  /* 0x0000000900057202 */ /* 0x002fe20000000f00 */
[----:B0-----:R-:W-:Y:S01]  /*1b50*/  IMAD.MOV.U32 R12, RZ, RZ, R14 ;  /* 0x000000ffff0c7224 */ /* 0x001fe200078e000e */
[----:B------:R-:W-:Y:S01]  /*1b60*/  MOV R9, 0xffffffff ;  /* 0xffffffff00097802 */ /* 0x000fe20000000f00 */
[----:B------:R-:W-:Y:S01]  /*1b70*/  IMAD.MOV.U32 R11, RZ, RZ, 0x4 ;  /* 0x00000004ff0b7424 */ /* 0x000fe200078e00ff */
[----:B------:R-:W-:Y:S01]  /*1b80*/  MOV R6, 0x1bb0 ;  /* 0x00001bb000067802 */ /* 0x000fe20000000f00 */
[----:B------:R-:W-:-:S02]  /*1b90*/  IMAD.MOV.U32 R10, RZ, RZ, RZ ;  /* 0x000000ffff0a7224 */ /* 0x000fc400078e00ff */
[----:B------:R-:W-:Y:S05]  /*1ba0*/  CALL.REL.NOINC `($__internal_49_$__cuda_sm70_shflsync_up) ;  /* 0x0000052000007944 */ /* 0x000fea0003c00000 */
        /* <DEDUP_REMOVED lines=12> */
[----:B------:R-:W-:Y:S05]  /*1c70*/  CALL.REL.NOINC `($__internal_49_$__cuda_sm70_shflsync_up) ;  /* 0x0000045000007944 */ /* 0x000fea0003c00000 */
[----:B0-----:R-:W-:Y:S01]  /*1c80*/  HFMA2.MMA R11, -RZ, RZ, 0, 4.76837158203125e-07 ;  /* 0x00000008ff0b7435 */ /* 0x001fe200000001ff */
[----:B-1----:R-:W-:Y:S01]  /*1c90*/  IMAD.MOV.U32 R4, RZ, RZ, R9 ;  /* 0x000000ffff047224 */ /* 0x002fe200078e0009 */
[----:B------:R-:W-:Y:S01]  /*1ca0*/  MOV R6, 0x1cf0 ;  /* 0x00001cf000067802 */ /* 0x000fe20000000f00 */
[----:B------:R-:W-:Y:S02]  /*1cb0*/  IMAD.MOV.U32 R12, RZ, RZ, R8 ;  /* 0x000000ffff0c7224 */ /* 0x000fe400078e0008 */
[----:B------:R-:W-:Y:S02]  /*1cc0*/  IMAD.MOV.U32 R10, RZ, RZ, RZ ;  /* 0x000000ffff0a7224 */ /* 0x000fe400078e00ff */
[----:B------:R-:W-:-:S02]  /*1cd0*/  IMAD.MOV.U32 R9, RZ, RZ, -0x1 ;  /* 0xffffffffff097424 */ /* 0x000fc400078e00ff */
[----:B------:R-:W-:Y:S05]  /*1ce0*/  CALL.REL.NOINC `($__internal_49_$__cuda_sm70_shflsync_up) ;  /* 0x000003e000007944 */ /* 0x000fea0003c00000 */
[----:B-1----:R-:W-:Y:S01]  /*1cf0*/  IMAD.MOV.U32 R5, RZ, RZ, R9 ;  /* 0x000000ffff057224 */ /* 0x002fe200078e0009 */
[----:B0-----:R-:W-:Y:S01]  /*1d00*/  MOV R12, R14 ;  /* 0x0000000e000c7202 */ /* 0x001fe20000000f00 */
[----:B------:R-:W-:Y:S01]  /*1d10*/  IMAD.MOV.U32 R11, RZ, RZ, 0x8 ;  /* 0x00000008ff0b7424 */ /* 0x000fe200078e00ff */
[----:B------:R-:W-:Y:S01]  /*1d20*/  MOV R9, 0xffffffff ;  /* 0xffffffff00097802 */ /* 0x000fe20000000f00 */
[----:B------:R-:W-:Y:S01]  /*1d30*/  IMAD.MOV.U32 R10, RZ, RZ, RZ ;  /* 0x000000ffff0a7224 */ /* 0x000fe200078e00ff */
[----:B------:R-:W-:-:S02]  /*1d40*/  MOV R6, 0x1d60 ;  /* 0x00001d6000067802 */ /* 0x000fc40000000f00 */
[----:B------:R-:W-:Y:S05]  /*1d50*/  CALL.REL.NOINC `($__internal_49_$__cuda_sm70_shflsync_up) ;  /* 0x0000037000007944 */ /* 0x000fea0003c00000 */
        /* <DEDUP_REMOVED lines=13> */
[----:B0-----:R-:W-:Y:S01]  /*1e30*/  HFMA2.MMA R10, -RZ, RZ, 0, 0 ;  /* 0x00000000ff0a7435 */ /* 0x001fe200000001ff */
[----:B-1----:R-:W-:Y:S01]  /*1e40*/  MOV R4, R9 ;  /* 0x0000000900047202 */ /* 0x002fe20000000f00 */
[----:B------:R-:W-:Y:S01]  /*1e50*/  IMAD.MOV.U32 R12, RZ, RZ, R8 ;  /* 0x000000ffff0c7224 */ /* 0x000fe200078e0008 */
[----:B------:R-:W-:Y:S01]  /*1e60*/  MOV R6, 0x1ea0 ;  /* 0x00001ea000067802 */ /* 0x000fe20000000f00 */
[----:B------:R-:W-:Y:S02]  /*1e70*/  IMAD.MOV.U32 R11, RZ, RZ, 0x10 ;  /* 0x00000010ff0b7424 */ /* 0x000fe400078e00ff */
        /* <DEDUP_REMOVED lines=36> */
[----:B01----:R-:W-:Y:S05]  /*20c0*/  BRA `(.L_x_2379) ;  /* 0xfffff0c000007947 */ /* 0x003fea000383ffff */
        .weak           $__internal_49_$__cuda_sm70_shflsync_up
        .type           $__internal_49_$__cuda_sm70_shflsync_up,@function
        .size           $__internal_49_$__cuda_sm70_shflsync_up,(.L_x_3110 - $__internal_49_$__cuda_sm70_shflsync_up)
$__internal_49_$__cuda_sm70_shflsync_up:
[----:B------:R-:W-:Y:S01]  /*20d0*/  IMAD.MOV.U32 R7, RZ, RZ, 0x0 ;  /* 0x00000000ff077424 */ /* 0x000fe200078e00ff */
[----:B------:R-:W-:Y:S04]  /*20e0*/  WARPSYNC R9 ;  /* 0x0000000900007348 */ /* 0x000fe80003800000 */
[----:B------:R0:W1:Y:S01]  /*20f0*/  SHFL.UP PT, R9, R12, R11, R10 ;  /* 0x0400000b0c097389 */ /* 0x00006200000e000a */
[----:B------:R-:W-:Y:S05]  /*2100*/  RET.REL.NODEC R6 `(_Z30group_norm_nhwc_fwd_sum_kernelI11Bf16IOBf16WLi160EEv26Group_norm_nhwc_fwd_params) ;  /* 0xffffdef006007950 */ /* 0x000fea0003c3ffff */
.L_x_2380:
        /* <DEDUP_REMOVED lines=15> */
.L_x_3110:


//--------------------- .text._Z30group_norm_nhwc_fwd_sum_kernelI11Bf16IOFp16WLi196EEv26Group_norm_nhwc_fwd_params --------------------------
	.section	.text._Z30group_norm_nhwc_fwd_sum_kernelI11Bf16IOFp16WLi196EEv26Group_norm_nhwc_fwd_params,"ax",@progbits
	.sectioninfo	@"SHI_REGISTERS=31"
	.align	128
        .global         _Z30group_norm_nhwc_fwd_sum_kernelI11Bf16IOFp16WLi196EEv26Group_norm_nhwc_fwd_params
        .type           _Z30group_norm_nhwc_fwd_sum_kernelI11Bf16IOFp16WLi196EEv26Group_norm_nhwc_fwd_params,@function
        .size           _Z30group_norm_nhwc_fwd_sum_kernelI11Bf16IOFp16WLi196EEv26Group_norm_nhwc_fwd_params,(.L_x_3111 - _Z30group_norm_nhwc_fwd_sum_kernelI11Bf16IOFp16WLi196EEv26Group_norm_nhwc_fwd_params)
        .other          _Z30group_norm_nhwc_fwd_sum_kernelI11Bf16IOFp16WLi196EEv26Group_norm_nhwc_fwd_params,@"STO_CUDA_ENTRY STV_DEFAULT"
_Z30group_norm_nhwc_fwd_sum_kernelI11Bf16IOFp16WLi196EEv26Group_norm_nhwc_fwd_params:
.text._Z30group_norm_nhwc_fwd_sum_kernelI11Bf16IOFp16WLi196EEv26Group_norm_nhwc_fwd_params:
        /* <DEDUP_REMOVED lines=36> */
.L_x_2383:
        /* <DEDUP_REMOVED lines=26> */
.L_x_2382:
        /* <DEDUP_REMOVED lines=8> */
.L_x_2384:
        /* <DEDUP_REMOVED lines=89> */
.L_x_2381:
        /* <DEDUP_REMOVED lines=85> */
[----:B0-----:R-:W-:Y:S05]  /*0f40*/  CALL.REL.NOINC `($__internal_50_$__cuda_sm70_warpsync) ;  /* 0x00000f1000007944 */ /* 0x001fea0003c00000 */
.L_x_2387:
        /* <DEDUP_REMOVED lines=13> */
.L_x_2389:
[----:B------:R-:W-:Y:S05]  /*1020*/  BSYNC B1 ;  /* 0x0000000000017941 */ /* 0x000fea0003800000 */
.L_x_2388:
[----:B------:R-:W-:-:S03]  /*1030*/  UMOV UR4, 0xfffffff ;  /* 0x0fffffff00047882 */ /* 0x000fc60000000000 */
[----:B------:R-:W-:Y:S05]  /*1040*/  BRA.CONV UR4, `(.L_x_2390) ;  /* 0x0000003304007947 */ /* 0x000fea000b800000 */
[----:B------:R-:W-:Y:S01]  /*1050*/  IMAD.MOV.U32 R3, RZ, RZ, 0xfffffff ;  /* 0x0fffffffff037424 */ /* 0x000fe200078e00ff */
[----:B------:R-:W-:Y:S02]  /*1060*/  MOV R2, 0x1080 ;  /* 0x0000108000027802 */ /* 0x000fe40000000f00 */
[----:B0-----:R-:W-:Y:S05]  /*1070*/  CALL.REL.NOINC `($__internal_50_$__cuda_sm70_warpsync) ;  /* 0x00000de000007944 */ /* 0x001fea0003c00000 */
.L_x_2390:
        /* <DEDUP_REMOVED lines=8> */
[----:B01----:R-:W-:Y:S05]  /*1100*/  CALL.REL.NOINC `($__internal_50_$__cuda_sm70_warpsync) ;  /* 0x00000d5000007944 */ /* 0x003fea0003c00000 */
.L_x_2391:
        /* <DEDUP_REMOVED lines=13> */
.L_x_2393:
[----:B------:R-:W-:Y:S05]  /*11e0*/  BSYNC B1 ;  /* 0x0000000000017941 */ /* 0x000fea0003800000 */
.L_x_2392:
[----:B------:R-:W-:-:S03]  /*11f0*/  UMOV UR4, 0xfffffff ;  /* 0x0fffffff00047882 */ /* 0x000fc60000000000 */
[----:B------:R-:W-:Y:S05]  /*1200*/  BRA.CONV UR4, `(.L_x_2394) ;  /* 0x0000003304007947 */ /* 0x000fea000b800000 */
[----:B------:R-:W-:Y:S01]  /*1210*/  IMAD.MOV.U32 R3, RZ, RZ, 0xfffffff ;  /* 0x0fffffffff037424 */ /* 0x000fe200078e00ff */
[----:B------:R-:W-:Y:S02]  /*1220*/  MOV R2, 0x1240 ;  /* 0x0000124000027802 */ /* 0x000fe40000000f00 */
[----:B01----:R-:W-:Y:S05]  /*1230*/  CALL.REL.NOINC `($__internal_50_$__cuda_sm70_warpsync) ;  /* 0x00000c2000007944 */ /* 0x003fea0003c00000 */
.L_x_2394:
        /* <DEDUP_REMOVED lines=8> */
[----:B012---:R-:W-:Y:S05]  /*12c0*/  CALL.REL.NOINC `($__internal_50_$__cuda_sm70_warpsync) ;  /* 0x00000b9000007944 */ /* 0x007fea0003c00000 */
.L_x_2395:
        /* <DEDUP_REMOVED lines=13> */
.L_x_2397:
[----:B------:R-:W-:Y:S05]  /*13a0*/  BSYNC B1 ;  /* 0x0000000000017941 */ /* 0x000fea0003800000 */
.L_x_2396:
[----:B------:R-:W-:-:S03]  /*13b0*/  UMOV UR4, 0xfffffff ;  /* 0x0fffffff00047882 */ /* 0x000fc60000000000 */
[----:B------:R-:W-:Y:S05]  /*13c0*/  BRA.CONV UR4, `(.L_x_2398) ;  /* 0x0000003304007947 */ /* 0x000fea000b800000 */
[----:B------:R-:W-:Y:S01]  /*13d0*/  IMAD.MOV.U32 R3, RZ, RZ, 0xfffffff ;  /* 0x0fffffffff037424 */ /* 0x000fe200078e00ff */
[----:B------:R-:W-:Y:S02]  /*13e0*/  MOV R2, 0x1400 ;  /* 0x0000140000027802 */ /* 0x000fe40000000f00 */
[----:B012---:R-:W-:Y:S05]  /*13f0*/  CALL.REL.NOINC `($__internal_50_$__cuda_sm70_warpsync) ;  /* 0x00000a6000007944 */ /* 0x007fea0003c00000 */
.L_x_2398:
        /* <DEDUP_REMOVED lines=8> */
[----:B0123--:R-:W-:Y:S05]  /*1480*/  CALL.REL.NOINC `($__internal_50_$__cuda_sm70_warpsync) ;  /* 0x000009d000007944 */ /* 0x00ffea0003c00000 */
.L_x_2399:
        /* <DEDUP_REMOVED lines=13> */
.L_x_2401:
[----:B------:R-:W-:Y:S05]  /*1560*/  BSYNC B1 ;  /* 0x0000000000017941 */ /* 0x000fea0003800000 */
.L_x_2400:
[----:B------:R-:W-:Y:S01]  /*1570*/  UMOV UR4, 0xfffffff ;  /* 0x0fffffff00047882 */ /* 0x000fe20000000000 */
[----:B------:R-:W-:Y:S01]  /*1580*/  MOV R13, R9 ;  /* 0x00000009000d7202 */ /* 0x000fe20000000f00 */
[----:B------:R-:W-:Y:S01]  /*1590*/  IMAD.MOV.U32 R16, RZ, RZ, R8 ;  /* 0x000000ffff107224 */ /* 0x000fe200078e0008 */
[----:B------:R-:W-:Y:S05]  /*15a0*/  BRA.CONV UR4, `(.L_x_2402) ;  /* 0x0000003304007947 */ /* 0x000fea000b800000 */
[----:B------:R-:W-:Y:S01]  /*15b0*/  IMAD.MOV.U32 R3, RZ, RZ, 0xfffffff ;  /* 0x0fffffffff037424 */ /* 0x000fe200078e00ff */
[----:B------:R-:W-:Y:S02]  /*15c0*/  MOV R2, 0x15e0 ;  /* 0x000015e000027802 */ /* 0x000fe40000000f00 */
[----:B0123--:R-:W-:Y:S05]  /*15d0*/  CALL.REL.NOINC `($__internal_50_$__cuda_sm70_warpsync) ;  /* 0x0000088000007944 */ /* 0x00ffea0003c00000 */
.L_x_2402:
        /* <DEDUP_REMOVED lines=8> */
[----:B01234-:R-:W-:Y:S05]  /*1660*/  CALL.REL.NOINC `($__internal_50_$__cuda_sm70_warpsync) ;  /* 0x000007f000007944 */ /* 0x01ffea0003c00000 */
.L_x_2403:
        /* <DEDUP_REMOVED lines=15> */
[----:B------:R-:W-:Y:S05]  /*1760*/  CALL.REL.NOINC `($__internal_50_$__cuda_sm70_warpsync) ;  /* 0x000006f000007944 */ /* 0x000fea0003c00000 */
.L_x_2404:
        /* <DEDUP_REMOVED lines=8> */
[----:B0-----:R-:W-:Y:S05]  /*17f0*/  CALL.REL.NOINC `($__internal_50_$__cuda_sm70_warpsync) ;  /* 0x0000066000007944 */ /* 0x001fea0003c00000 */
.L_x_2405:
        /* <DEDUP_REMOVED lines=77> */
.L_x_2386:
[----:B--2---:R-:W-:Y:S05]  /*1cd0*/  BSYNC B0 ;  /* 0x0000000000007941 */ /* 0x004fea0003800000 */
.L_x_2385:
        /* <DEDUP_REMOVED lines=24> */
        .weak           $__internal_50_$__cuda_sm70_warpsync
        .type           $__internal_50_$__cuda_sm70_warpsync,@function
        .size           $__internal_50_$__cuda_sm70_warpsync,(.L_x_3111 - $__internal_50_$__cuda_sm70_warpsync)
$__internal_50_$__cuda_sm70_warpsync:
[----:B------:R-:W-:Y:S04]  /*1e60*/  WARPSYNC R3 ;  /* 0x0000000300007348 */ /* 0x000fe80003800000 */
[----:B------:R-:W-:-:S04]  /*1e70*/  IMAD.MOV.U32 R3, RZ, RZ, 0x0 ;  /* 0x00000000ff037424 */ /* 0x000fc800078e00ff */
[----:B------:R-:W-:Y:S05]  /*1e80*/  RET.REL.NODEC R2 `(_Z30group_norm_nhwc_fwd_sum_kernelI11Bf16IOFp16WLi196EEv26Group_norm_nhwc_fwd_params) ;  /* 0xffffe17002007950 */ /* 0x000fea0003c3ffff */
.L_x_2406:
        /* <DEDUP_REMOVED lines=15> */
.L_x_3111:


//--------------------- .text._Z30group_norm_nhwc_fwd_sum_kernelI11Bf16IOFp16WLi168EEv26Group_norm_nhwc_fwd_params --------------------------
	.section	.text._Z30group_norm_nhwc_fwd_sum_kernelI11Bf16IOFp16WLi168EEv26Group_norm_nhwc_fwd_params,"ax",@progbits
	.sectioninfo	@"SHI_REGISTERS=30"
	.align	128
        .global         _Z30group_norm_nhwc_fwd_sum_kernelI11Bf16IOFp16WLi168EEv26Group_norm_nhwc_fwd_params
        .type           _Z30group_norm_nhwc_fwd_sum_kernelI11Bf16IOFp16WLi168EEv26Group_norm_nhwc_fwd_params,@function
        .size           _Z30group_norm_nhwc_fwd_sum_kernelI11Bf16IOFp16WLi168EEv26Group_norm_nhwc_fwd_params,(.L_x_3112 - _Z30group_norm_nhwc_fwd_sum_kernelI11Bf16IOFp16WLi168EEv26Group_norm_nhwc_fwd_params)
        .other          _Z30group_norm_nhwc_fwd_sum_kernelI11Bf16IOFp16WLi168EEv26Group_norm_nhwc_fwd_params,@"STO_CUDA_ENTRY STV_DEFAULT"
_Z30group_norm_nhwc_fwd_sum_kernelI11Bf16IOFp16WLi168EEv26Group_norm_nhwc_fwd_params:
.text._Z30group_norm_nhwc_fwd_sum_kernelI11Bf16IOFp16WLi168EEv26Group_norm_nhwc_fwd_params:
        /* <DEDUP_REMOVED lines=36> */
.L_x_2409:
        /* <DEDUP_REMOVED lines=26> */
.L_x_2408:
        /* <DEDUP_REMOVED lines=8> */
.L_x_2410:
        /* <DEDUP_REMOVED lines=89> */
.L_x_2407:
        /* <DEDUP_REMOVED lines=81> */
[----:B0-----:R-:W-:Y:S05]  /*0f00*/  CALL.REL.NOINC `($__internal_51_$__cuda_sm70_warpsync) ;  /* 0x00000e7000007944 */ /* 0x001fea0003c00000 */
.L_x_2413:
        /* <DEDUP_REMOVED lines=13> */
.L_x_2415:
[----:B------:R-:W-:Y:S05]  /*0fe0*/  BSYNC B1 ;  /* 0x0000000000017941 */ /* 0x000fea0003800000 */
.L_x_2414:
[----:B------:R-:W-:-:S03]  /*0ff0*/  UMOV UR4, 0xfffffff ;  /* 0x0fffffff00047882 */ /* 0x000fc60000000000 */
[----:B------:R-:W-:Y:S05]  /*1000*/  BRA.CONV UR4, `(.L_x_2416) ;  /* 0x0000003304007947 */ /* 0x000fea000b800000 */
[----:B------:R-:W-:Y:S02]  /*1010*/  MOV R3, 0xfffffff ;  /* 0x0fffffff00037802 */ /* 0x000fe40000000f00 */
[----:B------:R-:W-:Y:S02]  /*1020*/  MOV R2, 0x1040 ;  /* 0x0000104000027802 */ /* 0x000fe40000000f00 */
[----:B0-----:R-:W-:Y:S05]  /*1030*/  CALL.REL.NOINC `($__internal_51_$__cuda_sm70_warpsync) ;  /* 0x00000d4000007944 */ /* 0x001fea0003c00000 */
.L_x_2416:
        /* <DEDUP_REMOVED lines=8> */
[----:B01----:R-:W-:Y:S05]  /*10c0*/  CALL.REL.NOINC `($__internal_51_$__cuda_sm70_warpsync) ;  /* 0x00000cb000007944 */ /* 0x003fea0003c00000 */
.L_x_2417:
        /* <DEDUP_REMOVED lines=13> */
.L_x_2419:
[----:B------:R-:W-:Y:S05]  /*11a0*/  BSYNC B1 ;  /* 0x0000000000017941 */ /* 0x000fea0003800000 */
.L_x_2418:
[----:B------:R-:W-:-:S03]  /*11b0*/  UMOV UR4, 0xfffffff ;  /* 0x0fffffff00047882 */ /* 0x000fc60000000000 */
[----:B------:R-:W-:Y:S05]  /*11c0*/  BRA.CONV UR4, `(.L_x_2420) ;  /* 0x0000003304007947 */ /* 0x000fea000b800000 */
[----:B------:R-:W-:Y:S01]  /*11d0*/  IMAD.MOV.U32 R3, RZ, RZ, 0xfffffff ;  /* 0x0fffffffff037424 */ /* 0x000fe200078e00ff */
[----:B------:R-:W-:Y:S02]  /*11e0*/  MOV R2, 0x1200 ;  /* 0x0000120000027802 */ /* 0x000fe40000000f00 */
[----:B01----:R-:W-:Y:S05]  /*11f0*/  CALL.REL.NOINC `($__internal_51_$__cuda_sm70_warpsync) ;  /* 0x00000b8000007944 */ /* 0x003fea0003c00000 */
.L_x_2420:
        /* <DEDUP_REMOVED lines=8> */
[----:B012---:R-:W-:Y:S05]  /*1280*/  CALL.REL.NOINC `($__internal_51_$__cuda_sm70_warpsync) ;  /* 0x00000af000007944 */ /* 0x007fea0003c00000 */
.L_x_2421:
        /* <DEDUP_REMOVED lines=13> */
.L_x_2423:
[----:B------:R-:W-:Y:S05]  /*1360*/  BSYNC B1 ;  /* 0x0000000000017941 */ /* 0x000fea0003800000 */
.L_x_2422:
[----:B------:R-:W-:-:S03]  /*1370*/  UMOV UR4, 0xfffffff ;  /* 0x0fffffff00047882 */ /* 0x000fc60000000000 */
[----:B------:R-:W-:Y:S05]  /*1380*/  BRA.CONV UR4, `(.L_x_2424) ;  /* 0x0000003304007947 */ /* 0x000fea000b800000 */
[----:B------:R-:W-:Y:S01]  /*1390*/  IMAD.MOV.U32 R3, RZ, RZ, 0xfffffff ;  /* 0x0fffffffff037424 */ /* 0x000fe200078e00ff */
[----:B------:R-:W-:Y:S02]  /*13a0*/  MOV R2, 0x13c0 ;  /* 0x000013c000027802 */ /* 0x000fe40000000f00 */
[----:B012---:R-:W-:Y:S05]  /*13b0*/  CALL.REL.NOINC `($__internal_51_$__cuda_sm70_warpsync) ;  /* 0x000009c000007944 */ /* 0x007fea0003c00000 */
.L_x_2424:
        /* <DEDUP_REMOVED lines=8> */
[----:B0123--:R-:W-:Y:S05]  /*1440*/  CALL.REL.NOINC `($__internal_51_$__cuda_sm70_warpsync) ;  /* 0x0000093000007944 */ /* 0x00ffea0003c00000 */
.L_x_2425:
        /* <DEDUP_REMOVED lines=13> */
.L_x_2427:
[----:B------:R-:W-:Y:S05]  /*1520*/  BSYNC B1 ;  /* 0x0000000000017941 */ /* 0x000fea0003800000 */
.L_x_2426:
[----:B------:R-:W-:Y:S01]  /*1530*/  UMOV UR4, 0xfffffff ;  /* 0x0fffffff00047882 */ /* 0x000fe20000000000 */
[----:B------:R-:W-:Y:S02]  /*1540*/  IMAD.MOV.U32 R15, RZ, RZ, R11 ;  /* 0x000000ffff0f7224 */ /* 0x000fe400078e000b */
[----:B------:R-:W-:Y:S01]  /*1550*/  IMAD.MOV.U32 R14, RZ, RZ, R9 ;  /* 0x000000ffff0e7224 */ /* 0x000fe200078e0009 */
[----:B------:R-:W-:Y:S05]  /*1560*/  BRA.CONV UR4, `(.L_x_2428) ;  /* 0x0000003304007947 */ /* 0x000fea000b800000 */
[----:B------:R-:W-:Y:S01]  /*1570*/  IMAD.MOV.U32 R3, RZ, RZ, 0xfffffff ;  /* 0x0fffffffff037424 */ /* 0x000fe200078e00ff */
[----:B------:R-:W-:Y:S02]  /*1580*/  MOV R2, 0x15a0 ;  /* 0x000015a000027802 */ /* 0x000fe40000000f00 */
[----:B0123--:R-:W-:Y:S05]  /*1590*/  CALL.REL.NOINC `($__internal_51_$__cuda_sm70_warpsync) ;  /* 0x000007e000007944 */ /* 0x00ffea0003c00000 */
.L_x_2428:
        /* <DEDUP_REMOVED lines=8> */
[----:B01234-:R-:W-:Y:S05]  /*1620*/  CALL.REL.NOINC `($__internal_51_$__cuda_sm70_warpsync) ;  /* 0x0000075000007944 */ /* 0x01ffea0003c00000 */
.L_x_2429:
        /* <DEDUP_REMOVED lines=15> */
[----:B------:R-:W-:Y:S05]  /*1720*/  CALL.REL.NOINC `($__internal_51_$__cuda_sm70_warpsync) ;  /* 0x0000065000007944 */ /* 0x000fea0003c00000 */
.L_x_2430:
        /* <DEDUP_REMOVED lines=8> */
[----:B0-----:R-:W-:Y:S05]  /*17b0*/  CALL.REL.NOINC `($__internal_51_$__cuda_sm70_warpsync) ;  /* 0x000005c000007944 */ /* 0x001fea0003c00000 */
.L_x_2431:
        /* <DEDUP_REMOVED lines=67> */
.L_x_2412:
[----:B0-----:R-:W-:Y:S05]  /*1bf0*/  BSYNC B0 ;  /* 0x0000000000007941 */ /* 0x001fea0003800000 */
.L_x_2411:
        /* <DEDUP_REMOVED lines=24> */
        .weak           $__internal_51_$__cuda_sm70_warpsync
        .type           $__internal_51_$__cuda_sm70_warpsync,@function
        .size           $__internal_51_$__cuda_sm70_warpsync,(.L_x_3112 - $__internal_51_$__cuda_sm70_warpsync)
$__internal_51_$__cuda_sm70_warpsync:
[----:B------:R-:W-:Y:S04]  /*1d80*/  WARPSYNC R3 ;  /* 0x0000000300007348 */ /* 0x000fe80003800000 */
[----:B------:R-:W-:-:S04]  /*1d90*/  IMAD.MOV.U32 R3, RZ, RZ, 0x0 ;  /* 0x00000000ff037424 */ /* 0x000fc800078e00ff */
[----:B------:R-:W-:Y:S05]  /*1da0*/  RET.REL.NODEC R2 `(_Z30group_norm_nhwc_fwd_sum_kernelI11Bf16IOFp16WLi168EEv26Group_norm_nhwc_fwd_params) ;  /* 0xffffe25002007950 */ /* 0x000fea0003c3ffff */
.L_x_2432:
        /* <DEDUP_REMOVED lines=13> */
.L_x_3112:


//--------------------- .text._Z30group_norm_nhwc_fwd_sum_kernelI11Bf16IOFp16WLi64EEv26Group_norm_nhwc_fwd_params --------------------------
	.section	.text._Z30group_norm_nhwc_fwd_sum_kernelI11Bf16IOFp16WLi64EEv26Group_norm_nhwc_fwd_params,"ax",@progbits
	.sectioninfo	@"SHI_REGISTERS=32"
	.align	128
        .global         _Z30group_norm_nhwc_fwd_sum_kernelI11Bf16IOFp16WLi64EEv26Group_norm_nhwc_fwd_params
        .type           _Z30group_norm_nhwc_fwd_sum_kernelI11Bf16IOFp16WLi64EEv26Group_norm_nhwc_fwd_params,@function
        .size           _Z30group_norm_nhwc_fwd_sum_kernelI11Bf16IOFp16WLi64EEv26Group_norm_nhwc_fwd_params,(.L_x_3113 - _Z30group_norm_nhwc_fwd_sum_kernelI11Bf16IOFp16WLi64EEv26Group_norm_nhwc_fwd_params)
        .other          _Z30group_norm_nhwc_fwd_sum_kernelI11Bf16IOFp16WLi64EEv26Group_norm_nhwc_fwd_params,@"STO_CUDA_ENTRY STV_DEFAULT"
_Z30group_norm_nhwc_fwd_sum_kernelI11Bf16IOFp16WLi64EEv26Group_norm_nhwc_fwd_params:
.text._Z30group_norm_nhwc_fwd_sum_kernelI11Bf16IOFp16WLi64EEv26Group_norm_nhwc_fwd_params:
        /* <DEDUP_REMOVED lines=37> */
.L_x_2435:
        /* <DEDUP_REMOVED lines=26> */
.L_x_2434:
        /* <DEDUP_REMOVED lines=14> */
.L_x_2436:
        /* <DEDUP_REMOVED lines=86> */
.L_x_2433:
        /* <DEDUP_REMOVED lines=40> */
.L_x_2441:
        /* <DEDUP_REMOVED lines=56> */
.L_x_2442:
        /* <DEDUP_REMOVED lines=17> */
.L_x_2438:
[----:B0-----:R-:W-:Y:S05]  /*1140*/  BSYNC B0 ;  /* 0x0000000000007941 */ /* 0x001fea0003800000 */
.L_x_2437:
        /* <DEDUP_REMOVED lines=27> */
.L_x_2439:
[----:B------:R-:W-:Y:S01]  /*1300*/  IMAD.MOV.U32 R15, RZ, RZ, R8 ;  /* 0x000000ffff0f7224 */ /* 0x000fe200078e0008 */
[----:B------:R-:W-:Y:S01]  /*1310*/  MOV R12, 0xffffffff ;  /* 0xffffffff000c7802 */ /* 0x000fe20000000f00 */
[----:B------:R-:W-:Y:S01]  /*1320*/  IMAD.MOV.U32 R14, RZ, RZ, 0x1 ;  /* 0x00000001ff0e7424 */ /* 0x000fe200078e00ff */
[----:B------:R-:W-:Y:S01]  /*1330*/  MOV R10, 0x1360 ;  /* 0x00001360000a7802 */ /* 0x000fe20000000f00 */
[----:B------:R-:W-:-:S02]  /*1340*/  IMAD.MOV.U32 R9, RZ, RZ, RZ ;  /* 0x000000ffff097224 */ /* 0x000fc400078e00ff */
[----:B------:R-:W-:Y:S05]  /*1350*/  CALL.REL.NOINC `($__internal_52_$__cuda_sm70_shflsync_up) ;  /* 0x000009a000007944 */ /* 0x000fea0003c00000 */
[----:B-1----:R-:W-:Y:S01]  /*1360*/  IMAD.MOV.U32 R13, RZ, RZ, R12 ;  /* 0x000000ffff0d7224 */ /* 0x002fe200078e000c */
[----:B0-----:R-:W-:Y:S05]  /*1370*/  BRA `(.L_x_2441) ;  /* 0xfffff93000007947 */ /* 0x001fea000383ffff */
.L_x_2440:
[----:B------:R-:W-:Y:S01]  /*1380*/  HFMA2.MMA R9, -RZ, RZ, 0, 0 ;  /* 0x00000000ff097435 */ /* 0x000fe200000001ff */
[----:B------:R-:W-:Y:S01]  /*1390*/  IMAD.MOV.U32 R15, RZ, RZ, R2 ;  /* 0x000000ffff0f7224 */ /* 0x000fe200078e0002 */
[----:B------:R-:W-:Y:S01]  /*13a0*/  MOV R10, 0x13e0 ;  /* 0x000013e0000a7802 */ /* 0x000fe20000000f00 */
[----:B------:R-:W-:-:S02]  /*13b0*/  IMAD.MOV.U32 R14, RZ, RZ, 0x1 ;  /* 0x00000001ff0e7424 */ /* 0x000fc400078e00ff */
[----:B------:R-:W-:Y:S02]  /*13c0*/  IMAD.MOV.U32 R12, RZ, RZ, -0x1 ;  /* 0xffffffffff0c7424 */ /* 0x000fe400078e00ff */
[----:B012---:R-:W-:Y:S05]  /*13d0*/  CALL.REL.NOINC `($__internal_52_$__cuda_sm70_shflsync_up) ;  /* 0x0000092000007944 */ /* 0x007fea0003c00000 */
[----:B-1----:R-:W-:Y:S01]  /*13e0*/  IMAD.MOV.U32 R17, RZ, RZ, R12 ;  /* 0x000000ffff117224 */ /* 0x002fe200078e000c */
[----:B0-----:R-:W-:Y:S01]  /*13f0*/  MOV R14, 0x1 ;  /* 0x00000001000e7802 */ /* 0x001fe20000000f00 */
[----:B------:R-:W-:Y:S01]  /*1400*/  IMAD.MOV.U32 R15, RZ, RZ, R3 ;  /* 0x000000ffff0f7224 */ /* 0x000fe200078e0003 */
[----:B------:R-:W-:Y:S01]  /*1410*/  MOV R10, 0x1450 ;  /* 0x00001450000a7802 */ /* 0x000fe20000000f00 */
[----:B------:R-:W-:Y:S02]  /*1420*/  IMAD.MOV.U32 R9, RZ, RZ, RZ ;  /* 0x000000ffff097224 */ /* 0x000fe400078e00ff */
[----:B------:R-:W-:Y:S02]  /*1430*/  IMAD.MOV.U32 R12, RZ, RZ, -0x1 ;  /* 0xffffffffff0c7424 */ /* 0x000fe400078e00ff */
[----:B------:R-:W-:Y:S05]  /*1440*/  CALL.REL.NOINC `($__internal_52_$__cuda_sm70_shflsync_up) ;  /* 0x000008b000007944 */ /* 0x000fea0003c00000 */
        /* <DEDUP_REMOVED lines=15> */
[----:B------:R-:W-:Y:S05]  /*1540*/  CALL.REL.NOINC `($__internal_52_$__cuda_sm70_shflsync_up) ;  /* 0x000007b000007944 */ /* 0x000fea0003c00000 */
[----:B-1----:R-:W-:Y:S01]  /*1550*/  MOV R2, R12 ;  /* 0x0000000c00027202 */ /* 0x002fe20000000f00 */
[----:B0-----:R-:W-:Y:S01]  /*1560*/  IMAD.MOV.U32 R15, RZ, RZ, R8 ;  /* 0x000000ffff0f7224 */ /* 0x001fe200078e0008 */
[----:B------:R-:W-:Y:S01]  /*1570*/  MOV R12, 0xffffffff ;  /* 0xffffffff000c7802 */ /* 0x000fe20000000f00 */
[----:B------:R-:W-:Y:S01]  /*1580*/  IMAD.MOV.U32 R14, RZ, RZ, 0x2 ;  /* 0x00000002ff0e7424 */ /* 0x000fe200078e00ff */
[----:B------:R-:W-:Y:S01]  /*1590*/  MOV R10, 0x15c0 ;  /* 0x000015c0000a7802 */ /* 0x000fe20000000f00 */
[----:B------:R-:W-:Y:S02]  /*15a0*/  IMAD.MOV.U32 R9, RZ, RZ, RZ ;  /* 0x000000ffff097224 */ /* 0x000fe400078e00ff */
[----:B------:R-:W-:Y:S05]  /*15b0*/  CALL.REL.NOINC `($__internal_52_$__cuda_sm70_shflsync_up) ;  /* 0x0000074000007944 */ /* 0x000fea0003c00000 */
[----:B0-----:R-:W-:Y:S01]  /*15c0*/  HFMA2.MMA R9, -RZ, RZ, 0, 0 ;  /* 0x00000000ff097435 */ /* 0x001fe200000001ff */
[----:B-1----:R-:W-:Y:S01]  /*15d0*/  IMAD.MOV.U32 R3, RZ, RZ, R12 ;  /* 0x000000ffff037224 */ /* 0x002fe200078e000c */
[----:B------:R-:W-:Y:S01]  /*15e0*/  MOV R10, 0x1630 ;  /* 0x00001630000a7802 */ /* 0x000fe20000000f00 */
[----:B------:R-:W-:-:S02]  /*15f0*/  IMAD.MOV.U32 R15, RZ, RZ, R13 ;  /* 0x000000ffff0f7224 */ /* 0x000fc400078e000d */
[----:B------:R-:W-:Y:S02]  /*1600*/  IMAD.MOV.U32 R14, RZ, RZ, 0x2 ;  /* 0x00000002ff0e7424 */ /* 0x000fe400078e00ff */
[----:B------:R-:W-:Y:S02]  /*1610*/  IMAD.MOV.U32 R12, RZ, RZ, -0x1 ;  /* 0xffffffffff0c7424 */ /* 0x000fe400078e00ff */
[----:B------:R-:W-:Y:S05]  /*1620*/  CALL.REL.NOINC `($__internal_52_$__cuda_sm70_shflsync_up) ;  /* 0x000006d000007944 */ /* 0x000fea0003c00000 */
        /* <DEDUP_REMOVED lines=12> */
[----:B------:R-:W-:Y:S05]  /*16f0*/  CALL.REL.NOINC `($__internal_52_$__cuda_sm70_shflsync_up) ;  /* 0x0000060000007944 */ /* 0x000fea0003c00000 */
[----:B-1----:R-:W-:Y:S01]  /*1700*/  IMAD.MOV.U32 R2, RZ, RZ, R12 ;  /* 0x000000ffff027224 */ /* 0x002fe200078e000c */
[----:B0-----:R-:W-:Y:S01]  /*1710*/  MOV R15, R8 ;  /* 0x00000008000f7202 */ /* 0x001fe20000000f00 */
[----:B------:R-:W-:Y:S01]  /*1720*/  IMAD.MOV.U32 R14, RZ, RZ, 0x4 ;  /* 0x00000004ff0e7424 */ /* 0x000fe200078e00ff */
[----:B------:R-:W-:Y:S01]  /*1730*/  MOV R10, 0x1770 ;  /* 0x00001770000a7802 */ /* 0x000fe20000000f00 */
[----:B------:R-:W-:Y:S02]  /*1740*/  IMAD.MOV.U32 R9, RZ, RZ, RZ ;  /* 0x000000ffff097224 */ /* 0x000fe400078e00ff */
[----:B------:R-:W-:-:S02]  /*1750*/  IMAD.MOV.U32 R12, RZ, RZ, -0x1 ;  /* 0xffffffffff0c7424 */ /* 0x000fc400078e00ff */
[----:B------:R-:W-:Y:S05]  /*1760*/  CALL.REL.NOINC `($__internal_52_$__cuda_sm70_shflsync_up) ;  /* 0x0000059000007944 */ /* 0x000fea0003c00000 */
[----:B-1----:R-:W-:Y:S01]  /*1770*/  MOV R3, R12 ;  /* 0x0000000c00037202 */ /* 0x002fe20000000f00 */
[----:B0-----:R-:W-:Y:S01]  /*1780*/  IMAD.MOV.U32 R15, RZ, RZ, R13 ;  /* 0x000000ffff0f7224 */ /* 0x001fe200078e000d */
[----:B------:R-:W-:Y:S01]  /*1790*/  MOV R12, 0xffffffff ;  /* 0xffffffff000c7802 */ /* 0x000fe20000000f00 */
[----:B------:R-:W-:Y:S01]  /*17a0*/  IMAD.MOV.U32 R14, RZ, RZ, 0x4 ;  /* 0x00000004ff0e7424 */ /* 0x000fe200078e00ff */
[----:B------:R-:W-:Y:S01]  /*17b0*/  MOV R10, 0x17e0 ;  /* 0x000017e0000a7802 */ /* 0x000fe20000000f00 */
[----:B------:R-:W-:-:S02]  /*17c0*/  IMAD.MOV.U32 R9, RZ, RZ, RZ ;  /* 0x000000ffff097224 */ /* 0x000fc400078e00ff */
[----:B------:R-:W-:Y:S05]  /*17d0*/  CALL.REL.NOINC `($__internal_52_$__cuda_sm70_shflsync_up) ;  /* 0x0000052000007944 */ /* 0x000fea0003c00000 */
        /* <DEDUP_REMOVED lines=12> */
[----:B------:R-:W-:Y:S05]  /*18a0*/  CALL.REL.NOINC `($__internal_52_$__cuda_sm70_shflsync_up) ;  /* 0x0000045000007944 */ /* 0x000fea0003c00000 */
[----:B0-----:R-:W-:Y:S01]  /*18b0*/  HFMA2.MMA R14, -RZ, RZ, 0, 4.76837158203125e-07 ;  /* 0x00000008ff0e7435 */ /* 0x001fe200000001ff */
[----:B-1----:R-:W-:Y:S01]  /*18c0*/  IMAD.MOV.U32 R2, RZ, RZ, R12 ;  /* 0x000000ffff027224 */ /* 0x002fe200078e000c */
[----:B------:R-:W-:Y:S01]  /*18d0*/  MOV R10, 0x1920 ;  /* 0x00001920000a7802 */ /* 0x000fe20000000f00 */
[----:B------:R-:W-:Y:S02]  /*18e0*/  IMAD.MOV.U32 R15, RZ, RZ, R8 ;  /* 0x000000ffff0f7224 */ /* 0x000fe400078e0008 */
[----:B------:R-:W-:-:S02]  /*18f0*/  IMAD.MOV.U32 R9, RZ, RZ, RZ ;  /* 0x000000ffff097224 */ /* 0x000fc400078e00ff */
[----:B------:R-:W-:Y:S02]  /*1900*/  IMAD.MOV.U32 R12, RZ, RZ, -0x1 ;  /* 0xffffffffff0c7424 */ /* 0x000fe400078e00ff */
[----:B------:R-:W-:Y:S05]  /*1910*/  CALL.REL.NOINC `($__internal_52_$__cuda_sm70_shflsync_up) ;  /* 0x000003e000007944 */ /* 0x000fea0003c00000 */
[----:B-1----:R-:W-:Y:S01]  /*1920*/  IMAD.MOV.U32 R3, RZ, RZ, R12 ;  /* 0x000000ffff037224 */ /* 0x002fe200078e000c */
[----:B0-----:R-:W-:Y:S01]  /*1930*/  MOV R15, R13 ;  /* 0x0000000d000f7202 */ /* 0x001fe20000000f00 */
[----:B------:R-:W-:Y:S01]  /*1940*/  IMAD.MOV.U32 R14, RZ, RZ, 0x8 ;  /* 0x00000008ff0e7424 */ /* 0x000fe200078e00ff */
[----:B------:R-:W-:Y:S01]  /*1950*/  MOV R10, 0x1990 ;  /* 0x00001990000a7802 */ /* 0x000fe20000000f00 */
[----:B------:R-:W-:Y:S02]  /*1960*/  IMAD.MOV.U32 R9, RZ, RZ, RZ ;  /* 0x000000ffff097224 */ /* 0x000fe400078e00ff */
[----:B------:R-:W-:Y:S02]  /*1970*/  IMAD.MOV.U32 R12, RZ, RZ, -0x1 ;  /* 0xffffffffff0c7424 */ /* 0x000fe400078e00ff */
[----:B------:R-:W-:Y:S05]  /*1980*/  CALL.REL.NOINC `($__internal_52_$__cuda_sm70_shflsync_up) ;  /* 0x0000037000007944 */ /* 0x000fea0003c00000 */
        /* <DEDUP_REMOVED lines=20> */
[----:B-1----:R-:W-:Y:S01]  /*1ad0*/  IMAD.MOV.U32 R3, RZ, RZ, R12 ;  /* 0x000000ffff037224 */ /* 0x002fe200078e000c */
[----:B0-----:R-:W-:Y:S01]  /*1ae0*/  MOV R14, 0x10 ;  /* 0x00000010000e7802 */ /* 0x001fe20000000f00 */
[----:B------:R-:W-:Y:S01]  /*1af0*/  IMAD.MOV.U32 R15, RZ, RZ, R13 ;  /* 0x000000ffff0f7224 */ /* 0x000fe200078e000d */
[----:B------:R-:W-:Y:S01]  /*1b00*/  MOV R10, 0x1b40 ;  /* 0x00001b40000a7802 */ /* 0x000fe20000000f00 */
[----:B------:R-:W-:Y:S02]  /*1b10*/  IMAD.MOV.U32 R9, RZ, RZ, RZ ;  /* 0x000000ffff097224 */ /* 0x000fe400078e00ff */
[----:B------:R-:W-:Y:S02]  /*1b20*/  IMAD.MOV.U32 R12, RZ, RZ, -0x1 ;  /* 0xffffffffff0c7424 */ /* 0x000fe400078e00ff */
[----:B------:R-:W-:Y:S05]  /*1b30*/  CALL.REL.NOINC `($__internal_52_$__cuda_sm70_shflsync_up) ;  /* 0x000001c000007944 */ /* 0x000fea0003c00000 */
        /* <DEDUP_REMOVED lines=27> */
[----:B01----:R-:W-:Y:S05]  /*1cf0*/  BRA `(.L_x_2442) ;  /* 0xfffff33000007947 */ /* 0x003fea000383ffff */
        .weak           $__internal_52_$__cuda_sm70_shflsync_up
        .type           $__internal_52_$__cuda_sm70_shflsync_up,@function
        .size           $__internal_52_$__cuda_sm70_shflsync_up,(.L_x_3113 - $__internal_52_$__cuda_sm70_shflsync_up)
$__internal_52_$__cuda_sm70_shflsync_up:
[----:B------:R-:W-:Y:S01]  /*1d00*/  IMAD.MOV.U32 R11, RZ, RZ, 0x0 ;  /* 0x00000000ff0b7424 */ /* 0x000fe200078e00ff */
[----:B------:R-:W-:Y:S04]  /*1d10*/  WARPSYNC R12 ;  /* 0x0000000c00007348 */ /* 0x000fe80003800000 */
[----:B------:R0:W1:Y:S01]  /*1d20*/  SHFL.UP PT, R12, R15, R14, R9 ;  /* 0x0400000e0f0c7389 */ /* 0x00006200000e0009 */
[----:B------:R-:W-:Y:S05]  /*1d30*/  RET.REL.NODEC R10 `(_Z30group_norm_nhwc_fwd_sum_kernelI11Bf16IOFp16WLi64EEv26Group_norm_nhwc_fwd_params) ;  /* 0xffffe2c00a007950 */ /* 0x000fea0003c3ffff */
.L_x_2443:
        /* <DEDUP_REMOVED lines=12> */
.L_x_3113:


//--------------------- .text._Z30group_norm_nhwc_fwd_sum_kernelI11Bf16IOFp16WLi128EEv26Group_norm_nhwc_fwd_params --------------------------
	.section	.text._Z30group_norm_nhwc_fwd_sum_kernelI11Bf16IOFp16WLi128EEv26Group_norm_nhwc_fwd_params,"ax",@progbits
	.sectioninfo	@"SHI_REGISTERS=32"
	.align	128
        .global         _Z30group_norm_nhwc_fwd_sum_kernelI11Bf16IOFp16WLi128EEv26Group_norm_nhwc_fwd_params
        .type           _Z30group_norm_nhwc_fwd_sum_kernelI11Bf16IOFp16WLi128EEv26Group_norm_nhwc_fwd_params,@function
        .size           _Z30group_norm_nhwc_fwd_sum_kernelI11Bf16IOFp16WLi128EEv26Group_norm_nhwc_fwd_params,(.L_x_3114 - _Z30group_norm_nhwc_fwd_sum_kernelI11Bf16IOFp16WLi128EEv26Group_norm_nhwc_fwd_params)
        .other          _Z30group_norm_nhwc_fwd_sum_kernelI11Bf16IOFp16WLi128EEv26Group_norm_nhwc_fwd_params,@"STO_CUDA_ENTRY STV_DEFAULT"
_Z30group_norm_nhwc_fwd_sum_kernelI11Bf16IOFp16WLi128EEv26Group_norm_nhwc_fwd_params:
.text._Z30group_norm_nhwc_fwd_sum_kernelI11Bf16IOFp16WLi128EEv26Group_norm_nhwc_fwd_params:
        /* <DEDUP_REMOVED lines=37> */
.L_x_2446:
        /* <DEDUP_REMOVED lines=26> */
.L_x_2445:
        /* <DEDUP_REMOVED lines=14> */
.L_x_2447:
        /* <DEDUP_REMOVED lines=86> */
.L_x_2444:
        /* <DEDUP_REMOVED lines=57> */
.L_x_2452:
        /* <DEDUP_REMOVED lines=56> */
.L_x_2453:
        /* <DEDUP_REMOVED lines=43> */
.L_x_2449:
[----:B0-----:R-:W-:Y:S05]  /*13f0*/  BSYNC B0 ;  /* 0x0000000000007941 */ /* 0x001fea0003800000 */
.L_x_2448:
        /* <DEDUP_REMOVED lines=31> */
.L_x_2450:
[----:B------:R-:W-:Y:S01]  /*15f0*/  IMAD.MOV.U32 R12, RZ, RZ, R6 ;  /* 0x000000ffff0c7224 */ /* 0x000fe200078e0006 */
[----:B------:R-:W-:Y:S01]  /*1600*/  MOV R7, 0xffffffff ;  /* 0xffffffff00077802 */ /* 0x000fe20000000f00 */
[----:B------:R-:W-:Y:S01]  /*1610*/  IMAD.MOV.U32 R11, RZ, RZ, 0x1 ;  /* 0x00000001ff0b7424 */ /* 0x000fe200078e00ff */
[----:B------:R-:W-:Y:S01]  /*1620*/  MOV R8, 0x1650 ;  /* 0x0000165000087802 */ /* 0x000fe20000000f00 */
[----:B------:R-:W-:-:S02]  /*1630*/  IMAD.MOV.U32 R10, RZ, RZ, RZ ;  /* 0x000000ffff0a7224 */ /* 0x000fc400078e00ff */
[----:B------:R-:W-:Y:S05]  /*1640*/  CALL.REL.NOINC `($__internal_53_$__cuda_sm70_shflsync_up) ;  /* 0x000009b000007944 */ /* 0x000fea0003c00000 */
[----:B-1----:R-:W-:Y:S01]  /*1650*/  IMAD.MOV.U32 R13, RZ, RZ, R7 ;  /* 0x000000ffff0d7224 */ /* 0x002fe200078e0007 */
[----:B0-----:R-:W-:Y:S05]  /*1660*/  BRA `(.L_x_2452) ;  /* 0xfffff75000007947 */ /* 0x001fea000383ffff */
.L_x_2451:
[----:B------:R-:W-:Y:S01]  /*1670*/  HFMA2.MMA R10, -RZ, RZ, 0, 0 ;  /* 0x00000000ff0a7435 */ /* 0x000fe200000001ff */
[----:B------:R-:W-:Y:S01]  /*1680*/  IMAD.MOV.U32 R12, RZ, RZ, R5 ;  /* 0x000000ffff0c7224 */ /* 0x000fe200078e0005 */
[----:B------:R-:W-:Y:S01]  /*1690*/  MOV R8, 0x16d0 ;  /* 0x000016d000087802 */ /* 0x000fe20000000f00 */
[----:B------:R-:W-:-:S02]  /*16a0*/  IMAD.MOV.U32 R11, RZ, RZ, 0x1 ;  /* 0x00000001ff0b7424 */ /* 0x000fc400078e00ff */
[----:B------:R-:W-:Y:S02]  /*16b0*/  IMAD.MOV.U32 R7, RZ, RZ, -0x1 ;  /* 0xffffffffff077424 */ /* 0x000fe400078e00ff */
[----:B012---:R-:W-:Y:S05]  /*16c0*/  CALL.REL.NOINC `($__internal_53_$__cuda_sm70_shflsync_up) ;  /* 0x0000093000007944 */ /* 0x007fea0003c00000 */
[----:B-1----:R-:W-:Y:S01]  /*16d0*/  IMAD.MOV.U32 R14, RZ, RZ, R7 ;  /* 0x000000ffff0e7224 */ /* 0x002fe200078e0007 */
[----:B0-----:R-:W-:Y:S01]  /*16e0*/  MOV R11, 0x1 ;  /* 0x00000001000b7802 */ /* 0x001fe20000000f00 */
[----:B------:R-:W-:Y:S01]  /*16f0*/  IMAD.MOV.U32 R12, RZ, RZ, R4 ;  /* 0x000000ffff0c7224 */ /* 0x000fe200078e0004 */
[----:B------:R-:W-:Y:S01]  /*1700*/  MOV R8, 0x1740 ;  /* 0x0000174000087802 */ /* 0x000fe20000000f00 */
[----:B------:R-:W-:Y:S02]  /*1710*/  IMAD.MOV.U32 R10, RZ, RZ, RZ ;  /* 0x000000ffff0a7224 */ /* 0x000fe400078e00ff */
[----:B------:R-:W-:Y:S02]  /*1720*/  IMAD.MOV.U32 R7, RZ, RZ, -0x1 ;  /* 0xffffffffff077424 */ /* 0x000fe400078e00ff */
[----:B------:R-:W-:Y:S05]  /*1730*/  CALL.REL.NOINC `($__internal_53_$__cuda_sm70_shflsync_up) ;  /* 0x000008c000007944 */ /* 0x000fea0003c00000 */
        /* <DEDUP_REMOVED lines=15> */
[----:B------:R-:W-:Y:S05]  /*1830*/  CALL.REL.NOINC `($__internal_53_$__cuda_sm70_shflsync_up) ;  /* 0x000007c000007944 */ /* 0x000fea0003c00000 */
[----:B-1----:R-:W-:Y:S01]  /*1840*/  MOV R4, R7 ;  /* 0x0000000700047202 */ /* 0x002fe20000000f00 */
[----:B0-----:R-:W-:Y:S01]  /*1850*/  IMAD.MOV.U32 R12, RZ, RZ, R6 ;  /* 0x000000ffff0c7224 */ /* 0x001fe200078e0006 */
[----:B------:R-:W-:Y:S01]  /*1860*/  MOV R7, 0xffffffff ;  /* 0xffffffff00077802 */ /* 0x000fe20000000f00 */
[----:B------:R-:W-:Y:S01]  /*1870*/  IMAD.MOV.U32 R11, RZ, RZ, 0x2 ;  /* 0x00000002ff0b7424 */ /* 0x000fe200078e00ff */
[----:B------:R-:W-:Y:S01]  /*1880*/  MOV R8, 0x18b0 ;  /* 0x000018b000087802 */ /* 0x000fe20000000f00 */
[----:B------:R-:W-:-:S02]  /*1890*/  IMAD.MOV.U32 R10, RZ, RZ, RZ ;  /* 0x000000ffff0a7224 */ /* 0x000fc400078e00ff */
[----:B------:R-:W-:Y:S05]  /*18a0*/  CALL.REL.NOINC `($__internal_53_$__cuda_sm70_shflsync_up) ;  /* 0x0000075000007944 */ /* 0x000fea0003c00000 */
[----:B0-----:R-:W-:Y:S01]  /*18b0*/  HFMA2.MMA R10, -RZ, RZ, 0, 0 ;  /* 0x00000000ff0a7435 */ /* 0x001fe200000001ff */
[----:B-1----:R-:W-:Y:S01]  /*18c0*/  IMAD.MOV.U32 R5, RZ, RZ, R7 ;  /* 0x000000ffff057224 */ /* 0x002fe200078e0007 */
[----:B------:R-:W-:Y:S01]  /*18d0*/  MOV R8, 0x1920 ;  /* 0x0000192000087802 */ /* 0x000fe20000000f00 */
[----:B------:R-:W-:-:S02]  /*18e0*/  IMAD.MOV.U32 R12, RZ, RZ, R14 ;  /* 0x000000ffff0c7224 */ /* 0x000fc400078e000e */
[----:B------:R-:W-:Y:S02]  /*18f0*/  IMAD.MOV.U32 R11, RZ, RZ, 0x2 ;  /* 0x00000002ff0b7424 */ /* 0x000fe400078e00ff */
[----:B------:R-:W-:Y:S02]  /*1900*/  IMAD.MOV.U32 R7, RZ, RZ, -0x1 ;  /* 0xffffffffff077424 */ /* 0x000fe400078e00ff */
[----:B------:R-:W-:Y:S05]  /*1910*/  CALL.REL.NOINC `($__internal_53_$__cuda_sm70_shflsync_up) ;  /* 0x000006e000007944 */ /* 0x000fea0003c00000 */
        /* <DEDUP_REMOVED lines=12> */
[----:B------:R-:W-:Y:S05]  /*19e0*/  CALL.REL.NOINC `($__internal_53_$__cuda_sm70_shflsync_up) ;  /* 0x0000061000007944 */ /* 0x000fea0003c00000 */
[----:B-1----:R-:W-:Y:S01]  /*19f0*/  IMAD.MOV.U32 R4, RZ, RZ, R7 ;  /* 0x000000ffff047224 */ /* 0x002fe200078e0007 */
[----:B0-----:R-:W-:Y:S01]  /*1a00*/  MOV R12, R6 ;  /* 0x00000006000c7202 */ /* 0x001fe20000000f00 */
[----:B------:R-:W-:Y:S01]  /*1a10*/  IMAD.MOV.U32 R11, RZ, RZ, 0x4 ;  /* 0x00000004ff0b7424 */ /* 0x000fe200078e00ff */
[----:B------:R-:W-:Y:S01]  /*1a20*/  MOV R8, 0x1a60 ;  /* 0x00001a6000087802 */ /* 0x000fe20000000f00 */
[----:B------:R-:W-:Y:S02]  /*1a30*/  IMAD.MOV.U32 R10, RZ, RZ, RZ ;  /* 0x000000ffff0a7224 */ /* 0x000fe400078e00ff */
[----:B------:R-:W-:-:S02]  /*1a40*/  IMAD.MOV.U32 R7, RZ, RZ, -0x1 ;  /* 0xffffffffff077424 */ /* 0x000fc400078e00ff */
        /* <DEDUP_REMOVED lines=20> */
[----:B------:R-:W-:Y:S05]  /*1b90*/  CALL.REL.NOINC `($__internal_53_$__cuda_sm70_shflsync_up) ;  /* 0x0000046000007944 */ /* 0x000fea0003c00000 */
[----:B0-----:R-:W-:Y:S01]  /*1ba0*/  HFMA2.MMA R11, -RZ, RZ, 0, 4.76837158203125e-07 ;  /* 0x00000008ff0b7435 */ /* 0x001fe200000001ff */
[----:B-1----:R-:W-:Y:S01]  /*1bb0*/  IMAD.MOV.U32 R4, RZ, RZ, R7 ;  /* 0x000000ffff047224 */ /* 0x002fe200078e0007 */
[----:B------:R-:W-:Y:S01]  /*1bc0*/  MOV R8, 0x1c10 ;  /* 0x00001c1000087802 */ /* 0x000fe20000000f00 */
[----:B------:R-:W-:Y:S02]  /*1bd0*/  IMAD.MOV.U32 R12, RZ, RZ, R6 ;  /* 0x000000ffff0c7224 */ /* 0x000fe400078e0006 */
[----:B------:R-:W-:-:S02]  /*1be0*/  IMAD.MOV.U32 R10, RZ, RZ, RZ ;  /* 0x000000ffff0a7224 */ /* 0x000fc400078e00ff */
[----:B------:R-:W-:Y:S02]  /*1bf0*/  IMAD.MOV.U32 R7, RZ, RZ, -0x1 ;  /* 0xffffffffff077424 */ /* 0x000fe400078e00ff */
[----:B------:R-:W-:Y:S05]  /*1c00*/  CALL.REL.NOINC `($__internal_53_$__cuda_sm70_shflsync_up) ;  /* 0x000003f000007944 */ /* 0x000fea0003c00000 */
[----:B-1----:R-:W-:Y:S01]  /*1c10*/  IMAD.MOV.U32 R5, RZ, RZ, R7 ;  /* 0x000000ffff057224 */ /* 0x002fe200078e0007 */
[----:B0-----:R-:W-:Y:S01]  /*1c20*/  MOV R12, R14 ;  /* 0x0000000e000c7202 */ /* 0x001fe20000000f00 */
[----:B------:R-:W-:Y:S01]  /*1c30*/  IMAD.MOV.U32 R11, RZ, RZ, 0x8 ;  /* 0x00000008ff0b7424 */ /* 0x000fe200078e00ff */
[----:B------:R-:W-:Y:S01]  /*1c40*/  MOV R8, 0x1c80 ;  /* 0x00001c8000087802 */ /* 0x000fe20000000f00 */
[----:B------:R-:W-:Y:S02]  /*1c50*/  IMAD.MOV.U32 R10, RZ, RZ, RZ ;  /* 0x000000ffff0a7224 */ /* 0x000fe400078e00ff */
[----:B------:R-:W-:Y:S02]  /*1c60*/  IMAD.MOV.U32 R7, RZ, RZ, -0x1 ;  /* 0xffffffffff077424 */ /* 0x000fe400078e00ff */
        /* <DEDUP_REMOVED lines=13> */
[----:B------:R-:W-:Y:S05]  /*1d40*/  CALL.REL.NOINC `($__internal_53_$__cuda_sm70_shflsync_up) ;  /* 0x000002b000007944 */ /* 0x000fea0003c00000 */
[----:B0-----:R-:W-:Y:S01]  /*1d50*/  HFMA2.MMA R10, -RZ, RZ, 0, 0 ;  /* 0x00000000ff0a7435 */ /* 0x001fe200000001ff */
[----:B-1----:R-:W-:Y:S01]  /*1d60*/  IMAD.MOV.U32 R4, RZ, RZ, R7 ;  /* 0x000000ffff047224 */ /* 0x002fe200078e0007 */
[----:B------:R-:W-:Y:S01]  /*1d70*/  MOV R8, 0x1dc0 ;  /* 0x00001dc000087802 */ /* 0x000fe20000000f00 */
[----:B------:R-:W-:Y:S02]  /*1d80*/  IMAD.MOV.U32 R12, RZ, RZ, R6 ;  /* 0x000000ffff0c7224 */ /* 0x000fe400078e0006 */
[----:B------:R-:W-:-:S02]  /*1d90*/  IMAD.MOV.U32 R11, RZ, RZ, 0x10 ;  /* 0x00000010ff0b7424 */ /* 0x000fc400078e00ff */
[----:B------:R-:W-:Y:S02]  /*1da0*/  IMAD.MOV.U32 R7, RZ, RZ, -0x1 ;  /* 0xffffffffff077424 */ /* 0x000fe400078e00ff */
[----:B------:R-:W-:Y:S05]  /*1db0*/  CALL.REL.NOINC `($__internal_53_$__cuda_sm70_shflsync_up) ;  /* 0x0000024000007944 */ /* 0x000fea0003c00000 */
[----:B-1----:R-:W-:Y:S01]  /*1dc0*/  IMAD.MOV.U32 R5, RZ, RZ, R7 ;  /* 0x000000ffff057224 */ /* 0x002fe200078e0007 */
[----:B0-----:R-:W-:Y:S01]  /*1dd0*/  MOV R11, 0x10 ;  /* 0x00000010000b7802 */ /* 0x001fe20000000f00 */
[----:B------:R-:W-:Y:S01]  /*1de0*/  IMAD.MOV.U32 R12, RZ, RZ, R14 ;  /* 0x000000ffff0c7224 */ /* 0x000fe200078e000e */
        /* <DEDUP_REMOVED lines=16> */
[----:B------:R-:W-:Y:S05]  /*1ef0*/  CALL.REL.NOINC `($__internal_53_$__cuda_sm70_shflsync_up) ;  /* 0x0000010000007944 */ /* 0x000fea0003c00000 */
[----:B-1----:R-:W-:Y:S01]  /*1f00*/  IMAD.MOV.U32 R4, RZ, RZ, R7 ;  /* 0x000000ffff047224 */ /* 0x002fe200078e0007 */
[----:B0-----:R-:W-:Y:S01]  /*1f10*/  MOV R12, R6 ;  /* 0x00000006000c7202 */ /* 0x001fe20000000f00 */
[----:B------:R-:W-:Y:S01]  /*1f20*/  IMAD.MOV.U32 R11, RZ, RZ, 0x1 ;  /* 0x00000001ff0b7424 */ /* 0x000fe200078e00ff */
[----:B------:R-:W-:Y:S01]  /*1f30*/  MOV R7, 0xffffffff ;  /* 0xffffffff00077802 */ /* 0x000fe20000000f00 */
[----:B------:R-:W-:Y:S01]  /*1f40*/  IMAD.MOV.U32 R10, RZ, RZ, RZ ;  /* 0x000000ffff0a7224 */ /* 0x000fe200078e00ff */
[----:B------:R-:W-:-:S02]  /*1f50*/  MOV R8, 0x1f70 ;  /* 0x00001f7000087802 */ /* 0x000fc40000000f00 */
[----:B------:R-:W-:Y:S05]  /*1f60*/  CALL.REL.NOINC `($__internal_53_$__cuda_sm70_shflsync_up) ;  /* 0x0000009000007944 */ /* 0x000fea0003c00000 */
[----:B0-----:R-:W-:Y:S01]  /*1f70*/  HFMA2.MMA R11, -RZ, RZ, 0, 5.9604644775390625e-08 ;  /* 0x00000001ff0b7435 */ /* 0x001fe200000001ff */
[----:B-1----:R-:W-:Y:S01]  /*1f80*/  IMAD.MOV.U32 R5, RZ, RZ, R7 ;  /* 0x000000ffff057224 */ /* 0x002fe200078e0007 */
[----:B------:R-:W-:Y:S01]  /*1f90*/  MOV R8, 0x1fe0 ;  /* 0x00001fe000087802 */ /* 0x000fe20000000f00 */
[----:B------:R-:W-:-:S02]  /*1fa0*/  IMAD.MOV.U32 R12, RZ, RZ, R14 ;  /* 0x000000ffff0c7224 */ /* 0x000fc400078e000e */
[----:B------:R-:W-:Y:S02]  /*1fb0*/  IMAD.MOV.U32 R10, RZ, RZ, RZ ;  /* 0x000000ffff0a7224 */ /* 0x000fe400078e00ff */
[----:B------:R-:W-:Y:S02]  /*1fc0*/  IMAD.MOV.U32 R7, RZ, RZ, -0x1 ;  /* 0xffffffffff077424 */ /* 0x000fe400078e00ff */
[----:B------:R-:W-:Y:S05]  /*1fd0*/  CALL.REL.NOINC `($__internal_53_$__cuda_sm70_shflsync_up) ;  /* 0x0000002000007944 */ /* 0x000fea0003c00000 */
[----:B-1----:R-:W-:Y:S01]  /*1fe0*/  MOV R8, R7 ;  /* 0x0000000700087202 */ /* 0x002fe20000000f00 */
[----:B0-----:R-:W-:Y:S05]  /*1ff0*/  BRA `(.L_x_2453) ;  /* 0xfffff14000007947 */ /* 0x001fea000383ffff */
        .weak           $__internal_53_$__cuda_sm70_shflsync_up
        .type           $__internal_53_$__cuda_sm70_shflsync_up,@function
        .size           $__internal_53_$__cuda_sm70_shflsync_up,(.L_x_3114 - $__internal_53_$__cuda_sm70_shflsync_up)
$__internal_53_$__cuda_sm70_shflsync_up:
[----:B------:R-:W-:Y:S01]  /*2000*/  IMAD.MOV.U32 R9, RZ, RZ, 0x0 ;  /* 0x00000000ff097424 */ /* 0x000fe200078e00ff */
[----:B------:R-:W-:Y:S04]  /*2010*/  WARPSYNC R7 ;  /* 0x0000000700007348 */ /* 0x000fe80003800000 */
[----:B------:R0:W1:Y:S01]  /*2020*/  SHFL.UP PT, R7, R12, R11, R10 ;  /* 0x0400000b0c077389 */ /* 0x00006200000e000a */
[----:B------:R-:W-:Y:S05]  /*2030*/  RET.REL.NODEC R8 `(_Z30group_norm_nhwc_fwd_sum_kernelI11Bf16IOFp16WLi128EEv26Group_norm_nhwc_fwd_params) ;  /* 0xffffdfc008007950 */ /* 0x000fea0003c3ffff */
.L_x_2454:
        /* <DEDUP_REMOVED lines=12> */
.L_x_3114:


//--------------------- .text._Z30group_norm_nhwc_fwd_sum_kernelI11Bf16IOFp16WLi192EEv26Group_norm_nhwc_fwd_params --------------------------
	.section	.text._Z30group_norm_nhwc_fwd_sum_kernelI11Bf16IOFp16WLi192EEv26Group_norm_nhwc_fwd_params,"ax",@progbits
	.sectioninfo	@"SHI_REGISTERS=32"
	.align	128
        .global         _Z30group_norm_nhwc_fwd_sum_kernelI11Bf16IOFp16WLi192EEv26Group_norm_nhwc_fwd_params
        .type           _Z30group_norm_nhwc_fwd_sum_kernelI11Bf16IOFp16WLi192EEv26Group_norm_nhwc_fwd_params,@function
        .size           _Z30group_norm_nhwc_fwd_sum_kernelI11Bf16IOFp16WLi192EEv26Group_norm_nhwc_fwd_params,(.L_x_3115 - _Z30group_norm_nhwc_fwd_sum_kernelI11Bf16IOFp16WLi192EEv26Group_norm_nhwc_fwd_params)
        .other          _Z30group_norm_nhwc_fwd_sum_kernelI11Bf16IOFp16WLi192EEv26Group_norm_nhwc_fwd_params,@"STO_CUDA_ENTRY STV_DEFAULT"
_Z30group_norm_nhwc_fwd_sum_kernelI11Bf16IOFp16WLi192EEv26Group_norm_nhwc_fwd_params:
.text._Z30group_norm_nhwc_fwd_sum_kernelI11Bf16IOFp16WLi192EEv26Group_norm_nhwc_fwd_params:
        /* <DEDUP_REMOVED lines=37> */
.L_x_2457:
        /* <DEDUP_REMOVED lines=26> */
.L_x_2456:
        /* <DEDUP_REMOVED lines=14> */
.L_x_2458:
        /* <DEDUP_REMOVED lines=86> */
.L_x_2455:
        /* <DEDUP_REMOVED lines=71> */
.L_x_2463:
        /* <DEDUP_REMOVED lines=56> */
.L_x_2464:
        /* <DEDUP_REMOVED lines=63> */
.L_x_2460:
[----:B0-----:R-:W-:Y:S05]  /*1610*/  BSYNC B0 ;  /* 0x0000000000007941 */ /* 0x001fea0003800000 */
.L_x_2459:
        /* <DEDUP_REMOVED lines=29> */
.L_x_2461:
[----:B------:R-:W-:Y:S01]  /*17f0*/  HFMA2.MMA R13, -RZ, RZ, 0, 5.9604644775390625e-08 ;  /* 0x00000001ff0d7435 */ /* 0x000fe200000001ff */
[----:B------:R-:W-:Y:S01]  /*1800*/  IMAD.MOV.U32 R14, RZ, RZ, R7 ;  /* 0x000000ffff0e7224 */ /* 0x000fe200078e0007 */
[----:B------:R-:W-:Y:S01]  /*1810*/  MOV R8, 0x1850 ;  /* 0x0000185000087802 */ /* 0x000fe20000000f00 */
[----:B------:R-:W-:Y:S02]  /*1820*/  IMAD.MOV.U32 R11, RZ, RZ, RZ ;  /* 0x000000ffff0b7224 */ /* 0x000fe400078e00ff */
[----:B------:R-:W-:-:S02]  /*1830*/  IMAD.MOV.U32 R12, RZ, RZ, -0x1 ;  /* 0xffffffffff0c7424 */ /* 0x000fc400078e00ff */
[----:B------:R-:W-:Y:S05]  /*1840*/  CALL.REL.NOINC `($__internal_54_$__cuda_sm70_shflsync_up) ;  /* 0x000009a000007944 */ /* 0x000fea0003c00000 */
[----:B-1----:R-:W-:Y:S01]  /*1850*/  IMAD.MOV.U32 R10, RZ, RZ, R12 ;  /* 0x000000ffff0a7224 */ /* 0x002fe200078e000c */
[----:B0-----:R-:W-:Y:S05]  /*1860*/  BRA `(.L_x_2463) ;  /* 0xfffff63000007947 */ /* 0x001fea000383ffff */
.L_x_2462:
[----:B------:R-:W-:Y:S01]  /*1870*/  MOV R14, R6 ;  /* 0x00000006000e7202 */ /* 0x000fe20000000f00 */
[----:B------:R-:W-:Y:S01]  /*1880*/  IMAD.MOV.U32 R13, RZ, RZ, 0x1 ;  /* 0x00000001ff0d7424 */ /* 0x000fe200078e00ff */
[----:B------:R-:W-:Y:S01]  /*1890*/  MOV R8, 0x18d0 ;  /* 0x000018d000087802 */ /* 0x000fe20000000f00 */
[----:B------:R-:W-:-:S02]  /*18a0*/  IMAD.MOV.U32 R11, RZ, RZ, RZ ;  /* 0x000000ffff0b7224 */ /* 0x000fc400078e00ff */
[----:B------:R-:W-:Y:S02]  /*18b0*/  IMAD.MOV.U32 R12, RZ, RZ, -0x1 ;  /* 0xffffffffff0c7424 */ /* 0x000fe400078e00ff */
[----:B012---:R-:W-:Y:S05]  /*18c0*/  CALL.REL.NOINC `($__internal_54_$__cuda_sm70_shflsync_up) ;  /* 0x0000092000007944 */ /* 0x007fea0003c00000 */
[----:B-1----:R-:W-:Y:S01]  /*18d0*/  MOV R15, R12 ;  /* 0x0000000c000f7202 */ /* 0x002fe20000000f00 */
[----:B0-----:R-:W-:Y:S01]  /*18e0*/  IMAD.MOV.U32 R14, RZ, RZ, R5 ;  /* 0x000000ffff0e7224 */ /* 0x001fe200078e0005 */
[----:B------:R-:W-:Y:S01]  /*18f0*/  MOV R12, 0xffffffff ;  /* 0xffffffff000c7802 */ /* 0x000fe20000000f00 */
[----:B------:R-:W-:Y:S01]  /*1900*/  IMAD.MOV.U32 R13, RZ, RZ, 0x1 ;  /* 0x00000001ff0d7424 */ /* 0x000fe200078e00ff */
[----:B------:R-:W-:Y:S01]  /*1910*/  MOV R8, 0x1940 ;  /* 0x0000194000087802 */ /* 0x000fe20000000f00 */
[----:B------:R-:W-:Y:S02]  /*1920*/  IMAD.MOV.U32 R11, RZ, RZ, RZ ;  /* 0x000000ffff0b7224 */ /* 0x000fe400078e00ff */
[----:B------:R-:W-:Y:S05]  /*1930*/  CALL.REL.NOINC `($__internal_54_$__cuda_sm70_shflsync_up) ;  /* 0x000008b000007944 */ /* 0x000fea0003c00000 */
        /* <DEDUP_REMOVED lines=15> */
[----:B------:R-:W-:Y:S05]  /*1a30*/  CALL.REL.NOINC `($__internal_54_$__cuda_sm70_shflsync_up) ;  /* 0x000007b000007944 */ /* 0x000fea0003c00000 */
[----:B0-----:R-:W-:Y:S01]  /*1a40*/  HFMA2.MMA R13, -RZ, RZ, 0, 1.1920928955078125e-07 ;  /* 0x00000002ff0d7435 */ /* 0x001fe200000001ff */
[----:B-1----:R-:W-:Y:S01]  /*1a50*/  IMAD.MOV.U32 R5, RZ, RZ, R12 ;  /* 0x000000ffff057224 */ /* 0x002fe200078e000c */
[----:B------:R-:W-:Y:S01]  /*1a60*/  MOV R8, 0x1ab0 ;  /* 0x00001ab000087802 */ /* 0x000fe20000000f00 */
[----:B------:R-:W-:Y:S02]  /*1a70*/  IMAD.MOV.U32 R14, RZ, RZ, R7 ;  /* 0x000000ffff0e7224 */ /* 0x000fe400078e0007 */
[----:B------:R-:W-:-:S02]  /*1a80*/  IMAD.MOV.U32 R11, RZ, RZ, RZ ;  /* 0x000000ffff0b7224 */ /* 0x000fc400078e00ff */
[----:B------:R-:W-:Y:S02]  /*1a90*/  IMAD.MOV.U32 R12, RZ, RZ, -0x1 ;  /* 0xffffffffff0c7424 */ /* 0x000fe400078e00ff */
[----:B------:R-:W-:Y:S05]  /*1aa0*/  CALL.REL.NOINC `($__internal_54_$__cuda_sm70_shflsync_up) ;  /* 0x0000074000007944 */ /* 0x000fea0003c00000 */
[----:B-1----:R-:W-:Y:S01]  /*1ab0*/  IMAD.MOV.U32 R6, RZ, RZ, R12 ;  /* 0x000000ffff067224 */ /* 0x002fe200078e000c */
[----:B0-----:R-:W-:Y:S01]  /*1ac0*/  MOV R14, R15 ;  /* 0x0000000f000e7202 */ /* 0x001fe20000000f00 */
[----:B------:R-:W-:Y:S01]  /*1ad0*/  IMAD.MOV.U32 R13, RZ, RZ, 0x2 ;  /* 0x00000002ff0d7424 */ /* 0x000fe200078e00ff */
[----:B------:R-:W-:Y:S01]  /*1ae0*/  MOV R8, 0x1b20 ;  /* 0x00001b2000087802 */ /* 0x000fe20000000f00 */
[----:B------:R-:W-:Y:S02]  /*1af0*/  IMAD.MOV.U32 R11, RZ, RZ, RZ ;  /* 0x000000ffff0b7224 */ /* 0x000fe400078e00ff */
[----:B------:R-:W-:Y:S02]  /*1b00*/  IMAD.MOV.U32 R12, RZ, RZ, -0x1 ;  /* 0xffffffffff0c7424 */ /* 0x000fe400078e00ff */
[----:B------:R-:W-:Y:S05]  /*1b10*/  CALL.REL.NOINC `($__internal_54_$__cuda_sm70_shflsync_up) ;  /* 0x000006d000007944 */ /* 0x000fea0003c00000 */
        /* <DEDUP_REMOVED lines=12> */
[----:B------:R-:W-:Y:S05]  /*1be0*/  CALL.REL.NOINC `($__internal_54_$__cuda_sm70_shflsync_up) ;  /* 0x0000060000007944 */ /* 0x000fea0003c00000 */
[----:B0-----:R-:W-:Y:S01]  /*1bf0*/  HFMA2.MMA R11, -RZ, RZ, 0, 0 ;  /* 0x00000000ff0b7435 */ /* 0x001fe200000001ff */
[----:B-1----:R-:W-:Y:S01]  /*1c00*/  IMAD.MOV.U32 R5, RZ, RZ, R12 ;  /* 0x000000ffff057224 */ /* 0x002fe200078e000c */
[----:B------:R-:W-:Y:S01]  /*1c10*/  MOV R8, 0x1c60 ;  /* 0x00001c6000087802 */ /* 0x000fe20000000f00 */
[----:B------:R-:W-:-:S02]  /*1c20*/  IMAD.MOV.U32 R14, RZ, RZ, R7 ;  /* 0x000000ffff0e7224 */ /* 0x000fc400078e0007 */
[----:B------:R-:W-:Y:S02]  /*1c30*/  IMAD.MOV.U32 R13, RZ, RZ, 0x4 ;  /* 0x00000004ff0d7424 */ /* 0x000fe400078e00ff */
[----:B------:R-:W-:Y:S02]  /*1c40*/  IMAD.MOV.U32 R12, RZ, RZ, -0x1 ;  /* 0xffffffffff0c7424 */ /* 0x000fe400078e00ff */
[----:B------:R-:W-:Y:S05]  /*1c50*/  CALL.REL.NOINC `($__internal_54_$__cuda_sm70_shflsync_up) ;  /* 0x0000059000007944 */ /* 0x000fea0003c00000 */
[----:B-1----:R-:W-:Y:S01]  /*1c60*/  IMAD.MOV.U32 R6, RZ, RZ, R12 ;  /* 0x000000ffff067224 */ /* 0x002fe200078e000c */
[----:B0-----:R-:W-:Y:S01]  /*1c70*/  MOV R13, 0x4 ;  /* 0x00000004000d7802 */ /* 0x001fe20000000f00 */
[----:B------:R-:W-:Y:S01]  /*1c80*/  IMAD.MOV.U32 R14, RZ, RZ, R15 ;  /* 0x000000ffff0e7224 */ /* 0x000fe200078e000f */
[----:B------:R-:W-:Y:S01]  /*1c90*/  MOV R8, 0x1cd0 ;  /* 0x00001cd000087802 */ /* 0x000fe20000000f00 */
[----:B------:R-:W-:Y:S02]  /*1ca0*/  IMAD.MOV.U32 R11, RZ, RZ, RZ ;  /* 0x000000ffff0b7224 */ /* 0x000fe400078e00ff */
[----:B------:R-:W-:Y:S02]  /*1cb0*/  IMAD.MOV.U32 R12, RZ, RZ, -0x1 ;  /* 0xffffffffff0c7424 */ /* 0x000fe400078e00ff */
[----:B------:R-:W-:Y:S05]  /*1cc0*/  CALL.REL.NOINC `($__internal_54_$__cuda_sm70_shflsync_up) ;  /* 0x0000052000007944 */ /* 0x000fea0003c00000 */
        /* <DEDUP_REMOVED lines=12> */
[----:B------:R-:W-:Y:S05]  /*1d90*/  CALL.REL.NOINC `($__internal_54_$__cuda_sm70_shflsync_up) ;  /* 0x0000045000007944 */ /* 0x000fea0003c00000 */
[----:B0-----:R-:W-:Y:S01]  /*1da0*/  HFMA2.MMA R11, -RZ, RZ, 0, 0 ;  /* 0x00000000ff0b7435 */ /* 0x001fe200000001ff */
[----:B-1----:R-:W-:Y:S01]  /*1db0*/  MOV R5, R12 ;  /* 0x0000000c00057202 */ /* 0x002fe20000000f00 */
[----:B------:R-:W-:Y:S01]  /*1dc0*/  IMAD.MOV.U32 R14, RZ, RZ, R7 ;  /* 0x000000ffff0e7224 */ /* 0x000fe200078e0007 */
[----:B------:R-:W-:Y:S01]  /*1dd0*/  MOV R8, 0x1e10 ;  /* 0x00001e1000087802 */ /* 0x000fe20000000f00 */
[----:B------:R-:W-:Y:S02]  /*1de0*/  IMAD.MOV.U32 R13, RZ, RZ, 0x8 ;  /* 0x00000008ff0d7424 */ /* 0x000fe400078e00ff */
[----:B------:R-:W-:-:S02]  /*1df0*/  IMAD.MOV.U32 R12, RZ, RZ, -0x1 ;  /* 0xffffffffff0c7424 */ /* 0x000fc400078e00ff */
[----:B------:R-:W-:Y:S05]  /*1e00*/  CALL.REL.NOINC `($__internal_54_$__cuda_sm70_shflsync_up) ;  /* 0x000003e000007944 */ /* 0x000fea0003c00000 */
[----:B-1----:R-:W-:Y:S01]  /*1e10*/  IMAD.MOV.U32 R6, RZ, RZ, R12 ;  /* 0x000000ffff067224 */ /* 0x002fe200078e000c */
[----:B0-----:R-:W-:Y:S01]  /*1e20*/  MOV R14, R15 ;  /* 0x0000000f000e7202 */ /* 0x001fe20000000f00 */
[----:B------:R-:W-:Y:S01]  /*1e30*/  IMAD.MOV.U32 R13, RZ, RZ, 0x8 ;  /* 0x00000008ff0d7424 */ /* 0x000fe200078e00ff */
[----:B------:R-:W-:Y:S01]  /*1e40*/  MOV R12, 0xffffffff ;  /* 0xffffffff000c7802 */ /* 0x000fe20000000f00 */
[----:B------:R-:W-:Y:S01]  /*1e50*/  IMAD.MOV.U32 R11, RZ, RZ, RZ ;  /* 0x000000ffff0b7224 */ /* 0x000fe200078e00ff */
[----:B------:R-:W-:-:S02]  /*1e60*/  MOV R8, 0x1e80 ;  /* 0x00001e8000087802 */ /* 0x000fc40000000f00 */
[----:B------:R-:W-:Y:S05]  /*1e70*/  CALL.REL.NOINC `($__internal_54_$__cuda_sm70_shflsync_up) ;  /* 0x0000037000007944 */ /* 0x000fea0003c00000 */
        /* <DEDUP_REMOVED lines=54> */
[----:B01----:R-:W-:Y:S05]  /*21e0*/  BRA `(.L_x_2464) ;  /* 0xfffff03000007947 */ /* 0x003fea000383ffff */
        .weak           $__internal_54_$__cuda_sm70_shflsync_up
        .type           $__internal_54_$__cuda_sm70_shflsync_up,@function
        .size           $__internal_54_$__cuda_sm70_shflsync_up,(.L_x_3115 - $__internal_54_$__cuda_sm70_shflsync_up)
$__internal_54_$__cuda_sm70_shflsync_up:
[----:B------:R-:W-:Y:S01]  /*21f0*/  IMAD.MOV.U32 R9, RZ, RZ, 0x0 ;  /* 0x00000000ff097424 */ /* 0x000fe200078e00ff */
[----:B------:R-:W-:Y:S04]  /*2200*/  WARPSYNC R12 ;  /* 0x0000000c00007348 */ /* 0x000fe80003800000 */
[----:B------:R0:W1:Y:S01]  /*2210*/  SHFL.UP PT, R12, R14, R13, R11 ;  /* 0x0400000d0e0c7389 */ /* 0x00006200000e000b */
[----:B------:R-:W-:Y:S05]  /*2220*/  RET.REL.NODEC R8 `(_Z30group_norm_nhwc_fwd_sum_kernelI11Bf16IOFp16WLi192EEv26Group_norm_nhwc_fwd_params) ;  /* 0xffffddd008007950 */ /* 0x000fea0003c3ffff */
.L_x_2465:
        /* <DEDUP_REMOVED lines=13> */
.L_x_3115:


//--------------------- .text._Z30group_norm_nhwc_fwd_sum_kernelI11Bf16IOFp16WLi448EEv26Group_norm_nhwc_fwd_params --------------------------
	.section	.text._Z30group_norm_nhwc_fwd_sum_kernelI11Bf16IOFp16WLi448EEv26Group_norm_nhwc_fwd_params,"ax",@progbits
	.sectioninfo	@"SHI_REGISTERS=32"
	.align	128
        .global         _Z30group_norm_nhwc_fwd_sum_kernelI11Bf16IOFp16WLi448EEv26Group_norm_nhwc_fwd_params
        .type           _Z30group_norm_nhwc_fwd_sum_kernelI11Bf16IOFp16WLi448EEv26Group_norm_nhwc_fwd_params,@function
        .size           _Z30group_norm_nhwc_fwd_sum_kernelI11Bf16IOFp16WLi448EEv26Group_norm_nhwc_fwd_params,(.L_x_3116 - _Z30group_norm_nhwc_fwd_sum_kernelI11Bf16IOFp16WLi448EEv26Group_norm_nhwc_fwd_params)
        .other          _Z30group_norm_nhwc_fwd_sum_kernelI11Bf16IOFp16WLi448EEv26Group_norm_nhwc_fwd_params,@"STO_CUDA_ENTRY STV_DEFAULT"
_Z30group_norm_nhwc_fwd_sum_kernelI11Bf16IOFp16WLi448EEv26Group_norm_nhwc_fwd_params:
.text._Z30group_norm_nhwc_fwd_sum_kernelI11Bf16IOFp16WLi448EEv26Group_norm_nhwc_fwd_params:
        /* <DEDUP_REMOVED lines=37> */
.L_x_2468:
        /* <DEDUP_REMOVED lines=26> */
.L_x_2467:
        /* <DEDUP_REMOVED lines=14> */
.L_x_2469:
        /* <DEDUP_REMOVED lines=86> */
.L_x_2466:
        /* <DEDUP_REMOVED lines=124> */
.L_x_2474:
        /* <DEDUP_REMOVED lines=56> */
.L_x_2475:
        /* <DEDUP_REMOVED lines=143> */
.L_x_2471:
[----:B0-----:R-:W-:Y:S05]  /*1e60*/  BSYNC B0 ;  /* 0x0000000000007941 */ /* 0x001fea0003800000 */
.L_x_2470:
        /* <DEDUP_REMOVED lines=29> */
.L_x_2472:
[----:B------:R-:W-:Y:S01]  /*2040*/  HFMA2.MMA R9, -RZ, RZ, 0, 5.9604644775390625e-08 ;  /* 0x00000001ff097435 */ /* 0x000fe200000001ff */
[----:B------:R-:W-:Y:S01]  /*2050*/  IMAD.MOV.U32 R14, RZ, RZ, R21 ;  /* 0x000000ffff0e7224 */ /* 0x000fe200078e0015 */
[----:B------:R-:W-:Y:S01]  /*2060*/  MOV R6, 0x20a0 ;  /* 0x000020a000067802 */ /* 0x000fe20000000f00 */
[----:B------:R-:W-:Y:S02]  /*2070*/  IMAD.MOV.U32 R5, RZ, RZ, RZ ;  /* 0x000000ffff057224 */ /* 0x000fe400078e00ff */
[----:B------:R-:W-:-:S02]  /*2080*/  IMAD.MOV.U32 R10, RZ, RZ, -0x1 ;  /* 0xffffffffff0a7424 */ /* 0x000fc400078e00ff */
[----:B------:R-:W-:Y:S05]  /*2090*/  CALL.REL.NOINC `($__internal_55_$__cuda_sm70_shflsync_up) ;  /* 0x000009a000007944 */ /* 0x000fea0003c00000 */
[----:B-1----:R-:W-:Y:S01]  /*20a0*/  MOV R8, R10 ;  /* 0x0000000a00087202 */ /* 0x002fe20000000f00 */
[----:B0-----:R-:W-:Y:S05]  /*20b0*/  BRA `(.L_x_2474) ;  /* 0xfffff13000007947 */ /* 0x001fea000383ffff */
.L_x_2473:
[----:B------:R-:W-:Y:S01]  /*20c0*/  HFMA2.MMA R5, -RZ, RZ, 0, 0 ;  /* 0x00000000ff057435 */ /* 0x000fe200000001ff */
[----:B------:R-:W-:Y:S01]  /*20d0*/  IMAD.MOV.U32 R14, RZ, RZ, R12 ;  /* 0x000000ffff0e7224 */ /* 0x000fe200078e000c */
[----:B------:R-:W-:Y:S01]  /*20e0*/  MOV R6, 0x2120 ;  /* 0x0000212000067802 */ /* 0x000fe20000000f00 */
[----:B------:R-:W-:-:S02]  /*20f0*/  IMAD.MOV.U32 R9, RZ, RZ, 0x1 ;  /* 0x00000001ff097424 */ /* 0x000fc400078e00ff */
[----:B------:R-:W-:Y:S02]  /*2100*/  IMAD.MOV.U32 R10, RZ, RZ, -0x1 ;  /* 0xffffffffff0a7424 */ /* 0x000fe400078e00ff */
[----:B012---:R-:W-:Y:S05]  /*2110*/  CALL.REL.NOINC `($__internal_55_$__cuda_sm70_shflsync_up) ;  /* 0x0000092000007944 */ /* 0x007fea0003c00000 */
[----:B-1----:R-:W-:Y:S01]  /*2120*/  IMAD.MOV.U32 R13, RZ, RZ, R10 ;  /* 0x000000ffff0d7224 */ /* 0x002fe200078e000a */
[----:B0-----:R-:W-:Y:S01]  /*2130*/  MOV R14, R11 ;  /* 0x0000000b000e7202 */ /* 0x001fe20000000f00 */
[----:B------:R-:W-:Y:S01]  /*2140*/  IMAD.MOV.U32 R9, RZ, RZ, 0x1 ;  /* 0x00000001ff097424 */ /* 0x000fe200078e00ff */
[----:B------:R-:W-:Y:S01]  /*2150*/  MOV R10, 0xffffffff ;  /* 0xffffffff000a7802 */ /* 0x000fe20000000f00 */
[----:B------:R-:W-:Y:S01]  /*2160*/  IMAD.MOV.U32 R5, RZ, RZ, RZ ;  /* 0x000000ffff057224 */ /* 0x000fe200078e00ff */
[----:B------:R-:W-:Y:S02]  /*2170*/  MOV R6, 0x2190 ;  /* 0x0000219000067802 */ /* 0x000fe40000000f00 */
[----:B------:R-:W-:Y:S05]  /*2180*/  CALL.REL.NOINC `($__internal_55_$__cuda_sm70_shflsync_up) ;  /* 0x000008b000007944 */ /* 0x000fea0003c00000 */
        /* <DEDUP_REMOVED lines=15> */
[----:B------:R-:W-:Y:S05]  /*2280*/  CALL.REL.NOINC `($__internal_55_$__cuda_sm70_shflsync_up) ;  /* 0x000007b000007944 */ /* 0x000fea0003c00000 */
[----:B0-----:R-:W-:Y:S01]  /*2290*/  HFMA2.MMA R5, -RZ, RZ, 0, 0 ;  /* 0x00000000ff057435 */ /* 0x001fe200000001ff */
[----:B-1----:R-:W-:Y:S01]  /*22a0*/  MOV R8, R10 ;  /* 0x0000000a00087202 */ /* 0x002fe20000000f00 */
[----:B------:R-:W-:Y:S01]  /*22b0*/  IMAD.MOV.U32 R14, RZ, RZ, R12 ;  /* 0x000000ffff0e7224 */ /* 0x000fe200078e000c */
[----:B------:R-:W-:Y:S01]  /*22c0*/  MOV R6, 0x2300 ;  /* 0x0000230000067802 */ /* 0x000fe20000000f00 */
[----:B------:R-:W-:Y:S02]  /*22d0*/  IMAD.MOV.U32 R9, RZ, RZ, 0x2 ;  /* 0x00000002ff097424 */ /* 0x000fe400078e00ff */
[----:B------:R-:W-:-:S02]  /*22e0*/  IMAD.MOV.U32 R10, RZ, RZ, -0x1 ;  /* 0xffffffffff0a7424 */ /* 0x000fc400078e00ff */
[----:B------:R-:W-:Y:S05]  /*22f0*/  CALL.REL.NOINC `($__internal_55_$__cuda_sm70_shflsync_up) ;  /* 0x0000074000007944 */ /* 0x000fea0003c00000 */
[----:B-1----:R-:W-:Y:S01]  /*2300*/  IMAD.MOV.U32 R11, RZ, RZ, R10 ;  /* 0x000000ffff0b7224 */ /* 0x002fe200078e000a */
[----:B0-----:R-:W-:Y:S01]  /*2310*/  MOV R14, R13 ;  /* 0x0000000d000e7202 */ /* 0x001fe20000000f00 */
[----:B------:R-:W-:Y:S01]  /*2320*/  IMAD.MOV.U32 R9, RZ, RZ, 0x2 ;  /* 0x00000002ff097424 */ /* 0x000fe200078e00ff */
[----:B------:R-:W-:Y:S01]  /*2330*/  MOV R10, 0xffffffff ;  /* 0xffffffff000a7802 */ /* 0x000fe20000000f00 */
[----:B------:R-:W-:Y:S01]  /*2340*/  IMAD.MOV.U32 R5, RZ, RZ, RZ ;  /* 0x000000ffff057224 */ /* 0x000fe200078e00ff */
[----:B------:R-:W-:-:S02]  /*2350*/  MOV R6, 0x2370 ;  /* 0x0000237000067802 */ /* 0x000fc40000000f00 */
[----:B------:R-:W-:Y:S05]  /*2360*/  CALL.REL.NOINC `($__internal_55_$__cuda_sm70_shflsync_up) ;  /* 0x000006d000007944 */ /* 0x000fea0003c00000 */
        /* <DEDUP_REMOVED lines=108> */
[----:B01----:R-:W-:Y:S05]  /*2a30*/  BRA `(.L_x_2475) ;  /* 0xffffeb3000007947 */ /* 0x003fea000383ffff */
        .weak           $__internal_55_$__cuda_sm70_shflsync_up
        .type           $__internal_55_$__cuda_sm70_shflsync_up,@function
        .size           $__internal_55_$__cuda_sm70_shflsync_up,(.L_x_3116 - $__internal_55_$__cuda_sm70_shflsync_up)
$__internal_55_$__cuda_sm70_shflsync_up:
[----:B------:R-:W-:Y:S01]  /*2a40*/  IMAD.MOV.U32 R7, RZ, RZ, 0x0 ;  /* 0x00000000ff077424 */ /* 0x000fe200078e00ff */
[----:B------:R-:W-:Y:S04]  /*2a50*/  WARPSYNC R10 ;  /* 0x0000000a00007348 */ /* 0x000fe80003800000 */
[----:B------:R0:W1:Y:S01]  /*2a60*/  SHFL.UP PT, R10, R14, R9, R5 ;  /* 0x040000090e0a7389 */ /* 0x00006200000e0005 */
[----:B------:R-:W-:Y:S05]  /*2a70*/  RET.REL.NODEC R6 `(_Z30group_norm_nhwc_fwd_sum_kernelI11Bf16IOFp16WLi448EEv26Group_norm_nhwc_fwd_params) ;  /* 0xffffd58006007950 */ /* 0x000fea0003c3ffff */
.L_x_2476:
        /* <DEDUP_REMOVED lines=16> */
.L_x_3116:


//--------------------- .text._Z30group_norm_nhwc_fwd_sum_kernelI11Bf16IOFp16WLi256EEv26Group_norm_nhwc_fwd_params --------------------------
	.section	.text._Z30group_norm_nhwc_fwd_sum_kernelI11Bf16IOFp16WLi256EEv26Group_norm_nhwc_fwd_params,"ax",@progbits
	.sectioninfo	@"SHI_REGISTERS=32"
	.align	128
        .global         _Z30group_norm_nhwc_fwd_sum_kernelI11Bf16IOFp16WLi256EEv26Group_norm_nhwc_fwd_params
        .type           _Z30group_norm_nhwc_fwd_sum_kernelI11Bf16IOFp16WLi256EEv26Group_norm_nhwc_fwd_params,@function
        .size           _Z30group_norm_nhwc_fwd_sum_kernelI11Bf16IOFp16WLi256EEv26Group_norm_nhwc_fwd_params,(.L_x_3117 - _Z30group_norm_nhwc_fwd_sum_kernelI11Bf16IOFp16WLi256EEv26Group_norm_nhwc_fwd_params)
        .other          _Z30group_norm_nhwc_fwd_sum_kernelI11Bf16IOFp16WLi256EEv26Group_norm_nhwc_fwd_params,@"STO_CUDA_ENTRY STV_DEFAULT"
_Z30group_norm_nhwc_fwd_sum_kernelI11Bf16IOFp16WLi256EEv26Group_norm_nhwc_fwd_params:
.text._Z30group_norm_nhwc_fwd_sum_kernelI11Bf16IOFp16WLi256EEv26Group_norm_nhwc_fwd_params:
        /* <DEDUP_REMOVED lines=37> */
.L_x_2479:
        /* <DEDUP_REMOVED lines=26> */
.L_x_2478:
        /* <DEDUP_REMOVED lines=14> */
.L_x_2480:
        /* <DEDUP_REMOVED lines=86> */
.L_x_2477:
        /* <DEDUP_REMOVED lines=83> */
.L_x_2485:
        /* <DEDUP_REMOVED lines=56> */
.L_x_2486:
        /* <DEDUP_REMOVED lines=83> */
.L_x_2482:
[----:B0-----:R-:W-:Y:S05]  /*1810*/  BSYNC B0 ;  /* 0x0000000000007941 */ /* 0x001fea0003800000 */
.L_x_2481:
        /* <DEDUP_REMOVED lines=31> */
.L_x_2483:
[----:B------:R-:W-:Y:S01]  /*1a10*/  IMAD.MOV.U32 R12, RZ, RZ, R8 ;  /* 0x000000ffff0c7224 */ /* 0x000fe200078e0008 */
[----:B------:R-:W-:Y:S01]  /*1a20*/  MOV R9, 0xffffffff ;  /* 0xffffffff00097802 */ /* 0x000fe20000000f00 */
[----:B------:R-:W-:Y:S01]  /*1a30*/  IMAD.MOV.U32 R11, RZ, RZ, 0x1 ;  /* 0x00000001ff0b7424 */ /* 0x000fe200078e00ff */
[----:B------:R-:W-:Y:S01]  /*1a40*/  MOV R6, 0x1a70 ;  /* 0x00001a7000067802 */ /* 0x000fe20000000f00 */
[----:B------:R-:W-:-:S02]  /*1a50*/  IMAD.MOV.U32 R10, RZ, RZ, RZ ;  /* 0x000000ffff0a7224 */ /* 0x000fc400078e00ff */
[----:B------:R-:W-:Y:S05]  /*1a60*/  CALL.REL.NOINC `($__internal_56_$__cuda_sm70_shflsync_up) ;  /* 0x000009b000007944 */ /* 0x000fea0003c00000 */
[----:B-1----:R-:W-:Y:S01]  /*1a70*/  IMAD.MOV.U32 R13, RZ, RZ, R9 ;  /* 0x000000ffff0d7224 */ /* 0x002fe200078e0009 */
[----:B0-----:R-:W-:Y:S05]  /*1a80*/  BRA `(.L_x_2485) ;  /* 0xfffff4d000007947 */ /* 0x001fea000383ffff */
.L_x_2484:
[----:B------:R-:W-:Y:S01]  /*1a90*/  HFMA2.MMA R10, -RZ, RZ, 0, 0 ;  /* 0x00000000ff0a7435 */ /* 0x000fe200000001ff */
[----:B------:R-:W-:Y:S01]  /*1aa0*/  IMAD.MOV.U32 R12, RZ, RZ, R5 ;  /* 0x000000ffff0c7224 */ /* 0x000fe200078e0005 */
[----:B------:R-:W-:Y:S01]  /*1ab0*/  MOV R6, 0x1af0 ;  /* 0x00001af000067802 */ /* 0x000fe20000000f00 */
[----:B------:R-:W-:-:S02]  /*1ac0*/  IMAD.MOV.U32 R11, RZ, RZ, 0x1 ;  /* 0x00000001ff0b7424 */ /* 0x000fc400078e00ff */
[----:B------:R-:W-:Y:S02]  /*1ad0*/  IMAD.MOV.U32 R9, RZ, RZ, -0x1 ;  /* 0xffffffffff097424 */ /* 0x000fe400078e00ff */
[----:B012---:R-:W-:Y:S05]  /*1ae0*/  CALL.REL.NOINC `($__internal_56_$__cuda_sm70_shflsync_up) ;  /* 0x0000093000007944 */ /* 0x007fea0003c00000 */
[----:B-1----:R-:W-:Y:S01]  /*1af0*/  IMAD.MOV.U32 R14, RZ, RZ, R9 ;  /* 0x000000ffff0e7224 */ /* 0x002fe200078e0009 */
[----:B0-----:R-:W-:Y:S01]  /*1b00*/  MOV R11, 0x1 ;  /* 0x00000001000b7802 */ /* 0x001fe20000000f00 */
[----:B------:R-:W-:Y:S01]  /*1b10*/  IMAD.MOV.U32 R12, RZ, RZ, R4 ;  /* 0x000000ffff0c7224 */ /* 0x000fe200078e0004 */
[----:B------:R-:W-:Y:S01]  /*1b20*/  MOV R6, 0x1b60 ;  /* 0x00001b6000067802 */ /* 0x000fe20000000f00 */
[----:B------:R-:W-:Y:S02]  /*1b30*/  IMAD.MOV.U32 R10, RZ, RZ, RZ ;  /* 0x000000ffff0a7224 */ /* 0x000fe400078e00ff */
[----:B------:R-:W-:Y:S02]  /*1b40*/  IMAD.MOV.U32 R9, RZ, RZ, -0x1 ;  /* 0xffffffffff097424 */ /* 0x000fe400078e00ff */
[----:B------:R-:W-:Y:S05]  /*1b50*/  CALL.REL.NOINC `($__internal_56_$__cuda_sm70_shflsync_up) ;  /* 0x000008c000007944 */ /* 0x000fea0003c00000 */
        /* <DEDUP_REMOVED lines=15> */
[----:B------:R-:W-:Y:S05]  /*1c50*/  CALL.REL.NOINC `($__internal_56_$__cuda_sm70_shflsync_up) ;  /* 0x000007c000007944 */ /* 0x000fea0003c00000 */
[----:B-1----:R-:W-:Y:S01]  /*1c60*/  MOV R4, R9 ;  /* 0x0000000900047202 */ /* 0x002fe20000000f00 */
[----:B0-----:R-:W-:Y:S01]  /*1c70*/  IMAD.MOV.U32 R12, RZ, RZ, R8 ;  /* 0x000000ffff0c7224 */ /* 0x001fe200078e0008 */
[----:B------:R-:W-:Y:S01]  /*1c80*/  MOV R9, 0xffffffff ;  /* 0xffffffff00097802 */ /* 0x000fe20000000f00 */
[----:B------:R-:W-:Y:S01]  /*1c90*/  IMAD.MOV.U32 R11, RZ, RZ, 0x2 ;  /* 0x00000002ff0b7424 */ /* 0x000fe200078e00ff */
[----:B------:R-:W-:Y:S01]  /*1ca0*/  MOV R6, 0x1cd0 ;  /* 0x00001cd000067802 */ /* 0x000fe20000000f00 */
[----:B------:R-:W-:Y:S02]  /*1cb0*/  IMAD.MOV.U32 R10, RZ, RZ, RZ ;  /* 0x000000ffff0a7224 */ /* 0x000fe400078e00ff */
[----:B------:R-:W-:Y:S05]  /*1cc0*/  CALL.REL.NOINC `($__internal_56_$__cuda_sm70_shflsync_up) ;  /* 0x0000075000007944 */ /* 0x000fea0003c00000 */
[----:B0-----:R-:W-:Y:S01]  /*1cd0*/  HFMA2.MMA R11, -RZ, RZ, 0, 1.1920928955078125e-07 ;  /* 0x00000002ff0b7435 */ /* 0x001fe200000001ff */
[----:B-1----:R-:W-:Y:S01]  /*1ce0*/  IMAD.MOV.U32 R5, RZ, RZ, R9 ;  /* 0x000000ffff057224 */ /* 0x002fe200078e0009 */
[----:B------:R-:W-:Y:S01]  /*1cf0*/  MOV R6, 0x1d40 ;  /* 0x00001d4000067802 */ /* 0x000fe20000000f00 */
[----:B------:R-:W-:Y:S02]  /*1d00*/  IMAD.MOV.U32 R12, RZ, RZ, R14 ;  /* 0x000000ffff0c7224 */ /* 0x000fe400078e000e */
[----:B------:R-:W-:-:S02]  /*1d10*/  IMAD.MOV.U32 R10, RZ, RZ, RZ ;  /* 0x000000ffff0a7224 */ /* 0x000fc400078e00ff */
[----:B------:R-:W-:Y:S02]  /*1d20*/  IMAD.MOV.U32 R9, RZ, RZ, -0x1 ;  /* 0xffffffffff097424 */ /* 0x000fe400078e00ff */
[----:B------:R-:W-:Y:S05]  /*1d30*/  CALL.REL.NOINC `($__internal_56_$__cuda_sm70_shflsync_up) ;  /* 0x000006e000007944 */ /* 0x000fea0003c00000 */
        /* <DEDUP_REMOVED lines=12> */
[----:B------:R-:W-:Y:S05]  /*1e00*/  CALL.REL.NOINC `($__internal_56_$__cuda_sm70_shflsync_up) ;  /* 0x0000061000007944 */ /* 0x000fea0003c00000 */
[----:B-1----:R-:W-:Y:S01]  /*1e10*/  IMAD.MOV.U32 R4, RZ, RZ, R9 ;  /* 0x000000ffff047224 */ /* 0x002fe200078e0009 */
[----:B0-----:R-:W-:Y:S01]  /*1e20*/  MOV R12, R8 ;  /* 0x00000008000c7202 */ /* 0x001fe20000000f00 */
[----:B------:R-:W-:Y:S01]  /*1e30*/  IMAD.MOV.U32 R11, RZ, RZ, 0x4 ;  /* 0x00000004ff0b7424 */ /* 0x000fe200078e00ff */
[----:B------:R-:W-:Y:S01]  /*1e40*/  MOV R9, 0xffffffff ;  /* 0xffffffff00097802 */ /* 0x000fe20000000f00 */
[----:B------:R-:W-:Y:S01]  /*1e50*/  IMAD.MOV.U32 R10, RZ, RZ, RZ ;  /* 0x000000ffff0a7224 */ /* 0x000fe200078e00ff */
[----:B------:R-:W-:-:S02]  /*1e60*/  MOV R6, 0x1e80 ;  /* 0x00001e8000067802 */ /* 0x000fc40000000f00 */
[----:B------:R-:W-:Y:S05]  /*1e70*/  CALL.REL.NOINC `($__internal_56_$__cuda_sm70_shflsync_up) ;  /* 0x000005a000007944 */ /* 0x000fea0003c00000 */
[----:B0-----:R-:W-:Y:S01]  /*1e80*/  HFMA2.MMA R11, -RZ, RZ, 0, 2.384185791015625e-07 ;  /* 0x00000004ff0b7435 */ /* 0x001fe200000001ff */
[----:B-1----:R-:W-:Y:S01]  /*1e90*/  IMAD.MOV.U32 R5, RZ, RZ, R9 ;  /* 0x000000ffff057224 */ /* 0x002fe200078e0009 */
[----:B------:R-:W-:Y:S01]  /*1ea0*/  MOV R6, 0x1ef0 ;  /* 0x00001ef000067802 */ /* 0x000fe20000000f00 */
[----:B------:R-:W-:-:S02]  /*1eb0*/  IMAD.MOV.U32 R12, RZ, RZ, R14 ;  /* 0x000000ffff0c7224 */ /* 0x000fc400078e000e */
[----:B------:R-:W-:Y:S02]  /*1ec0*/  IMAD.MOV.U32 R10, RZ, RZ, RZ ;  /* 0x000000ffff0a7224 */ /* 0x000fe400078e00ff */
        /* <DEDUP_REMOVED lines=22> */
[----:B0-----:R-:W-:Y:S01]  /*2030*/  HFMA2.MMA R11, -RZ, RZ, 0, 4.76837158203125e-07 ;  /* 0x00000008ff0b7435 */ /* 0x001fe200000001ff */
        /* <DEDUP_REMOVED lines=26> */
[----:B0-----:R-:W-:Y:S01]  /*21e0*/  HFMA2.MMA R11, -RZ, RZ, 0, 9.5367431640625e-07 ;  /* 0x00000010ff0b7435 */ /* 0x001fe200000001ff */
[----:B-1----:R-:W-:Y:S01]  /*21f0*/  IMAD.MOV.U32 R5, RZ, RZ, R9 ;  /* 0x000000ffff057224 */ /* 0x002fe200078e0009 */
[----:B------:R-:W-:Y:S01]  /*2200*/  MOV R6, 0x2250 ;  /* 0x0000225000067802 */ /* 0x000fe20000000f00 */
[----:B------:R-:W-:-:S02]  /*2210*/  IMAD.MOV.U32 R12, RZ, RZ, R14 ;  /* 0x000000ffff0c7224 */ /* 0x000fc400078e000e */
[----:B------:R-:W-:Y:S02]  /*2220*/  IMAD.MOV.U32 R10, RZ, RZ, RZ ;  /* 0x000000ffff0a7224 */ /* 0x000fe400078e00ff */
[----:B------:R-:W-:Y:S02]  /*2230*/  IMAD.MOV.U32 R9, RZ, RZ, -0x1 ;  /* 0xffffffffff097424 */ /* 0x000fe400078e00ff */
[----:B------:R-:W-:Y:S05]  /*2240*/  CALL.REL.NOINC `($__internal_56_$__cuda_sm70_shflsync_up) ;  /* 0x000001d000007944 */ /* 0x000fea0003c00000 */
        /* <DEDUP_REMOVED lines=20> */
[----:B0-----:R-:W-:Y:S01]  /*2390*/  HFMA2.MMA R11, -RZ, RZ, 0, 5.9604644775390625e-08 ;  /* 0x00000001ff0b7435 */ /* 0x001fe200000001ff */
[----:B-1----:R-:W-:Y:S01]  /*23a0*/  IMAD.MOV.U32 R15, RZ, RZ, R9 ;  /* 0x000000ffff0f7224 */ /* 0x002fe200078e0009 */
[----:B------:R-:W-:Y:S01]  /*23b0*/  MOV R6, 0x2400 ;  /* 0x0000240000067802 */ /* 0x000fe20000000f00 */
[----:B------:R-:W-:-:S02]  /*23c0*/  IMAD.MOV.U32 R12, RZ, RZ, R14 ;  /* 0x000000ffff0c7224 */ /* 0x000fc400078e000e */
[----:B------:R-:W-:Y:S02]  /*23d0*/  IMAD.MOV.U32 R10, RZ, RZ, RZ ;  /* 0x000000ffff0a7224 */ /* 0x000fe400078e00ff */
[----:B------:R-:W-:Y:S02]  /*23e0*/  IMAD.MOV.U32 R9, RZ, RZ, -0x1 ;  /* 0xffffffffff097424 */ /* 0x000fe400078e00ff */
[----:B------:R-:W-:Y:S05]  /*23f0*/  CALL.REL.NOINC `($__internal_56_$__cuda_sm70_shflsync_up) ;  /* 0x0000002000007944 */ /* 0x000fea0003c00000 */
[----:B-1----:R-:W-:Y:S01]  /*2400*/  MOV R17, R9 ;  /* 0x0000000900117202 */ /* 0x002fe20000000f00 */
[----:B0-----:R-:W-:Y:S05]  /*2410*/  BRA `(.L_x_2486) ;  /* 0xffffeec000007947 */ /* 0x001fea000383ffff */
        .weak           $__internal_56_$__cuda_sm70_shflsync_up
        .type           $__internal_56_$__cuda_sm70_shflsync_up,@function
        .size           $__internal_56_$__cuda_sm70_shflsync_up,(.L_x_3117 - $__internal_56_$__cuda_sm70_shflsync_up)
$__internal_56_$__cuda_sm70_shflsync_up:
[----:B------:R-:W-:Y:S01]  /*2420*/  IMAD.MOV.U32 R7, RZ, RZ, 0x0 ;  /* 0x00000000ff077424 */ /* 0x000fe200078e00ff */
[----:B------:R-:W-:Y:S04]  /*2430*/  WARPSYNC R9 ;  /* 0x0000000900007348 */ /* 0x000fe80003800000 */
[----:B------:R0:W1:Y:S01]  /*2440*/  SHFL.UP PT, R9, R12, R11, R10 ;  /* 0x0400000b0c097389 */ /* 0x00006200000e000a */
[----:B------:R-:W-:Y:S05]  /*2450*/  RET.REL.NODEC R6 `(_Z30group_norm_nhwc_fwd_sum_kernelI11Bf16IOFp16WLi256EEv26Group_norm_nhwc_fwd_params) ;  /* 0xffffdba006007950 */ /* 0x000fea0003c3ffff */
.L_x_2487:
        /* <DEDUP_REMOVED lines=10> */
.L_x_3117:


//--------------------- .text._Z30group_norm_nhwc_fwd_sum_kernelI11Bf16IOFp16WLi120EEv26Group_norm_nhwc_fwd_params --------------------------
	.section	.text._Z30group_norm_nhwc_fwd_sum_kernelI11Bf16IOFp16WLi120EEv26Group_norm_nhwc_fwd_params,"ax",@progbits
	.sectioninfo	@"SHI_REGISTERS=28"
	.align	128
        .global         _Z30group_norm_nhwc_fwd_sum_kernelI11Bf16IOFp16WLi120EEv26Group_norm_nhwc_fwd_params
        .type           _Z30group_norm_nhwc_fwd_sum_kernelI11Bf16IOFp16WLi120EEv26Group_norm_nhwc_fwd_params,@function
        .size           _Z30group_norm_nhwc_fwd_sum_kernelI11Bf16IOFp16WLi120EEv26Group_norm_nhwc_fwd_params,(.L_x_3118 - _Z30group_norm_nhwc_fwd_sum_kernelI11Bf16IOFp16WLi120EEv26Group_norm_nhwc_fwd_params)
        .other          _Z30group_norm_nhwc_fwd_sum_kernelI11Bf16IOFp16WLi120EEv26Group_norm_nhwc_fwd_params,@"STO_CUDA_ENTRY STV_DEFAULT"
_Z30group_norm_nhwc_fwd_sum_kernelI11Bf16IOFp16WLi120EEv26Group_norm_nhwc_fwd_params:
.text._Z30group_norm_nhwc_fwd_sum_kernelI11Bf16IOFp16WLi120EEv26Group_norm_nhwc_fwd_params:
        /* <DEDUP_REMOVED lines=36> */
.L_x_2490:
        /* <DEDUP_REMOVED lines=26> */
.L_x_2489:
        /* <DEDUP_REMOVED lines=8> */
.L_x_2491:
        /* <DEDUP_REMOVED lines=89> */
.L_x_2488:
        /* <DEDUP_REMOVED lines=67> */
[----:B0-----:R-:W-:Y:S05]  /*0e20*/  CALL.REL.NOINC `($__internal_57_$__cuda_sm70_warpsync) ;  /* 0x00000d3000007944 */ /* 0x001fea0003c00000 */
.L_x_2494:
        /* <DEDUP_REMOVED lines=13> */
.L_x_2496:
[----:B------:R-:W-:Y:S05]  /*0f00*/  BSYNC B1 ;  /* 0x0000000000017941 */ /* 0x000fea0003800000 */
.L_x_2495:
[----:B------:R-:W-:-:S03]  /*0f10*/  UMOV UR4, 0x3fffffff ;  /* 0x3fffffff00047882 */ /* 0x000fc60000000000 */
[----:B------:R-:W-:Y:S05]  /*0f20*/  BRA.CONV UR4, `(.L_x_2497) ;  /* 0x0000003304007947 */ /* 0x000fea000b800000 */
[----:B------:R-:W-:Y:S01]  /*0f30*/  IMAD.MOV.U32 R3, RZ, RZ, 0x3fffffff ;  /* 0x3fffffffff037424 */ /* 0x000fe200078e00ff */
[----:B------:R-:W-:Y:S02]  /*0f40*/  MOV R2, 0xf60 ;  /* 0x00000f6000027802 */ /* 0x000fe40000000f00 */
[----:B0-----:R-:W-:Y:S05]  /*0f50*/  CALL.REL.NOINC `($__internal_57_$__cuda_sm70_warpsync) ;  /* 0x00000c0000007944 */ /* 0x001fea0003c00000 */
.L_x_2497:
        /* <DEDUP_REMOVED lines=8> */
[----:B01----:R-:W-:Y:S05]  /*0fe0*/  CALL.REL.NOINC `($__internal_57_$__cuda_sm70_warpsync) ;  /* 0x00000b7000007944 */ /* 0x003fea0003c00000 */
.L_x_2498:
        /* <DEDUP_REMOVED lines=13> */
.L_x_2500:
[----:B------:R-:W-:Y:S05]  /*10c0*/  BSYNC B1 ;  /* 0x0000000000017941 */ /* 0x000fea0003800000 */
.L_x_2499:
[----:B------:R-:W-:-:S03]  /*10d0*/  UMOV UR4, 0x3fffffff ;  /* 0x3fffffff00047882 */ /* 0x000fc60000000000 */
[----:B------:R-:W-:Y:S05]  /*10e0*/  BRA.CONV UR4, `(.L_x_2501) ;  /* 0x0000003304007947 */ /* 0x000fea000b800000 */
[----:B------:R-:W-:Y:S01]  /*10f0*/  IMAD.MOV.U32 R3, RZ, RZ, 0x3fffffff ;  /* 0x3fffffffff037424 */ /* 0x000fe200078e00ff */
[----:B------:R-:W-:Y:S02]  /*1100*/  MOV R2, 0x1120 ;  /* 0x0000112000027802 */ /* 0x000fe40000000f00 */
[----:B01----:R-:W-:Y:S05]  /*1110*/  CALL.REL.NOINC `($__internal_57_$__cuda_sm70_warpsync) ;  /* 0x00000a4000007944 */ /* 0x003fea0003c00000 */
.L_x_2501:
        /* <DEDUP_REMOVED lines=8> */
[----:B012---:R-:W-:Y:S05]  /*11a0*/  CALL.REL.NOINC `($__internal_57_$__cuda_sm70_warpsync) ;  /* 0x000009b000007944 */ /* 0x007fea0003c00000 */
.L_x_2502:
        /* <DEDUP_REMOVED lines=13> */
.L_x_2504:
[----:B------:R-:W-:Y:S05]  /*1280*/  BSYNC B1 ;  /* 0x0000000000017941 */ /* 0x000fea0003800000 */
.L_x_2503:
[----:B------:R-:W-:-:S03]  /*1290*/  UMOV UR4, 0x3fffffff ;  /* 0x3fffffff00047882 */ /* 0x000fc60000000000 */
[----:B------:R-:W-:Y:S05]  /*12a0*/  BRA.CONV UR4, `(.L_x_2505) ;  /* 0x0000003304007947 */ /* 0x000fea000b800000 */
[----:B------:R-:W-:Y:S02]  /*12b0*/  MOV R3, 0x3fffffff ;  /* 0x3fffffff00037802 */ /* 0x000fe40000000f00 */
[----:B------:R-:W-:Y:S02]  /*12c0*/  MOV R2, 0x12e0 ;  /* 0x000012e000027802 */ /* 0x000fe40000000f00 */
[----:B012---:R-:W-:Y:S05]  /*12d0*/  CALL.REL.NOINC `($__internal_57_$__cuda_sm70_warpsync) ;  /* 0x0000088000007944 */ /* 0x007fea0003c00000 */
.L_x_2505:
        /* <DEDUP_REMOVED lines=8> */
[----:B0123--:R-:W-:Y:S05]  /*1360*/  CALL.REL.NOINC `($__internal_57_$__cuda_sm70_warpsync) ;  /* 0x000007f000007944 */ /* 0x00ffea0003c00000 */
.L_x_2506:
        /* <DEDUP_REMOVED lines=13> */
.L_x_2508:
[----:B------:R-:W-:Y:S05]  /*1440*/  BSYNC B1 ;  /* 0x0000000000017941 */ /* 0x000fea0003800000 */
.L_x_2507:
[----:B------:R-:W-:Y:S01]  /*1450*/  UMOV UR4, 0x3fffffff ;  /* 0x3fffffff00047882 */ /* 0x000fe20000000000 */
[----:B------:R-:W-:Y:S02]  /*1460*/  IMAD.MOV.U32 R16, RZ, RZ, R13 ;  /* 0x000000ffff107224 */ /* 0x000fe400078e000d */
[----:B------:R-:W-:Y:S01]  /*1470*/  IMAD.MOV.U32 R15, RZ, RZ, R14 ;  /* 0x000000ffff0f7224 */ /* 0x000fe200078e000e */
[----:B------:R-:W-:Y:S05]  /*1480*/  BRA.CONV UR4, `(.L_x_2509) ;  /* 0x0000003304007947 */ /* 0x000fea000b800000 */
[----:B------:R-:W-:Y:S02]  /*1490*/  MOV R3, 0x3fffffff ;  /* 0x3fffffff00037802 */ /* 0x000fe40000000f00 */
[----:B------:R-:W-:Y:S02]  /*14a0*/  MOV R2, 0x14c0 ;  /* 0x000014c000027802 */ /* 0x000fe40000000f00 */
[----:B0123--:R-:W-:Y:S05]  /*14b0*/  CALL.REL.NOINC `($__internal_57_$__cuda_sm70_warpsync) ;  /* 0x000006a000007944 */ /* 0x00ffea0003c00000 */
.L_x_2509:
        /* <DEDUP_REMOVED lines=8> */
[----:B01234-:R-:W-:Y:S05]  /*1540*/  CALL.REL.NOINC `($__internal_57_$__cuda_sm70_warpsync) ;  /* 0x0000061000007944 */ /* 0x01ffea0003c00000 */
.L_x_2510:
        /* <DEDUP_REMOVED lines=15> */
[----:B------:R-:W-:Y:S05]  /*1640*/  CALL.REL.NOINC `($__internal_57_$__cuda_sm70_warpsync) ;  /* 0x0000051000007944 */ /* 0x000fea0003c00000 */
.L_x_2511:
        /* <DEDUP_REMOVED lines=8> */
[----:B0-----:R-:W-:Y:S05]  /*16d0*/  CALL.REL.NOINC `($__internal_57_$__cuda_sm70_warpsync) ;  /* 0x0000048000007944 */ /* 0x001fea0003c00000 */
.L_x_2512:
        /* <DEDUP_REMOVED lines=47> */
.L_x_2493:
[----:B--2---:R-:W-:Y:S05]  /*19d0*/  BSYNC B0 ;  /* 0x0000000000007941 */ /* 0x004fea0003800000 */
.L_x_2492:
        /* <DEDUP_REMOVED lines=24> */
        .weak           $__internal_57_$__cuda_sm70_warpsync
        .type           $__internal_57_$__cuda_sm70_warpsync,@function
        .size           $__internal_57_$__cuda_sm70_warpsync,(.L_x_3118 - $__internal_57_$__cuda_sm70_warpsync)
$__internal_57_$__cuda_sm70_warpsync:
[----:B------:R-:W-:Y:S04]  /*1b60*/  WARPSYNC R3 ;  /* 0x0000000300007348 */ /* 0x000fe80003800000 */
[----:B------:R-:W-:-:S04]  /*1b70*/  IMAD.MOV.U32 R3, RZ, RZ, 0x0 ;  /* 0x00000000ff037424 */ /* 0x000fc800078e00ff */
[----:B------:R-:W-:Y:S05]  /*1b80*/  RET.REL.NODEC R2 `(_Z30group_norm_nhwc_fwd_sum_kernelI11Bf16IOFp16WLi120EEv26Group_norm_nhwc_fwd_params) ;  /* 0xffffe47002007950 */ /* 0x000fea0003c3ffff */
.L_x_2513:
        /* <DEDUP_REMOVED lines=15> */
.L_x_3118:


//--------------------- .text._Z30group_norm_nhwc_fwd_sum_kernelI11Bf16IOFp16WLi140EEv26Group_norm_nhwc_fwd_params --------------------------
	.section	.text._Z30group_norm_nhwc_fwd_sum_kernelI11Bf16IOFp16WLi140EEv26Group_norm_nhwc_fwd_params,"ax",@progbits
	.sectioninfo	@"SHI_REGISTERS=28"
	.align	128
        .global         _Z30group_norm_nhwc_fwd_sum_kernelI11Bf16IOFp16WLi140EEv26Group_norm_nhwc_fwd_params
        .type           _Z30group_norm_nhwc_fwd_sum_kernelI11Bf16IOFp16WLi140EEv26Group_norm_nhwc_fwd_params,@function
        .size           _Z30group_norm_nhwc_fwd_sum_kernelI11Bf16IOFp16WLi140EEv26Group_norm_nhwc_fwd_params,(.L_x_3119 - _Z30group_norm_nhwc_fwd_sum_kernelI11Bf16IOFp16WLi140EEv26Group_norm_nhwc_fwd_params)
        .other          _Z30group_norm_nhwc_fwd_sum_kernelI11Bf16IOFp16WLi140EEv26Group_norm_nhwc_fwd_params,@"STO_CUDA_ENTRY STV_DEFAULT"
_Z30group_norm_nhwc_fwd_sum_kernelI11Bf16IOFp16WLi140EEv26Group_norm_nhwc_fwd_params:
.text._Z30group_norm_nhwc_fwd_sum_kernelI11Bf16IOFp16WLi140EEv26Group_norm_nhwc_fwd_params:
        /* <DEDUP_REMOVED lines=36> */
.L_x_2516:
        /* <DEDUP_REMOVED lines=26> */
.L_x_2515:
        /* <DEDUP_REMOVED lines=8> */
.L_x_2517:
        /* <DEDUP_REMOVED lines=89> */
.L_x_2514:
        /* <DEDUP_REMOVED lines=72> */
[----:B0-----:R-:W-:Y:S05]  /*0e70*/  CALL.REL.NOINC `($__internal_58_$__cuda_sm70_warpsync) ;  /* 0x00000dd000007944 */ /* 0x001fea0003c00000 */
.L_x_2520:
        /* <DEDUP_REMOVED lines=13> */
.L_x_2522:
[----:B------:R-:W-:Y:S05]  /*0f50*/  BSYNC B1 ;  /* 0x0000000000017941 */ /* 0x000fea0003800000 */
.L_x_2521:
[----:B------:R-:W-:-:S03]  /*0f60*/  UMOV UR4, 0xfffffff ;  /* 0x0fffffff00047882 */ /* 0x000fc60000000000 */
[----:B------:R-:W-:Y:S05]  /*0f70*/  BRA.CONV UR4, `(.L_x_2523) ;  /* 0x0000003304007947 */ /* 0x000fea000b800000 */
[----:B------:R-:W-:Y:S01]  /*0f80*/  IMAD.MOV.U32 R3, RZ, RZ, 0xfffffff ;  /* 0x0fffffffff037424 */ /* 0x000fe200078e00ff */
[----:B------:R-:W-:Y:S02]  /*0f90*/  MOV R2, 0xfb0 ;  /* 0x00000fb000027802 */ /* 0x000fe40000000f00 */
[----:B0-----:R-:W-:Y:S05]  /*0fa0*/  CALL.REL.NOINC `($__internal_58_$__cuda_sm70_warpsync) ;  /* 0x00000ca000007944 */ /* 0x001fea0003c00000 */
.L_x_2523:
        /* <DEDUP_REMOVED lines=8> */
[----:B01----:R-:W-:Y:S05]  /*1030*/  CALL.REL.NOINC `($__internal_58_$__cuda_sm70_warpsync) ;  /* 0x00000c1000007944 */ /* 0x003fea0003c00000 */
.L_x_2524:
        /* <DEDUP_REMOVED lines=13> */
.L_x_2526:
[----:B------:R-:W-:Y:S05]  /*1110*/  BSYNC B1 ;  /* 0x0000000000017941 */ /* 0x000fea0003800000 */
.L_x_2525:
[----:B------:R-:W-:-:S03]  /*1120*/  UMOV UR4, 0xfffffff ;  /* 0x0fffffff00047882 */ /* 0x000fc60000000000 */
[----:B------:R-:W-:Y:S05]  /*1130*/  BRA.CONV UR4, `(.L_x_2527) ;  /* 0x0000003304007947 */ /* 0x000fea000b800000 */
[----:B------:R-:W-:Y:S01]  /*1140*/  IMAD.MOV.U32 R3, RZ, RZ, 0xfffffff ;  /* 0x0fffffffff037424 */ /* 0x000fe200078e00ff */
[----:B------:R-:W-:Y:S02]  /*1150*/  MOV R2, 0x1170 ;  /* 0x0000117000027802 */ /* 0x000fe40000000f00 */
[----:B01----:R-:W-:Y:S05]  /*1160*/  CALL.REL.NOINC `($__internal_58_$__cuda_sm70_warpsync) ;  /* 0x00000ae000007944 */ /* 0x003fea0003c00000 */
.L_x_2527:
        /* <DEDUP_REMOVED lines=8> */
[----:B012---:R-:W-:Y:S05]  /*11f0*/  CALL.REL.NOINC `($__internal_58_$__cuda_sm70_warpsync) ;  /* 0x00000a5000007944 */ /* 0x007fea0003c00000 */
.L_x_2528:
        /* <DEDUP_REMOVED lines=13> */
.L_x_2530:
[----:B------:R-:W-:Y:S05]  /*12d0*/  BSYNC B1 ;  /* 0x0000000000017941 */ /* 0x000fea0003800000 */
.L_x_2529:
[----:B------:R-:W-:-:S03]  /*12e0*/  UMOV UR4, 0xfffffff ;  /* 0x0fffffff00047882 */ /* 0x000fc60000000000 */
[----:B------:R-:W-:Y:S05]  /*12f0*/  BRA.CONV UR4, `(.L_x_2531) ;  /* 0x0000003304007947 */ /* 0x000fea000b800000 */
[----:B------:R-:W-:Y:S01]  /*1300*/  IMAD.MOV.U32 R3, RZ, RZ, 0xfffffff ;  /* 0x0fffffffff037424 */ /* 0x000fe200078e00ff */
[----:B------:R-:W-:Y:S02]  /*1310*/  MOV R2, 0x1330 ;  /* 0x0000133000027802 */ /* 0x000fe40000000f00 */
[----:B012---:R-:W-:Y:S05]  /*1320*/  CALL.REL.NOINC `($__internal_58_$__cuda_sm70_warpsync) ;  /* 0x0000092000007944 */ /* 0x007fea0003c00000 */
.L_x_2531:
        /* <DEDUP_REMOVED lines=8> */
[----:B0123--:R-:W-:Y:S05]  /*13b0*/  CALL.REL.NOINC `($__internal_58_$__cuda_sm70_warpsync) ;  /* 0x0000089000007944 */ /* 0x00ffea0003c00000 */
.L_x_2532:
        /* <DEDUP_REMOVED lines=13> */
.L_x_2534:
[----:B------:R-:W-:Y:S05]  /*1490*/  BSYNC B1 ;  /* 0x0000000000017941 */ /* 0x000fea0003800000 */
.L_x_2533:
[----:B------:R-:W-:Y:S01]  /*14a0*/  UMOV UR4, 0xfffffff ;  /* 0x0fffffff00047882 */ /* 0x000fe20000000000 */
[----:B------:R-:W-:Y:S01]  /*14b0*/  MOV R15, R11 ;  /* 0x0000000b000f7202 */ /* 0x000fe20000000f00 */
[----:B------:R-:W-:Y:S01]  /*14c0*/  IMAD.MOV.U32 R16, RZ, RZ, R9 ;  /* 0x000000ffff107224 */ /* 0x000fe200078e0009 */
[----:B------:R-:W-:Y:S05]  /*14d0*/  BRA.CONV UR4, `(.L_x_2535) ;  /* 0x0000003304007947 */ /* 0x000fea000b800000 */
[----:B------:R-:W-:Y:S01]  /*14e0*/  IMAD.MOV.U32 R3, RZ, RZ, 0xfffffff ;  /* 0x0fffffffff037424 */ /* 0x000fe200078e00ff */
[----:B------:R-:W-:Y:S02]  /*14f0*/  MOV R2, 0x1510 ;  /* 0x0000151000027802 */ /* 0x000fe40000000f00 */
[----:B0123--:R-:W-:Y:S05]  /*1500*/  CALL.REL.NOINC `($__internal_58_$__cuda_sm70_warpsync) ;  /* 0x0000074000007944 */ /* 0x00ffea0003c00000 */
.L_x_2535:
        /* <DEDUP_REMOVED lines=8> */
[----:B01234-:R-:W-:Y:S05]  /*1590*/  CALL.REL.NOINC `($__internal_58_$__cuda_sm70_warpsync) ;  /* 0x000006b000007944 */ /* 0x01ffea0003c00000 */
.L_x_2536:
        /* <DEDUP_REMOVED lines=15> */
[----:B------:R-:W-:Y:S05]  /*1690*/  CALL.REL.NOINC `($__internal_58_$__cuda_sm70_warpsync) ;  /* 0x000005b000007944 */ /* 0x000fea0003c00000 */
.L_x_2537:
        /* <DEDUP_REMOVED lines=8> */
[----:B0-----:R-:W-:Y:S05]  /*1720*/  CALL.REL.NOINC `($__internal_58_$__cuda_sm70_warpsync) ;  /* 0x0000052000007944 */ /* 0x001fea0003c00000 */
.L_x_2538:
        /* <DEDUP_REMOVED lines=57> */
.L_x_2519:
[----:B--2---:R-:W-:Y:S05]  /*1ac0*/  BSYNC B0 ;  /* 0x0000000000007941 */ /* 0x004fea0003800000 */
.L_x_2518:
        /* <DEDUP_REMOVED lines=24> */
        .weak           $__internal_58_$__cuda_sm70_warpsync
        .type           $__internal_58_$__cuda_sm70_warpsync,@function
        .size           $__internal_58_$__cuda_sm70_warpsync,(.L_x_3119 - $__internal_58_$__cuda_sm70_warpsync)
$__internal_58_$__cuda_sm70_warpsync:
[----:B------:R-:W-:Y:S04]  /*1c50*/  WARPSYNC R3 ;  /* 0x0000000300007348 */ /* 0x000fe80003800000 */
[----:B------:R-:W-:-:S04]  /*1c60*/  IMAD.MOV.U32 R3, RZ, RZ, 0x0 ;  /* 0x00000000ff037424 */ /* 0x000fc800078e00ff */
[----:B------:R-:W-:Y:S05]  /*1c70*/  RET.REL.NODEC R2 `(_Z30group_norm_nhwc_fwd_sum_kernelI11Bf16IOFp16WLi140EEv26Group_norm_nhwc_fwd_params) ;  /* 0xffffe38002007950 */ /* 0x000fea0003c3ffff */
.L_x_2539:
        /* <DEDUP_REMOVED lines=16> */
.L_x_3119:


//--------------------- .text._Z30group_norm_nhwc_fwd_sum_kernelI11Bf16IOFp16WLi160EEv26Group_norm_nhwc_fwd_params --------------------------
	.section	.text._Z30group_norm_nhwc_fwd_sum_kernelI11Bf16IOFp16WLi160EEv26Group_norm_nhwc_fwd_params,"ax",@progbits
	.sectioninfo	@"SHI_REGISTERS=32"
	.align	128
        .global         _Z30group_norm_nhwc_fwd_sum_kernelI11Bf16IOFp16WLi160EEv26Group_norm_nhwc_fwd_params
        .type           _Z30group_norm_nhwc_fwd_sum_kernelI11Bf16IOFp16WLi160EEv26Group_norm_nhwc_fwd_params,@function
        .size           _Z30group_norm_nhwc_fwd_sum_kernelI11Bf16IOFp16WLi160EEv26Group_norm_nhwc_fwd_params,(.L_x_3120 - _Z30group_norm_nhwc_fwd_sum_kernelI11Bf16IOFp16WLi160EEv26Group_norm_nhwc_fwd_params)
        .other          _Z30group_norm_nhwc_fwd_sum_kernelI11Bf16IOFp16WLi160EEv26Group_norm_nhwc_fwd_params,@"STO_CUDA_ENTRY STV_DEFAULT"
_Z30group_norm_nhwc_fwd_sum_kernelI11Bf16IOFp16WLi160EEv26Group_norm_nhwc_fwd_params:
.text._Z30group_norm_nhwc_fwd_sum_kernelI11Bf16IOFp16WLi160EEv26Group_norm_nhwc_fwd_params:
        /* <DEDUP_REMOVED lines=37> */
.L_x_2542:
        /* <DEDUP_REMOVED lines=26> */
.L_x_2541:
        /* <DEDUP_REMOVED lines=14> */
.L_x_2543:
        /* <DEDUP_REMOVED lines=86> */
.L_x_2540:
        /* <DEDUP_REMOVED lines=62> */
.L_x_2548:
        /* <DEDUP_REMOVED lines=56> */
.L_x_2549:
        /* <DEDUP_REMOVED lines=53> */
.L_x_2545:
[----:B0-----:R-:W-:Y:S05]  /*14e0*/  BSYNC B0 ;  /* 0x0000000000007941 */ /* 0x001fea0003800000 */
.L_x_2544:
        /* <DEDUP_REMOVED lines=30> */
.L_x_2546:
[----:B------:R-:W-:Y:S01]  /*16d0*/  IMAD.MOV.U32 R12, RZ, RZ, R8 ;  /* 0x000000ffff0c7224 */ /* 0x000fe200078e0008 */
[----:B------:R-:W-:Y:S01]  /*16e0*/  MOV R9, 0xffffffff ;  /* 0xffffffff00097802 */ /* 0x000fe20000000f00 */
[----:B------:R-:W-:Y:S01]  /*16f0*/  IMAD.MOV.U32 R11, RZ, RZ, 0x1 ;  /* 0x00000001ff0b7424 */ /* 0x000fe200078e00ff */
[----:B------:R-:W-:Y:S01]  /*1700*/  MOV R6, 0x1730 ;  /* 0x0000173000067802 */ /* 0x000fe20000000f00 */
[----:B------:R-:W-:-:S02]  /*1710*/  IMAD.MOV.U32 R10, RZ, RZ, RZ ;  /* 0x000000ffff0a7224 */ /* 0x000fc400078e00ff */
[----:B------:R-:W-:Y:S05]  /*1720*/  CALL.REL.NOINC `($__internal_59_$__cuda_sm70_shflsync_up) ;  /* 0x000009a000007944 */ /* 0x000fea0003c00000 */
[----:B-1----:R-:W-:Y:S01]  /*1730*/  IMAD.MOV.U32 R13, RZ, RZ, R9 ;  /* 0x000000ffff0d7224 */ /* 0x002fe200078e0009 */
[----:B0-----:R-:W-:Y:S05]  /*1740*/  BRA `(.L_x_2548) ;  /* 0xfffff6c000007947 */ /* 0x001fea000383ffff */
.L_x_2547:
[----:B------:R-:W-:Y:S01]  /*1750*/  HFMA2.MMA R10, -RZ, RZ, 0, 0 ;  /* 0x00000000ff0a7435 */ /* 0x000fe200000001ff */
[----:B------:R-:W-:Y:S01]  /*1760*/  IMAD.MOV.U32 R12, RZ, RZ, R5 ;  /* 0x000000ffff0c7224 */ /* 0x000fe200078e0005 */
[----:B------:R-:W-:Y:S01]  /*1770*/  MOV R6, 0x17b0 ;  /* 0x000017b000067802 */ /* 0x000fe20000000f00 */
[----:B------:R-:W-:-:S02]  /*1780*/  IMAD.MOV.U32 R11, RZ, RZ, 0x1 ;  /* 0x00000001ff0b7424 */ /* 0x000fc400078e00ff */
[----:B------:R-:W-:Y:S02]  /*1790*/  IMAD.MOV.U32 R9, RZ, RZ, -0x1 ;  /* 0xffffffffff097424 */ /* 0x000fe400078e00ff */
[----:B012---:R-:W-:Y:S05]  /*17a0*/  CALL.REL.NOINC `($__internal_59_$__cuda_sm70_shflsync_up) ;  /* 0x0000092000007944 */ /* 0x007fea0003c00000 */
[----:B-1----:R-:W-:Y:S01]  /*17b0*/  IMAD.MOV.U32 R14, RZ, RZ, R9 ;  /* 0x000000ffff0e7224 */ /* 0x002fe200078e0009 */
[----:B0-----:R-:W-:Y:S01]  /*17c0*/  MOV R11, 0x1 ;  /* 0x00000001000b7802 */ /* 0x001fe20000000f00 */
[----:B------:R-:W-:Y:S01]  /*17d0*/  IMAD.MOV.U32 R12, RZ, RZ, R4 ;  /* 0x000000ffff0c7224 */ /* 0x000fe200078e0004 */
[----:B------:R-:W-:Y:S01]  /*17e0*/  MOV R6, 0x1820 ;  /* 0x0000182000067802 */ /* 0x000fe20000000f00 */
[----:B------:R-:W-:Y:S02]  /*17f0*/  IMAD.MOV.U32 R10, RZ, RZ, RZ ;  /* 0x000000ffff0a7224 */ /* 0x000fe400078e00ff */
[----:B------:R-:W-:Y:S02]  /*1800*/  IMAD.MOV.U32 R9, RZ, RZ, -0x1 ;  /* 0xffffffffff097424 */ /* 0x000fe400078e00ff */
[----:B------:R-:W-:Y:S05]  /*1810*/  CALL.REL.NOINC `($__internal_59_$__cuda_sm70_shflsync_up) ;  /* 0x000008b000007944 */ /* 0x000fea0003c00000 */
        /* <DEDUP_REMOVED lines=15> */
[----:B------:R-:W-:Y:S05]  /*1910*/  CALL.REL.NOINC `($__internal_59_$__cuda_sm70_shflsync_up) ;  /* 0x000007b000007944 */ /* 0x000fea0003c00000 */
[----:B-1----:R-:W-:Y:S01]  /*1920*/  MOV R4, R9 ;  /* 0x0000000900047202 */ /* 0x002fe20000000f00 */
[----:B0-----:R-:W-:Y:S01]  /*1930*/  IMAD.MOV.U32 R12, RZ, RZ, R8 ;  /* 0x000000ffff0c7224 */ /* 0x001fe200078e0008 */
[----:B------:R-:W-:Y:S01]  /*1940*/  MOV R9, 0xffffffff ;  /* 0xffffffff00097802 */ /* 0x000fe20000000f00 */
[----:B------:R-:W-:Y:S01]  /*1950*/  IMAD.MOV.U32 R11, RZ, RZ, 0x2 ;  /* 0x00000002ff0b7424 */ /* 0x000fe200078e00ff */
[----:B------:R-:W-:Y:S01]  /*1960*/  MOV R6, 0x1990 ;  /* 0x0000199000067802 */ /* 0x000fe20000000f00 */
[----:B------:R-:W-:Y:S02]  /*1970*/  IMAD.MOV.U32 R10, RZ, RZ, RZ ;  /* 0x000000ffff0a7224 */ /* 0x000fe400078e00ff */
[----:B------:R-:W-:Y:S05]  /*1980*/  CALL.REL.NOINC `($__internal_59_$__cuda_sm70_shflsync_up) ;  /* 0x0000074000007944 */ /* 0x000fea0003c00000 */
[----:B0-----:R-:W-:Y:S01]  /*1990*/  HFMA2.MMA R10, -RZ, RZ, 0, 0 ;  /* 0x00000000ff0a7435 */ /* 0x001fe200000001ff */
[----:B-1----:R-:W-:Y:S01]  /*19a0*/  IMAD.MOV.U32 R5, RZ, RZ, R9 ;  /* 0x000000ffff057224 */ /* 0x002fe200078e0009 */
[----:B------:R-:W-:Y:S01]  /*19b0*/  MOV R6, 0x1a00 ;  /* 0x00001a0000067802 */ /* 0x000fe20000000f00 */
[----:B------:R-:W-:Y:S02]  /*19c0*/  IMAD.MOV.U32 R12, RZ, RZ, R14 ;  /* 0x000000ffff0c7224 */ /* 0x000fe400078e000e */
[----:B------:R-:W-:-:S02]  /*19d0*/  IMAD.MOV.U32 R11, RZ, RZ, 0x2 ;  /* 0x00000002ff0b7424 */ /* 0x000fc400078e00ff */
[----:B------:R-:W-:Y:S02]  /*19e0*/  IMAD.MOV.U32 R9, RZ, RZ, -0x1 ;  /* 0xffffffffff097424 */ /* 0x000fe400078e00ff */
[----:B------:R-:W-:Y:S05]  /*19f0*/  CALL.REL.NOINC `($__internal_59_$__cuda_sm70_shflsync_up) ;  /* 0x000006d000007944 */ /* 0x000fea0003c00000 */
        /* <DEDUP_REMOVED lines=12> */
[----:B------:R-:W-:Y:S05]  /*1ac0*/  CALL.REL.NOINC `($__internal_59_$__cuda_sm70_shflsync_up) ;  /* 0x0000060000007944 */ /* 0x000fea0003c00000 */
[----:B-1----:R-:W-:Y:S01]  /*1ad0*/  IMAD.MOV.U32 R4, RZ, RZ, R9 ;  /* 0x000000ffff047224 */ /* 0x002fe200078e0009 */
[----:B0-----:R-:W-:Y:S01]  /*1ae0*/  MOV R12, R8 ;  /* 0x00000008000c7202 */ /* 0x001fe20000000f00 */
[----:B------:R-:W-:Y:S01]  /*1af0*/  IMAD.MOV.U32 R11, RZ, RZ, 0x4 ;  /* 0x00000004ff0b7424 */ /* 0x000fe200078e00ff */
[----:B------:R-:W-:Y:S01]  /*1b00*/  MOV R6, 0x1b40 ;  /* 0x00001b4000067802 */ /* 0x000fe20000000f00 */
[----:B------:R-:W-:Y:S02]  /*1b10*/  IMAD.MOV.U32 R10, RZ, RZ, RZ ;  /* 0x000000ffff0a7224 */ /* 0x000fe400078e00ff */
[----:B------:R-:W-:-:S02]  /*1b20*/  IMAD.MOV.U32 R9, RZ, RZ, -0x1 ;  /* 0xffffffffff097424 */ /* 0x000fc400078e00ff */
[----:B------:R-:W-:Y:S05]  /*1b30*/  CALL.REL.NOINC `($__internal_59_$__cuda_sm70_shflsync_up) ;  /* 0x0000059000007944 */ /* 0x000fea0003c00000 */
[----:B-1----:R-:W-:Y:S01]  /*1b40*/  MOV R5, R9 ;  /* 0x0000000900057202 */ /* 0x002fe20000000f00 */
[----:B0-----:R-:W-:Y:S01]  /*1b50*/  IMAD.MOV.U32 R12, RZ, RZ, R14 ;  /* 0x000000ffff0c7224 */ /* 0x001fe200078e000e */
[----:B------:R-:W-:Y:S01]  /*1b60*/  MOV R9, 0xffffffff ;  /* 0xffffffff00097802 */ /* 0x000fe20000000f00 */
[----:B------:R-:W-:Y:S01]  /*1b70*/  IMAD.MOV.U32 R11, RZ, RZ, 0x4 ;  /* 0x00000004ff0b7424 */ /* 0x000fe200078e00ff */
[----:B------:R-:W-:Y:S01]  /*1b80*/  MOV R6, 0x1bb0 ;  /* 0x00001bb000067802 */ /* 0x000fe20000000f00 */
[----:B------:R-:W-:-:S02]  /*1b90*/  IMAD.MOV.U32 R10, RZ, RZ, RZ ;  /* 0x000000ffff0a7224 */ /* 0x000fc400078e00ff */
[----:B------:R-:W-:Y:S05]  /*1ba0*/  CALL.REL.NOINC `($__internal_59_$__cuda_sm70_shflsync_up) ;  /* 0x0000052000007944 */ /* 0x000fea0003c00000 */
        /* <DEDUP_REMOVED lines=12> */
[----:B------:R-:W-:Y:S05]  /*1c70*/  CALL.REL.NOINC `($__internal_59_$__cuda_sm70_shflsync_up) ;  /* 0x0000045000007944 */ /* 0x000fea0003c00000 */
[----:B0-----:R-:W-:Y:S01]  /*1c80*/  HFMA2.MMA R11, -RZ, RZ, 0, 4.76837158203125e-07 ;  /* 0x00000008ff0b7435 */ /* 0x001fe200000001ff */
[----:B-1----:R-:W-:Y:S01]  /*1c90*/  IMAD.MOV.U32 R4, RZ, RZ, R9 ;  /* 0x000000ffff047224 */ /* 0x002fe200078e0009 */
[----:B------:R-:W-:Y:S01]  /*1ca0*/  MOV R6, 0x1cf0 ;  /* 0x00001cf000067802 */ /* 0x000fe20000000f00 */
[----:B------:R-:W-:Y:S02]  /*1cb0*/  IMAD.MOV.U32 R12, RZ, RZ, R8 ;  /* 0x000000ffff0c7224 */ /* 0x000fe400078e0008 */
[----:B------:R-:W-:Y:S02]  /*1cc0*/  IMAD.MOV.U32 R10, RZ, RZ, RZ ;  /* 0x000000ffff0a7224 */ /* 0x000fe400078e00ff */
[----:B------:R-:W-:-:S02]  /*1cd0*/  IMAD.MOV.U32 R9, RZ, RZ, -0x1 ;  /* 0xffffffffff097424 */ /* 0x000fc400078e00ff */
[----:B------:R-:W-:Y:S05]  /*1ce0*/  CALL.REL.NOINC `($__internal_59_$__cuda_sm70_shflsync_up) ;  /* 0x000003e000007944 */ /* 0x000fea0003c00000 */
[----:B-1----:R-:W-:Y:S01]  /*1cf0*/  IMAD.MOV.U32 R5, RZ, RZ, R9 ;  /* 0x000000ffff057224 */ /* 0x002fe200078e0009 */
[----:B0-----:R-:W-:Y:S01]  /*1d00*/  MOV R12, R14 ;  /* 0x0000000e000c7202 */ /* 0x001fe20000000f00 */
[----:B------:R-:W-:Y:S01]  /*1d10*/  IMAD.MOV.U32 R11, RZ, RZ, 0x8 ;  /* 0x00000008ff0b7424 */ /* 0x000fe200078e00ff */
[----:B------:R-:W-:Y:S01]  /*1d20*/  MOV R9, 0xffffffff ;  /* 0xffffffff00097802 */ /* 0x000fe20000000f00 */
[----:B------:R-:W-:Y:S01]  /*1d30*/  IMAD.MOV.U32 R10, RZ, RZ, RZ ;  /* 0x000000ffff0a7224 */ /* 0x000fe200078e00ff */
[----:B------:R-:W-:-:S02]  /*1d40*/  MOV R6, 0x1d60 ;  /* 0x00001d6000067802 */ /* 0x000fc40000000f00 */
[----:B------:R-:W-:Y:S05]  /*1d50*/  CALL.REL.NOINC `($__internal_59_$__cuda_sm70_shflsync_up) ;  /* 0x0000037000007944 */ /* 0x000fea0003c00000 */
        /* <DEDUP_REMOVED lines=13> */
[----:B0-----:R-:W-:Y:S01]  /*1e30*/  HFMA2.MMA R10, -RZ, RZ, 0, 0 ;  /* 0x00000000ff0a7435 */ /* 0x001fe200000001ff */
[----:B-1----:R-:W-:Y:S01]  /*1e40*/  MOV R4, R9 ;  /* 0x0000000900047202 */ /* 0x002fe20000000f00 */
[----:B------:R-:W-:Y:S01]  /*1e50*/  IMAD.MOV.U32 R12, RZ, RZ, R8 ;  /* 0x000000ffff0c7224 */ /* 0x000fe200078e0008 */
[----:B------:R-:W-:Y:S01]  /*1e60*/  MOV R6, 0x1ea0 ;  /* 0x00001ea000067802 */ /* 0x000fe20000000f00 */
[----:B------:R-:W-:Y:S02]  /*1e70*/  IMAD.MOV.U32 R11, RZ, RZ, 0x10 ;  /* 0x00000010ff0b7424 */ /* 0x000fe400078e00ff */
        /* <DEDUP_REMOVED lines=36> */
[----:B01----:R-:W-:Y:S05]  /*20c0*/  BRA `(.L_x_2549) ;  /* 0xfffff0c000007947 */ /* 0x003fea000383ffff */
        .weak           $__internal_59_$__cuda_sm70_shflsync_up
        .type           $__internal_59_$__cuda_sm70_shflsync_up,@function
        .size           $__internal_59_$__cuda_sm70_shflsync_up,(.L_x_3120 - $__internal_59_$__cuda_sm70_shflsync_up)
$__internal_59_$__cuda_sm70_shflsync_up:
[----:B------:R-:W-:Y:S01]  /*20d0*/  IMAD.MOV.U32 R7, RZ, RZ, 0x0 ;  /* 0x00000000ff077424 */ /* 0x000fe200078e00ff */
[----:B------:R-:W-:Y:S04]  /*20e0*/  WARPSYNC R9 ;  /* 0x0000000900007348 */ /* 0x000fe80003800000 */
[----:B------:R0:W1:Y:S01]  /*20f0*/  SHFL.UP PT, R9, R12, R11, R10 ;  /* 0x0400000b0c097389 */ /* 0x00006200000e000a */
[----:B------:R-:W-:Y:S05]  /*2100*/  RET.REL.NODEC R6 `(_Z30group_norm_nhwc_fwd_sum_kernelI11Bf16IOFp16WLi160EEv26Group_norm_nhwc_fwd_params) ;  /* 0xffffdef006007950 */ /* 0x000fea0003c3ffff */
.L_x_2550:
        /* <DEDUP_REMOVED lines=15> */
.L_x_3120:


//--------------------- .text._Z30group_norm_nhwc_fwd_sum_kernelI11Fp16IOFp32WLi196EEv26Group_norm_nhwc_fwd_params --------------------------
	.section	.text._Z30group_norm_nhwc_fwd_sum_kernelI11Fp16IOFp32WLi196EEv26Group_norm_nhwc_fwd_params,"ax",@progbits
	.sectioninfo	@"SHI_REGISTERS=32"
	.align	128
        .global         _Z30group_norm_nhwc_fwd_sum_kernelI11Fp16IOFp32WLi196EEv26Group_norm_nhwc_fwd_params
        .type           _Z30group_norm_nhwc_fwd_sum_kernelI11Fp16IOFp32WLi196EEv26Group_norm_nhwc_fwd_params,@function
        .size           _Z30group_norm_nhwc_fwd_sum_kernelI11Fp16IOFp32WLi196EEv26Group_norm_nhwc_fwd_params,(.L_x_3121 - _Z30group_norm_nhwc_fwd_sum_kernelI11Fp16IOFp32WLi196EEv26Group_norm_nhwc_fwd_params)
        .other          _Z30group_norm_nhwc_fwd_sum_kernelI11Fp16IOFp32WLi196EEv26Group_norm_nhwc_fwd_params,@"STO_CUDA_ENTRY STV_DEFAULT"
_Z30group_norm_nhwc_fwd_sum_kernelI11Fp16IOFp32WLi196EEv26Group_norm_nhwc_fwd_params:
.text._Z30group_norm_nhwc_fwd_sum_kernelI11Fp16IOFp32WLi196EEv26Group_norm_nhwc_fwd_params:
[----:B------:R-:W-:Y:S02]  /*0000*/  IMAD.MOV.U32 R1, RZ, RZ, c[0x0][0x28] ;  /* 0x00000a00ff017624 */ /* 0x000fe400078e00ff */
[----:B------:R-:W0:Y:S01]  /*0010*/  S2R R17, SR_CTAID.Y ;  /* 0x0000000000117919 */ /* 0x000e220000002600 */
[----:B------:R-:W-:Y:S01]  /*0020*/  IMAD.MOV.U32 R3, RZ, RZ, c[0x0][0x1e4] ;  /* 0x00007900ff037624 */ /* 0x000fe200078e00ff */
[----:B------:R-:W-:Y:S01]  /*0030*/  ULDC.64 UR6, c[0x0][0x118] ;  /* 0x0000460000067ab9 */ /* 0x000fe20000000a00 */
[----:B------:R-:W-:Y:S01]  /*0040*/  HFMA2.MMA R16, -RZ, RZ, 0, 0 ;  /* 0x00000000ff107435 */ /* 0x000fe200000001ff */
        /* <DEDUP_REMOVED lines=30> */
[----:B------:R-:W-:-:S13]  /*0230*/  ISETP.GE.AND.EX P0, PT, R5, c[0x0][0x1c4], PT, P0 ;  /* 0x0000710005007a0c */ /* 0x000fda0003f06300 */
.L_x_2553:
[----:B------:R-:W-:Y:S02]  /*0240*/  @!P0 IMAD R8, R18, c[0x0][0x1c0], RZ ;  /* 0x0000700012088a24 */ /* 0x000fe400078e02ff */
[----:B------:R-:W-:Y:S02]  /*0250*/  @!P0 IMAD.MOV.U32 R6, RZ, RZ, R2 ;  /* 0x000000ffff068224 */ /* 0x000fe400078e0002 */
[----:B------:R-:W-:Y:S02]  /*0260*/  @!P0 IMAD.MOV.U32 R7, RZ, RZ, R13 ;  /* 0x000000ffff078224 */ /* 0x000fe400078e000d */
[----:B------:R-:W-:-:S02]  /*0270*/  @!P0 IMAD R9, R19, c[0x0][0x1c4], R8 ;  /* 0x0000710013098a24 */ /* 0x000fc400078e0208 */
[----:B------:R-:W-:-:S05]  /*0280*/  @!P0 IMAD.WIDE.U32 R6, R19, c[0x0][0x1c0], R6 ;  /* 0x0000700013068a25 */ /* 0x000fca00078e0006 */
[----:B------:R-:W-:Y:S02]  /*0290*/  @!P0 IADD3 R7, R7, R9, RZ ;  /* 0x0000000907078210 */ /* 0x000fe40007ffe0ff */
[----:B------:R-:W-:-:S04]  /*02a0*/  @!P0 LEA R8, P1, R6, c[0x0][0x170], 0x1 ;  /* 0x00005c0006088a11 */ /* 0x000fc800078208ff */
[----:B------:R-:W-:-:S05]  /*02b0*/  @!P0 LEA.HI.X R9, R6, c[0x0][0x174], R7, 0x1, P1 ;  /* 0x00005d0006098a11 */ /* 0x000fca00008f0c07 */
[----:B------:R-:W2:Y:S01]  /*02c0*/  @!P0 LDG.E R8, [R8.64] ;  /* 0x0000000608088981 */ /* 0x000ea2000c1e1900 */
[----:B------:R-:W-:Y:S02]  /*02d0*/  PRMT R6, RZ, 0x5410, RZ ;  /* 0x00005410ff067816 */ /* 0x000fe400000000ff */
[----:B------:R-:W-:Y:S02]  /*02e0*/  IADD3 R20, R20, -0x1, RZ ;  /* 0xffffffff14147810 */ /* 0x000fe40007ffe0ff */
[----:B------:R-:W-:Y:S02]  /*02f0*/  IADD3 R19, P2, R19, 0x1, RZ ;  /* 0x0000000113137810 */ /* 0x000fe40007f5e0ff */
[----:B------:R-:W-:-:S03]  /*0300*/  ISETP.NE.AND P1, PT, R20, RZ, PT ;  /* 0x000000ff1400720c */ /* 0x000fc60003f25270 */
[----:B------:R-:W-:Y:S01]  /*0310*/  IMAD.X R18, RZ, RZ, R18, P2 ;  /* 0x000000ffff127224 */ /* 0x000fe200010e0612 */
[----:B--2---:R-:W-:-:S04]  /*0320*/  @!P0 PRMT R6, R8, 0x7632, R6 ;  /* 0x0000763208068816 */ /* 0x004fc80000000006 */
[----:B------:R-:W-:-:S05]  /*0330*/  @!P0 PRMT R6, R6, 0x5410, R8 ;  /* 0x0000541006068816 */ /* 0x000fca0000000008 */
[--C-:B------:R-:W-:Y:S02]  /*0340*/  HADD2.F32 R7, -RZ, R6.reuse.H0_H0 ;  /* 0x20000006ff077230 */ /* 0x100fe40000004100 */
[----:B------:R-:W-:-:S03]  /*0350*/  HADD2.F32 R6, -RZ, R6.H1_H1 ;  /* 0x30000006ff067230 */ /* 0x000fc60000004100 */
[----:B------:R-:W-:Y:S02]  /*0360*/  FMUL.FTZ R21, R7, R7 ;  /* 0x0000000707157220 */ /* 0x000fe40000410000 */
[C---:B------:R-:W-:Y:S02]  /*0370*/  FADD.FTZ R7, R6.reuse, R7 ;  /* 0x0000000706077221 */ /* 0x040fe40000010000 */
[----:B------:R-:W-:Y:S02]  /*0380*/  FFMA.FTZ R6, R6, R6, R21 ;  /* 0x0000000606067223 */ /* 0x000fe40000010015 */
[----:B------:R-:W-:Y:S02]  /*0390*/  FADD.FTZ R16, R7, R16 ;  /* 0x0000001007107221 */ /* 0x000fe40000010000 */
[----:B------:R-:W-:Y:S01]  /*03a0*/  FADD.FTZ R15, R6, R15 ;  /* 0x0000000f060f7221 */ /* 0x000fe20000010000 */
[----:B------:R-:W-:Y:S05]  /*03b0*/  @P1 BRA `(.L_x_2553) ;  /* 0xfffffe8000001947 */ /* 0x000fea000383ffff */
[----:B------:R-:W-:Y:S02]  /*03c0*/  IMAD.MOV.U32 R6, RZ, RZ, R19 ;  /* 0x000000ffff067224 */ /* 0x000fe400078e0013 */
.L_x_2552:
        /* <DEDUP_REMOVED lines=8> */
.L_x_2554:
[C---:B------:R-:W-:Y:S01]  /*0450*/  @!P0 IADD3 R7, P1, R17.reuse, -0x1, RZ ;  /* 0xffffffff11078810 */ /* 0x040fe20007f3e0ff */
[----:B------:R-:W-:Y:S01]  /*0460*/  @!P0 IMAD.MOV.U32 R5, RZ, RZ, R13 ;  /* 0x000000ffff058224 */ /* 0x000fe200078e000d */
[----:B------:R-:W-:Y:S01]  /*0470*/  @!P0 IADD3 R19, P2, R17, 0x1, RZ ;  /* 0x0000000111138810 */ /* 0x000fe20007f5e0ff */
[C---:B------:R-:W-:Y:S01]  /*0480*/  @!P0 IMAD R18, R21.reuse, c[0x0][0x1c0], RZ ;  /* 0x0000700015128a24 */ /* 0x040fe200078e02ff */
[----:B------:R-:W-:-:S05]  /*0490*/  @!P0 IADD3.X R4, R21, -0x1, RZ, P1, !PT ;  /* 0xffffffff15048810 */ /* 0x000fca0000ffe4ff */
[----:B------:R-:W-:Y:S01]  /*04a0*/  @!P0 IMAD R6, R4, c[0x0][0x1c0], RZ ;  /* 0x0000700004068a24 */ /* 0x000fe200078e02ff */
[----:B------:R-:W-:-:S05]  /*04b0*/  @!P0 MOV R4, R2 ;  /* 0x0000000200048202 */ /* 0x000fca0000000f00 */
[----:B------:R-:W-:-:S04]  /*04c0*/  @!P0 IMAD.WIDE.U32 R8, R7, c[0x0][0x1c0], R4 ;  /* 0x0000700007088a25 */ /* 0x000fc800078e0004 */
[----:B------:R-:W-:Y:S01]  /*04d0*/  @!P0 IMAD R7, R7, c[0x0][0x1c4], R6 ;  /* 0x0000710007078a24 */ /* 0x000fe200078e0206 */
[----:B------:R-:W-:Y:S01]  /*04e0*/  @!P0 LEA R6, P1, R8, c[0x0][0x170], 0x1 ;  /* 0x00005c0008068a11 */ /* 0x000fe200078208ff */
[----:B------:R-:W-:-:S04]  /*04f0*/  @!P0 IMAD.WIDE.U32 R4, R17, c[0x0][0x1c0], R4 ;  /* 0x0000700011048a25 */ /* 0x000fc800078e0004 */
[----:B------:R-:W-:Y:S02]  /*0500*/  @!P0 IMAD.IADD R7, R9, 0x1, R7 ;  /* 0x0000000109078824 */ /* 0x000fe400078e0207 */
[----:B------:R-:W-:-:S03]  /*0510*/  @!P0 IMAD R9, R17, c[0x0][0x1c4], R18 ;  /* 0x0000710011098a24 */ /* 0x000fc600078e0212 */
[----:B------:R-:W-:Y:S02]  /*0520*/  @!P0 LEA.HI.X R7, R8, c[0x0][0x174], R7, 0x1, P1 ;  /* 0x00005d0008078a11 */ /* 0x000fe400008f0c07 */
[----:B------:R-:W-:Y:S01]  /*0530*/  @!P0 IADD3 R9, R5, R9, RZ ;  /* 0x0000000905098210 */ /* 0x000fe20007ffe0ff */
[----:B------:R-:W-:Y:S01]  /*0540*/  @!P0 IMAD.X R5, RZ, RZ, R21, P2 ;  /* 0x000000ffff058224 */ /* 0x000fe200010e0615 */
[C---:B------:R-:W-:Y:S01]  /*0550*/  @!P0 LEA R8, P1, R4.reuse, c[0x0][0x170], 0x1 ;  /* 0x00005c0004088a11 */ /* 0x040fe200078208ff */
[----:B------:R0:W2:Y:S02]  /*0560*/  @!P0 LDG.E R20, [R6.64] ;  /* 0x0000000606148981 */ /* 0x0000a4000c1e1900 */
[----:B------:R-:W-:Y:S01]  /*0570*/  @!P0 IMAD R22, R5, c[0x0][0x1c0], RZ ;  /* 0x0000700005168a24 */ /* 0x000fe200078e02ff */
[----:B------:R-:W-:Y:S01]  /*0580*/  @!P0 LEA.HI.X R9, R4, c[0x0][0x174], R9, 0x1, P1 ;  /* 0x00005d0004098a11 */ /* 0x000fe200008f0c09 */
[----:B------:R-:W-:Y:S01]  /*0590*/  @!P0 IMAD.MOV.U32 R4, RZ, RZ, R2 ;  /* 0x000000ffff048224 */ /* 0x000fe200078e0002 */
[----:B------:R-:W-:-:S02]  /*05a0*/  @!P0 MOV R5, R13 ;  /* 0x0000000d00058202 */ /* 0x000fc40000000f00 */
[----:B------:R-:W-:-:S03]  /*05b0*/  @!P0 IADD3 R23, P1, R17, 0x2, RZ ;  /* 0x0000000211178810 */ /* 0x000fc60007f3e0ff */
[----:B------:R-:W-:-:S04]  /*05c0*/  @!P0 IMAD.WIDE.U32 R4, R19, c[0x0][0x1c0], R4 ;  /* 0x0000700013048a25 */ /* 0x000fc800078e0004 */
[----:B------:R-:W-:Y:S02]  /*05d0*/  @!P0 IMAD R19, R19, c[0x0][0x1c4], R22 ;  /* 0x0000710013138a24 */ /* 0x000fe400078e0216 */
[----:B------:R-:W-:Y:S01]  /*05e0*/  @!P0 IMAD.X R18, RZ, RZ, R21, P1 ;  /* 0x000000ffff128224 */ /* 0x000fe200008e0615 */
[----:B------:R1:W3:Y:S01]  /*05f0*/  @!P0 LDG.E R22, [R8.64] ;  /* 0x0000000608168981 */ /* 0x0002e2000c1e1900 */
[----:B------:R-:W-:Y:S01]  /*0600*/  @!P0 IMAD.IADD R5, R5, 0x1, R19 ;  /* 0x0000000105058824 */ /* 0x000fe200078e0213 */
[----:B0-----:R-:W-:Y:S01]  /*0610*/  @!P0 LEA R6, P1, R4, c[0x0][0x170], 0x1 ;  /* 0x00005c0004068a11 */ /* 0x001fe200078208ff */
[----:B------:R-:W-:-:S03]  /*0620*/  @!P0 IMAD R24, R18, c[0x0][0x1c0], RZ ;  /* 0x0000700012188a24 */ /* 0x000fc600078e02ff */
[----:B------:R-:W-:Y:S02]  /*0630*/  @!P0 LEA.HI.X R7, R4, c[0x0][0x174], R5, 0x1, P1 ;  /* 0x00005d0004078a11 */ /* 0x000fe400008f0c05 */
[----:B-1----:R-:W-:Y:S01]  /*0640*/  @!P0 MOV R9, R13 ;  /* 0x0000000d00098202 */ /* 0x002fe20000000f00 */
[----:B------:R-:W-:Y:S02]  /*0650*/  @!P0 IMAD.MOV.U32 R8, RZ, RZ, R2 ;  /* 0x000000ffff088224 */ /* 0x000fe400078e0002 */
[----:B------:R0:W4:Y:S02]  /*0660*/  @!P0 LDG.E R6, [R6.64] ;  /* 0x0000000606068981 */ /* 0x000124000c1e1900 */
[----:B------:R-:W-:-:S04]  /*0670*/  @!P0 IMAD.WIDE.U32 R18, R23, c[0x0][0x1c0], R8 ;  /* 0x0000700017128a25 */ /* 0x000fc800078e0008 */
[----:B------:R-:W-:Y:S01]  /*0680*/  @!P0 IMAD R23, R23, c[0x0][0x1c4], R24 ;  /* 0x0000710017178a24 */ /* 0x000fe200078e0218 */
[----:B------:R-:W-:-:S03]  /*0690*/  @!P0 LEA R4, P1, R18, c[0x0][0x170], 0x1 ;  /* 0x00005c0012048a11 */ /* 0x000fc600078208ff */
[----:B------:R-:W-:-:S05]  /*06a0*/  @!P0 IMAD.IADD R5, R19, 0x1, R23 ;  /* 0x0000000113058824 */ /* 0x000fca00078e0217 */
[----:B------:R-:W-:-:S05]  /*06b0*/  @!P0 LEA.HI.X R5, R18, c[0x0][0x174], R5, 0x1, P1 ;  /* 0x00005d0012058a11 */ /* 0x000fca00008f0c05 */
[----:B------:R1:W5:Y:S02]  /*06c0*/  @!P0 LDG.E R4, [R4.64] ;  /* 0x0000000604048981 */ /* 0x000364000c1e1900 */
[----:B-1----:R-:W-:Y:S02]  /*06d0*/  PRMT R5, RZ, 0x5410, RZ ;  /* 0x00005410ff057816 */ /* 0x002fe400000000ff */
[----:B------:R-:W-:-:S04]  /*06e0*/  IADD3 R19, R17, 0x3, RZ ;  /* 0x0000000311137810 */ /* 0x000fc80007ffe0ff */
[----:B------:R-:W-:Y:S02]  /*06f0*/  ISETP.GE.AND P1, PT, R19, R12, PT ;  /* 0x0000000c1300720c */ /* 0x000fe40003f26270 */
[----:B------:R-:W-:-:S04]  /*0700*/  IADD3 R17, P2, R17, 0x4, RZ ;  /* 0x0000000411117810 */ /* 0x000fc80007f5e0ff */
[----:B------:R-:W-:Y:S02]  /*0710*/  IADD3.X R21, RZ, R21, RZ, P2, !PT ;  /* 0x00000015ff157210 */ /* 0x000fe400017fe4ff */
[----:B--2---:R-:W-:-:S04]  /*0720*/  @!P0 PRMT R5, R20, 0x7632, R5 ;  /* 0x0000763214058816 */ /* 0x004fc80000000005 */
[----:B------:R-:W-:-:S05]  /*0730*/  @!P0 PRMT R5, R5, 0x5410, R20 ;  /* 0x0000541005058816 */ /* 0x000fca0000000014 */
[--C-:B------:R-:W-:Y:S02]  /*0740*/  HADD2.F32 R9, -RZ, R5.reuse.H0_H0 ;  /* 0x20000005ff097230 */ /* 0x100fe40000004100 */
[----:B------:R-:W-:Y:S01]  /*0750*/  HADD2.F32 R8, -RZ, R5.H1_H1 ;  /* 0x30000005ff087230 */ /* 0x000fe20000004100 */
[----:B------:R-:W-:Y:S02]  /*0760*/  PRMT R5, RZ, 0x5410, RZ ;  /* 0x00005410ff057816 */ /* 0x000fe400000000ff */
[----:B0-----:R-:W-:Y:S02]  /*0770*/  FMUL.FTZ R7, R9, R9 ;  /* 0x0000000909077220 */ /* 0x001fe40000410000 */
[----:B------:R-:W-:Y:S01]  /*0780*/  FADD.FTZ R9, R8, R9 ;  /* 0x0000000908097221 */ /* 0x000fe20000010000 */
[----:B---3--:R-:W-:-:S03]  /*0790*/  @!P0 PRMT R5, R22, 0x7632, R5 ;  /* 0x0000763216058816 */ /* 0x008fc60000000005 */
[----:B------:R-:W-:Y:S01]  /*07a0*/  FADD.FTZ R16, R9, R16 ;  /* 0x0000001009107221 */ /* 0x000fe20000010000 */
[----:B------:R-:W-:Y:S02]  /*07b0*/  @!P0 PRMT R5, R5, 0x5410, R22 ;  /* 0x0000541005058816 */ /* 0x000fe40000000016 */
[----:B------:R-:W-:Y:S01]  /*07c0*/  PRMT R9, RZ, 0x5410, RZ ;  /* 0x00005410ff097816 */ /* 0x000fe200000000ff */
[----:B------:R-:W-:Y:S02]  /*07d0*/  FFMA.FTZ R8, R8, R8, R7 ;  /* 0x0000000808087223 */ /* 0x000fe40000010007 */
[--C-:B------:R-:W-:Y:S01]  /*07e0*/  HADD2.F32 R18, -RZ, R5.reuse.H0_H0 ;  /* 0x20000005ff127230 */ /* 0x100fe20000004100 */
[----:B----4-:R-:W-:Y:S01]  /*07f0*/  @!P0 PRMT R9, R9, 0x5410, R6 ;  /* 0x0000541009098816 */ /* 0x010fe20000000006 */
[----:B------:R-:W-:Y:S01]  /*0800*/  FADD.FTZ R15, R8, R15 ;  /* 0x0000000f080f7221 */ /* 0x000fe20000010000 */
[----:B------:R-:W-:Y:S02]  /*0810*/  HADD2.F32 R5, -RZ, R5.H1_H1 ;  /* 0x30000005ff057230 */ /* 0x000fe40000004100 */
[----:B------:R-:W-:Y:S01]  /*0820*/  FMUL.FTZ R8, R18, R18 ;  /* 0x0000001212087220 */ /* 0x000fe20000410000 */
[----:B------:R-:W-:-:S02]  /*0830*/  @!P0 PRMT R9, R6, 0x7632, R9 ;  /* 0x0000763206098816 */ /* 0x000fc40000000009 */
[----:B------:R-:W-:Y:S01]  /*0840*/  PRMT R6, RZ, 0x7610, R6 ;  /* 0x00007610ff067816 */ /* 0x000fe20000000006 */
[C---:B------:R-:W-:Y:S02]  /*0850*/  FADD.FTZ R7, R5.reuse, R18 ;  /* 0x0000001205077221 */ /* 0x040fe40000010000 */
[----:B------:R-:W-:Y:S01]  /*0860*/  FFMA.FTZ R8, R5, R5, R8 ;  /* 0x0000000505087223 */ /* 0x000fe20000010008 */
[----:B------:R-:W-:Y:S01]  /*0870*/  PRMT R5, RZ, 0x7610, R5 ;  /* 0x00007610ff057816 */ /* 0x000fe20000000005 */
[--C-:B------:R-:W-:Y:S02]  /*0880*/  HADD2.F32 R18, -RZ, R9.reuse.H0_H0 ;  /* 0x20000009ff127230 */ /* 0x100fe40000004100 */
[----:B------:R-:W-:Y:S01]  /*0890*/  HADD2.F32 R9, -RZ, R9.H1_H1 ;  /* 0x30000009ff097230 */ /* 0x000fe20000004100 */
[C---:B-----5:R-:W-:Y:S02]  /*08a0*/  @!P0 PRMT R6, R4.reuse, 0x7632, R6 ;  /* 0x0000763204068816 */ /* 0x060fe40000000006 */
[----:B------:R-:W-:Y:S01]  /*08b0*/  @!P0 PRMT R5, R4, 0x7610, R5 ;  /* 0x0000761004058816 */ /* 0x000fe20000000005 */
[----:B------:R-:W-:-:S02]  /*08c0*/  FMUL.FTZ R4, R18, R18 ;  /* 0x0000001212047220 */ /* 0x000fc40000410000 */
[----:B------:R-:W-:Y:S01]  /*08d0*/  HADD2.F32 R6, -RZ, R6.H0_H0 ;  /* 0x20000006ff067230 */ /* 0x000fe20000004100 */
[----:B------:R-:W-:Y:S01]  /*08e0*/  FADD.FTZ R15, R15, R8 ;  /* 0x000000080f0f7221 */ /* 0x000fe20000010000 */
[----:B------:R-:W-:Y:S01]  /*08f0*/  HADD2.F32 R5, -RZ, R5.H0_H0 ;  /* 0x20000005ff057230 */ /* 0x000fe20000004100 */
[----:B------:R-:W-:Y:S02]  /*0900*/  FADD.FTZ R7, R16, R7 ;  /* 0x0000000710077221 */ /* 0x000fe40000010000 */
[C---:B------:R-:W-:Y:S02]  /*0910*/  FADD.FTZ R18, R9.reuse, R18 ;  /* 0x0000001209127221 */ /* 0x040fe40000010000 */
[----:B------:R-:W-:Y:S02]  /*0920*/  FFMA.FTZ R4, R9, R9, R4 ;  /* 0x0000000909047223 */ /* 0x000fe40000010004 */
[----:B------:R-:W-:Y:S02]  /*0930*/  FMUL.FTZ R8, R6, R6 ;  /* 0x0000000606087220 */ /* 0x000fe40000410000 */
[----:B------:R-:W-:-:S02]  /*0940*/  FADD.FTZ R7, R7, R18 ;  /* 0x0000001207077221 */ /* 0x000fc40000010000 */
[----:B------:R-:W-:Y:S02]  /*0950*/  FADD.FTZ R15, R15, R4 ;  /* 0x000000040f0f7221 */ /* 0x000fe40000010000 */
[C---:B------:R-:W-:Y:S02]  /*0960*/  FADD.FTZ R6, R5.reuse, R6 ;  /* 0x0000000605067221 */ /* 0x040fe40000010000 */
[----:B------:R-:W-:Y:S02]  /*0970*/  FFMA.FTZ R8, R5, R5, R8 ;  /* 0x0000000505087223 */ /* 0x000fe40000010008 */
[----:B------:R-:W-:Y:S02]  /*0980*/  FADD.FTZ R16, R7, R6 ;  /* 0x0000000607107221 */ /* 0x000fe40000010000 */
[----:B------:R-:W-:Y:S01]  /*0990*/  FADD.FTZ R15, R15, R8 ;  /* 0x000000080f0f7221 */ /* 0x000fe20000010000 */
[----:B------:R-:W-:Y:S05]  /*09a0*/  @!P1 BRA `(.L_x_2554) ;  /* 0xfffffaa000009947 */ /* 0x000fea000383ffff */
.L_x_2551:
        /* <DEDUP_REMOVED lines=13> */
[----:B------:R-:W-:-:S05]  /*0a80*/  IMAD.HI.U32 R4, R3, R14, RZ ;  /* 0x0000000e03047227 */ /* 0x000fca00078e00ff */
[----:B------:R-:W-:-:S05]  /*0a90*/  IADD3 R3, -R4, RZ, RZ ;  /* 0x000000ff04037210 */ /* 0x000fca0007ffe1ff */
        /* <DEDUP_REMOVED lines=70> */
[----:B0-----:R-:W-:Y:S05]  /*0f00*/  CALL.REL.NOINC `($__internal_60_$__cuda_sm70_warpsync) ;  /* 0x00000f1000007944 */ /* 0x001fea0003c00000 */
.L_x_2557:
        /* <DEDUP_REMOVED lines=13> */
.L_x_2559:
[----:B------:R-:W-:Y:S05]  /*0fe0*/  BSYNC B1 ;  /* 0x0000000000017941 */ /* 0x000fea0003800000 */
.L_x_2558:
[----:B------:R-:W-:-:S03]  /*0ff0*/  UMOV UR4, 0xfffffff ;  /* 0x0fffffff00047882 */ /* 0x000fc60000000000 */
[----:B------:R-:W-:Y:S05]  /*1000*/  BRA.CONV UR4, `(.L_x_2560) ;  /* 0x0000003304007947 */ /* 0x000fea000b800000 */
[----:B------:R-:W-:Y:S01]  /*1010*/  IMAD.MOV.U32 R3, RZ, RZ, 0xfffffff ;  /* 0x0fffffffff037424 */ /* 0x000fe200078e00ff */
[----:B------:R-:W-:Y:S02]  /*1020*/  MOV R2, 0x1040 ;  /* 0x0000104000027802 */ /* 0x000fe40000000f00 */
[----:B0-----:R-:W-:Y:S05]  /*1030*/  CALL.REL.NOINC `($__internal_60_$__cuda_sm70_warpsync) ;  /* 0x00000de000007944 */ /* 0x001fea0003c00000 */
.L_x_2560:
        /* <DEDUP_REMOVED lines=8> */
[----:B01----:R-:W-:Y:S05]  /*10c0*/  CALL.REL.NOINC `($__internal_60_$__cuda_sm70_warpsync) ;  /* 0x00000d5000007944 */ /* 0x003fea0003c00000 */
.L_x_2561:
        /* <DEDUP_REMOVED lines=13> */
.L_x_2563:
[----:B------:R-:W-:Y:S05]  /*11a0*/  BSYNC B1 ;  /* 0x0000000000017941 */ /* 0x000fea0003800000 */
.L_x_2562:
[----:B------:R-:W-:-:S03]  /*11b0*/  UMOV UR4, 0xfffffff ;  /* 0x0fffffff00047882 */ /* 0x000fc60000000000 */
[----:B------:R-:W-:Y:S05]  /*11c0*/  BRA.CONV UR4, `(.L_x_2564) ;  /* 0x0000003304007947 */ /* 0x000fea000b800000 */
[----:B------:R-:W-:Y:S01]  /*11d0*/  IMAD.MOV.U32 R3, RZ, RZ, 0xfffffff ;  /* 0x0fffffffff037424 */ /* 0x000fe200078e00ff */
[----:B------:R-:W-:Y:S02]  /*11e0*/  MOV R2, 0x1200 ;  /* 0x0000120000027802 */ /* 0x000fe40000000f00 */
[----:B01----:R-:W-:Y:S05]  /*11f0*/  CALL.REL.NOINC `($__internal_60_$__cuda_sm70_warpsync) ;  /* 0x00000c2000007944 */ /* 0x003fea0003c00000 */
.L_x_2564:
        /* <DEDUP_REMOVED lines=8> */
[----:B012---:R-:W-:Y:S05]  /*1280*/  CALL.REL.NOINC `($__internal_60_$__cuda_sm70_warpsync) ;  /* 0x00000b9000007944 */ /* 0x007fea0003c00000 */
.L_x_2565:
        /* <DEDUP_REMOVED lines=13> */
.L_x_2567:
[----:B------:R-:W-:Y:S05]  /*1360*/  BSYNC B1 ;  /* 0x0000000000017941 */ /* 0x000fea0003800000 */
.L_x_2566:
[----:B------:R-:W-:-:S03]  /*1370*/  UMOV UR4, 0xfffffff ;  /* 0x0fffffff00047882 */ /* 0x000fc60000000000 */
[----:B------:R-:W-:Y:S05]  /*1380*/  BRA.CONV UR4, `(.L_x_2568) ;  /* 0x0000003304007947 */ /* 0x000fea000b800000 */
[----:B------:R-:W-:Y:S01]  /*1390*/  IMAD.MOV.U32 R3, RZ, RZ, 0xfffffff ;  /* 0x0fffffffff037424 */ /* 0x000fe200078e00ff */
[----:B------:R-:W-:Y:S02]  /*13a0*/  MOV R2, 0x13c0 ;  /* 0x000013c000027802 */ /* 0x000fe40000000f00 */
[----:B012---:R-:W-:Y:S05]  /*13b0*/  CALL.REL.NOINC `($__internal_60_$__cuda_sm70_warpsync) ;  /* 0x00000a6000007944 */ /* 0x007fea0003c00000 */
.L_x_2568:
        /* <DEDUP_REMOVED lines=8> */
[----:B0123--:R-:W-:Y:S05]  /*1440*/  CALL.REL.NOINC `($__internal_60_$__cuda_sm70_warpsync) ;  /* 0x000009d000007944 */ /* 0x00ffea0003c00000 */
.L_x_2569:
        /* <DEDUP_REMOVED lines=13> */
.L_x_2571:
[----:B------:R-:W-:Y:S05]  /*1520*/  BSYNC B1 ;  /* 0x0000000000017941 */ /* 0x000fea0003800000 */
.L_x_2570:
[----:B------:R-:W-:Y:S01]  /*1530*/  UMOV UR4, 0xfffffff ;  /* 0x0fffffff00047882 */ /* 0x000fe20000000000 */
[----:B------:R-:W-:Y:S02]  /*1540*/  IMAD.MOV.U32 R12, RZ, RZ, R7 ;  /* 0x000000ffff0c7224 */ /* 0x000fe400078e0007 */
[----:B------:R-:W-:Y:S01]  /*1550*/  IMAD.MOV.U32 R15, RZ, RZ, R6 ;  /* 0x000000ffff0f7224 */ /* 0x000fe200078e0006 */
[----:B------:R-:W-:Y:S05]  /*1560*/  BRA.CONV UR4, `(.L_x_2572) ;  /* 0x0000003304007947 */ /* 0x000fea000b800000 */
[----:B------:R-:W-:Y:S02]  /*1570*/  MOV R3, 0xfffffff ;  /* 0x0fffffff00037802 */ /* 0x000fe40000000f00 */
[----:B------:R-:W-:-:S02]  /*1580*/  MOV R2, 0x15a0 ;  /* 0x000015a000027802 */ /* 0x000fc40000000f00 */
[----:B0123--:R-:W-:Y:S05]  /*1590*/  CALL.REL.NOINC `($__internal_60_$__cuda_sm70_warpsync) ;  /* 0x0000088000007944 */ /* 0x00ffea0003c00000 */
.L_x_2572:
        /* <DEDUP_REMOVED lines=8> */
[----:B01234-:R-:W-:Y:S05]  /*1620*/  CALL.REL.NOINC `($__internal_60_$__cuda_sm70_warpsync) ;  /* 0x000007f000007944 */ /* 0x01ffea0003c00000 */
.L_x_2573:
        /* <DEDUP_REMOVED lines=15> */
[----:B------:R-:W-:Y:S05]  /*1720*/  CALL.REL.NOINC `($__internal_60_$__cuda_sm70_warpsync) ;  /* 0x000006f000007944 */ /* 0x000fea0003c00000 */
.L_x_2574:
        /* <DEDUP_REMOVED lines=8> */
[----:B0-----:R-:W-:Y:S05]  /*17b0*/  CALL.REL.NOINC `($__internal_60_$__cuda_sm70_warpsync) ;  /* 0x0000066000007944 */ /* 0x001fea0003c00000 */
.L_x_2575:
[----:B------:R-:W-:-:S06]  /*17c0*/  NOP ;  /* 0x0000000000007918 */ /* 0x000fcc0000000000 */
[----:B------:R-:W1:Y:S01]  /*17d0*/  LDS R25, [R8+0x210] ;  /* 0x0002100008197984 */ /* 0x000e620000000800 */
[----:B------:R-:W-:Y:S02]  /*17e0*/  ISETP.NE.AND P1, PT, R0, RZ, PT ;  /* 0x000000ff0000720c */ /* 0x000fe40003f25270 */
[----:B------:R-:W-:Y:S01]  /*17f0*/  PLOP3.LUT P0, PT, PT, PT, PT, 0x80, 0x0 ;  /* 0x000000000000781c */ /* 0x000fe20003f0f070 */
[----:B0-----:R-:W0:Y:S04]  /*1800*/  LDS R16, [R13+0xb4] ;  /* 0x0000b4000d107984 */ /* 0x001e280000000800 */
[----:B------:R-:W-:Y:S04]  /*1810*/  LDS R3, [R8+0x214] ;  /* 0x0002140008037984 */ /* 0x000fe80000000800 */
[----:B------:R-:W2:Y:S04]  /*1820*/  LDS R20, [R13+0xb8] ;  /* 0x0000b8000d147984 */ /* 0x000ea80000000800 */
[----:B------:R-:W-:Y:S04]  /*1830*/  LDS R7, [R8+0x218] ;  /* 0x0002180008077984 */ /* 0x000fe80000000800 */
[----:B------:R-:W3:Y:S04]  /*1840*/  LDS R22, [R13+0xbc] ;  /* 0x0000bc000d167984 */ /* 0x000ee80000000800 */
        /* <DEDUP_REMOVED lines=8> */
[----:B0-----:R-:W-:-:S03]  /*18d0*/  @P1 IMAD.IADD R25, R16, 0x1, R25 ;  /* 0x0000000110191824 */ /* 0x001fc600078e0219 */
[----:B------:R-:W0:Y:S04]  /*18e0*/  LDS R9, [R8+0x24c] ;  /* 0x00024c0008097984 */ /* 0x000e280000000800 */
[----:B------:R-:W0:Y:S04]  /*18f0*/  LDS R17, [R8+0x22c] ;  /* 0x00022c0008117984 */ /* 0x000e280000000800 */
[----:B------:R-:W0:Y:S01]  /*1900*/  LDS R16, [R8+0x230] ;  /* 0x0002300008107984 */ /* 0x000e220000000800 */
[----:B--2---:R-:W-:Y:S02]  /*1910*/  @!P0 FADD.FTZ R3, R20, R3 ;  /* 0x0000000314038221 */ /* 0x004fe40000010000 */
[----:B---3--:R-:W-:Y:S01]  /*1920*/  @!P0 FADD.FTZ R7, R22, R7 ;  /* 0x0000000716078221 */ /* 0x008fe20000010000 */
[----:B------:R-:W2:Y:S01]  /*1930*/  LDS R15, [R8+0x258] ;  /* 0x00025800080f7984 */ /* 0x000ea20000000800 */
[----:B----4-:R-:W-:-:S03]  /*1940*/  IMAD.IADD R29, R24, 0x1, R25 ;  /* 0x00000001181d7824 */ /* 0x010fc600078e0219 */
[----:B------:R-:W3:Y:S01]  /*1950*/  LDS R20, [R8+0x238] ;  /* 0x0002380008147984 */ /* 0x000ee20000000800 */
[----:B------:R-:W-:Y:S02]  /*1960*/  ISETP.NE.AND P5, PT, R24, RZ, PT ;  /* 0x000000ff1800720c */ /* 0x000fe40003fa5270 */
[C---:B-----5:R-:W-:Y:S01]  /*1970*/  ISETP.NE.AND P4, PT, R18.reuse, RZ, PT ;  /* 0x000000ff1200720c */ /* 0x060fe20003f85270 */
[----:B------:R-:W4:Y:S01]  /*1980*/  LDS R19, [R8+0x23c] ;  /* 0x00023c0008137984 */ /* 0x000f220000000800 */
[----:B------:R-:W-:Y:S02]  /*1990*/  IADD3 R26, R18, R29, RZ ;  /* 0x0000001d121a7210 */ /* 0x000fe40007ffe0ff */
[C---:B------:R-:W-:Y:S01]  /*19a0*/  ISETP.NE.AND P3, PT, R2.reuse, RZ, PT ;  /* 0x000000ff0200720c */ /* 0x040fe20003f65270 */
[----:B------:R-:W5:Y:S02]  /*19b0*/  LDS R23, [R8+0x244] ;  /* 0x0002440008177984 */ /* 0x000f640000000800 */
[----:B------:R-:W-:Y:S01]  /*19c0*/  IMAD.IADD R18, R2, 0x1, R26 ;  /* 0x0000000102127824 */ /* 0x000fe200078e021a */
[C---:B------:R-:W-:Y:S01]  /*19d0*/  ISETP.NE.AND P2, PT, R6.reuse, RZ, PT ;  /* 0x000000ff0600720c */ /* 0x040fe20003f45270 */
[----:B------:R-:W5:Y:S02]  /*19e0*/  LDS R21, [R8+0x248] ;  /* 0x0002480008157984 */ /* 0x000f640000000800 */
[----:B------:R-:W-:-:S02]  /*19f0*/  IMAD.IADD R2, R6, 0x1, R18 ;  /* 0x0000000106027824 */ /* 0x000fc400078e0212 */
[----:B------:R-:W5:Y:S01]  /*1a00*/  LDS R24, [R8+0x250] ;  /* 0x0002500008187984 */ /* 0x000f620000000800 */
[----:B-1----:R-:W-:-:S03]  /*1a10*/  @!P5 FADD.FTZ R12, R12, R3 ;  /* 0x000000030c0cd221 */ /* 0x002fc60000010000 */
[----:B------:R-:W1:Y:S01]  /*1a20*/  LDS R22, [R8+0x254] ;  /* 0x0002540008167984 */ /* 0x000e620000000800 */
[----:B------:R-:W-:-:S03]  /*1a30*/  @!P5 FADD.FTZ R13, R13, R7 ;  /* 0x000000070d0dd221 */ /* 0x000fc60000010000 */
[----:B------:R-:W-:Y:S01]  /*1a40*/  STS [R8+0x210], R25 ;  /* 0x0002101908007388 */ /* 0x000fe20000000800 */
[C---:B0-----:R-:W-:Y:S02]  /*1a50*/  ISETP.NE.AND P0, PT, R9.reuse, RZ, PT ;  /* 0x000000ff0900720c */ /* 0x041fe40003f05270 */
[----:B------:R-:W-:Y:S01]  /*1a60*/  IADD3 R9, R9, R2, RZ ;  /* 0x0000000209097210 */ /* 0x000fe20007ffe0ff */
[----:B------:R-:W0:Y:S01]  /*1a70*/  LDS R27, [R8+0x25c] ;  /* 0x00025c00081b7984 */ /* 0x000e220000000800 */
[----:B------:R-:W-:-:S03]  /*1a80*/  @!P4 FADD.FTZ R17, R17, R12 ;  /* 0x0000000c1111c221 */ /* 0x000fc60000010000 */
[----:B------:R-:W0:Y:S01]  /*1a90*/  LDS R25, [R8+0x260] ;  /* 0x0002600008197984 */ /* 0x000e220000000800 */
[----:B------:R-:W-:Y:S01]  /*1aa0*/  @!P4 FADD.FTZ R16, R16, R13 ;  /* 0x0000000d1010c221 */ /* 0x000fe20000010000 */
[----:B--2---:R-:W-:Y:S02]  /*1ab0*/  ISETP.NE.AND P1, PT, R15, RZ, PT ;  /* 0x000000ff0f00720c */ /* 0x004fe40003f25270 */
[----:B------:R2:W-:Y:S01]  /*1ac0*/  STS [R8+0x21c], R29 ;  /* 0x00021c1d08007388 */ /* 0x0005e20000000800 */
[----:B---3--:R-:W-:-:S03]  /*1ad0*/  @!P3 FADD.FTZ R20, R20, R17 ;  /* 0x000000111414b221 */ /* 0x008fc60000010000 */
        /* <DEDUP_REMOVED lines=8> */
[----:B------:R-:W-:-:S03]  /*1b60*/  @!P0 FADD.FTZ R24, R24, R23 ;  /* 0x0000001718188221 */ /* 0x000fc60000010000 */
[----:B------:R3:W-:Y:S01]  /*1b70*/  STS [R8+0x218], R7 ;  /* 0x0002180708007388 */ /* 0x0007e20000000800 */
[----:B-1----:R-:W-:-:S03]  /*1b80*/  @!P0 FADD.FTZ R22, R22, R21 ;  /* 0x0000001516168221 */ /* 0x002fc60000010000 */
[----:B------:R3:W-:Y:S04]  /*1b90*/  STS [R8+0x24c], R9 ;  /* 0x00024c0908007388 */ /* 0x0007e80000000800 */
[----:B------:R3:W-:Y:S01]  /*1ba0*/  STS [R8+0x258], R29 ;  /* 0x0002581d08007388 */ /* 0x0007e20000000800 */
[----:B0-----:R-:W-:-:S03]  /*1bb0*/  @!P1 FADD.FTZ R27, R27, R24 ;  /* 0x000000181b1b9221 */ /* 0x001fc60000010000 */
        /* <DEDUP_REMOVED lines=13> */
.L_x_2556:
[----:B--2---:R-:W-:Y:S05]  /*1c90*/  BSYNC B0 ;  /* 0x0000000000007941 */ /* 0x004fea0003800000 */
.L_x_2555:
        /* <DEDUP_REMOVED lines=24> */
        .weak           $__internal_60_$__cuda_sm70_warpsync
        .type           $__internal_60_$__cuda_sm70_warpsync,@function
        .size           $__internal_60_$__cuda_sm70_warpsync,(.L_x_3121 - $__internal_60_$__cuda_sm70_warpsync)
$__internal_60_$__cuda_sm70_warpsync:
[----:B------:R-:W-:Y:S04]  /*1e20*/  WARPSYNC R3 ;  /* 0x0000000300007348 */ /* 0x000fe80003800000 */
[----:B------:R-:W-:-:S06]  /*1e30*/  HFMA2.MMA R3, -RZ, RZ, 0, 0 ;  /* 0x00000000ff037435 */ /* 0x000fcc00000001ff */
[----:B------:R-:W-:Y:S05]  /*1e40*/  RET.REL.NODEC R2 `(_Z30group_norm_nhwc_fwd_sum_kernelI11Fp16IOFp32WLi196EEv26Group_norm_nhwc_fwd_params) ;  /* 0xffffe1b002007950 */ /* 0x000fea0003c3ffff */
.L_x_2576:
        /* <DEDUP_REMOVED lines=11> */
.L_x_3121:


//--------------------- .text._Z30group_norm_nhwc_fwd_sum_kernelI11Fp16IOFp32WLi168EEv26Group_norm_nhwc_fwd_params --------------------------
	.section	.text._Z30group_norm_nhwc_fwd_sum_kernelI11Fp16IOFp32WLi168EEv26Group_norm_nhwc_fwd_params,"ax",@progbits
	.sectioninfo	@"SHI_REGISTERS=30"
	.align	128
        .global         _Z30group_norm_nhwc_fwd_sum_kernelI11Fp16IOFp32WLi168EEv26Group_norm_nhwc_fwd_params
        .type           _Z30group_norm_nhwc_fwd_sum_kernelI11Fp16IOFp32WLi168EEv26Group_norm_nhwc_fwd_params,@function
        .size           _Z30group_norm_nhwc_fwd_sum_kernelI11Fp16IOFp32WLi168EEv26Group_norm_nhwc_fwd_params,(.L_x_3122 - _Z30group_norm_nhwc_fwd_sum_kernelI11Fp16IOFp32WLi168EEv26Group_norm_nhwc_fwd_params)
        .other          _Z30group_norm_nhwc_fwd_sum_kernelI11Fp16IOFp32WLi168EEv26Group_norm_nhwc_fwd_params,@"STO_CUDA_ENTRY STV_DEFAULT"
_Z30group_norm_nhwc_fwd_sum_kernelI11Fp16IOFp32WLi168EEv26Group_norm_nhwc_fwd_params:
.text._Z30group_norm_nhwc_fwd_sum_kernelI11Fp16IOFp32WLi168EEv26Group_norm_nhwc_fwd_params:
        /* <DEDUP_REMOVED lines=21> */
[----:B------:R-:W-:Y:S01]  /*0150*/  IMAD R4, R11, c[0x0][0x1f0], R14 ;  /* 0x00007c000b047a24 */ /* 0x000fe200078e020e */
[----:B------:R-:W-:Y:S01]  /*0160*/  MOV R15, RZ ;  /* 0x000000ff000f7202 */ /* 0x000fe20000000f00 */
[----:B------:R-:W-:Y:S01]  /*0170*/  IMAD.MOV.U32 R6, RZ, RZ, R17 ;  /* 0x000000ffff067224 */ /* 0x000fe200078e0011 */
[----:B------:R-:W-:Y:S01]  /*0180*/  LOP3.LUT P0, R20, R2, 0x3, RZ, 0xc0, !PT ;  /* 0x0000000302147812 */ /* 0x000fe2000780c0ff */
[----:B------:R-:W-:Y:S01]  /*0190*/  IMAD R3, R3, c[0x0][0x1d0], RZ ;  /* 0x0000740003037a24 */ /* 0x000fe200078e02ff */
[----:B------:R-:W-:Y:S01]  /*01a0*/  SHF.R.S32.HI R5, RZ, 0x1f, R4 ;  /* 0x0000001fff057819 */ /* 0x000fe20000011404 */
[----:B------:R-:W-:Y:S02]  /*01b0*/  IMAD.MOV.U32 R16, RZ, RZ, RZ ;  /* 0x000000ffff107224 */ /* 0x000fe400078e00ff */
[----:B------:R-:W-:-:S02]  /*01c0*/  IMAD R13, R10, c[0x0][0x1d4], R3 ;  /* 0x000075000a0d7a24 */ /* 0x000fc400078e0203 */
[----:B------:R-:W-:-:S05]  /*01d0*/  IMAD.WIDE.U32 R2, R10, c[0x0][0x1d0], R4 ;  /* 0x000074000a027a25 */ /* 0x000fca00078e0004 */
[----:B------:R-:W-:Y:S01]  /*01e0*/  IADD3 R13, R3, R13, RZ ;  /* 0x0000000d030d7210 */ /* 0x000fe20007ffe0ff */
[----:B------:R-:W-:Y:S05]  /*01f0*/  @!P0 BRA `(.L_x_2578) ;  /* 0x000001d000008947 */ /* 0x000fea0003800000 */
[----:B------:R-:W-:Y:S01]  /*0200*/  ISETP.GE.U32.AND P0, PT, R4, c[0x0][0x1c0], PT ;  /* 0x0000700004007a0c */ /* 0x000fe20003f06070 */
[----:B------:R-:W-:Y:S02]  /*0210*/  IMAD.MOV.U32 R19, RZ, RZ, R17 ;  /* 0x000000ffff137224 */ /* 0x000fe400078e0011 */
[----:B------:R-:W-:Y:S01]  /*0220*/  IMAD.MOV.U32 R15, RZ, RZ, RZ ;  /* 0x000000ffff0f7224 */ /* 0x000fe200078e00ff */
[----:B------:R-:W-:-:S13]  /*0230*/  ISETP.GE.AND.EX P0, PT, R5, c[0x0][0x1c4], PT, P0 ;  /* 0x0000710005007a0c */ /* 0x000fda0003f06300 */
.L_x_2579:
        /* <DEDUP_REMOVED lines=9> */
[----:B------:R-:W-:Y:S02]  /*02d0*/  PRMT R6, RZ, 0x5410, RZ ;  /* 0x00005410ff067816 */ /* 0x000fe400000000ff */
[----:B------:R-:W-:Y:S02]  /*02e0*/  IADD3 R20, R20, -0x1, RZ ;  /* 0xffffffff14147810 */ /* 0x000fe40007ffe0ff */
[----:B------:R-:W-:Y:S02]  /*02f0*/  IADD3 R19, P2, R19, 0x1, RZ ;  /* 0x0000000113137810 */ /* 0x000fe40007f5e0ff */
[----:B------:R-:W-:Y:S02]  /*0300*/  ISETP.NE.AND P1, PT, R20, RZ, PT ;  /* 0x000000ff1400720c */ /* 0x000fe40003f25270 */
[----:B------:R-:W-:Y:S02]  /*0310*/  IADD3.X R18, RZ, R18, RZ, P2, !PT ;  /* 0x00000012ff127210 */ /* 0x000fe400017fe4ff */
        /* <DEDUP_REMOVED lines=11> */
.L_x_2578:
        /* <DEDUP_REMOVED lines=8> */
.L_x_2580:
[----:B------:R-:W-:Y:S01]  /*0450*/  @!P0 IADD3 R7, P1, R17, -0x1, RZ ;  /* 0xffffffff11078810 */ /* 0x000fe20007f3e0ff */
[C---:B------:R-:W-:Y:S01]  /*0460*/  @!P0 IMAD R18, R21.reuse, c[0x0][0x1c0], RZ ;  /* 0x0000700015128a24 */ /* 0x040fe200078e02ff */
[----:B------:R-:W-:Y:S02]  /*0470*/  @!P0 MOV R5, R13 ;  /* 0x0000000d00058202 */ /* 0x000fe40000000f00 */
[----:B------:R-:W-:-:S02]  /*0480*/  @!P0 IADD3.X R4, R21, -0x1, RZ, P1, !PT ;  /* 0xffffffff15048810 */ /* 0x000fc40000ffe4ff */
[----:B------:R-:W-:-:S03]  /*0490*/  @!P0 IADD3 R19, P2, R17, 0x1, RZ ;  /* 0x0000000111138810 */ /* 0x000fc60007f5e0ff */
[----:B------:R-:W-:Y:S02]  /*04a0*/  @!P0 IMAD R6, R4, c[0x0][0x1c0], RZ ;  /* 0x0000700004068a24 */ /* 0x000fe400078e02ff */
[----:B------:R-:W-:-:S04]  /*04b0*/  @!P0 IMAD.MOV.U32 R4, RZ, RZ, R2 ;  /* 0x000000ffff048224 */ /* 0x000fc800078e0002 */
[----:B------:R-:W-:-:S04]  /*04c0*/  @!P0 IMAD.WIDE.U32 R8, R7, c[0x0][0x1c0], R4 ;  /* 0x0000700007088a25 */ /* 0x000fc800078e0004 */
[----:B------:R-:W-:Y:S01]  /*04d0*/  @!P0 IMAD R7, R7, c[0x0][0x1c4], R6 ;  /* 0x0000710007078a24 */ /* 0x000fe200078e0206 */
[----:B------:R-:W-:Y:S01]  /*04e0*/  @!P0 LEA R6, P1, R8, c[0x0][0x170], 0x1 ;  /* 0x00005c0008068a11 */ /* 0x000fe200078208ff */
[----:B------:R-:W-:-:S04]  /*04f0*/  @!P0 IMAD.WIDE.U32 R4, R17, c[0x0][0x1c0], R4 ;  /* 0x0000700011048a25 */ /* 0x000fc800078e0004 */
[----:B------:R-:W-:Y:S02]  /*0500*/  @!P0 IMAD.IADD R7, R9, 0x1, R7 ;  /* 0x0000000109078824 */ /* 0x000fe400078e0207 */
[----:B------:R-:W-:-:S03]  /*0510*/  @!P0 IMAD R9, R17, c[0x0][0x1c4], R18 ;  /* 0x0000710011098a24 */ /* 0x000fc600078e0212 */
[----:B------:R-:W-:Y:S01]  /*0520*/  @!P0 LEA.HI.X R7, R8, c[0x0][0x174], R7, 0x1, P1 ;  /* 0x00005d0008078a11 */ /* 0x000fe200008f0c07 */
[----:B------:R-:W-:Y:S01]  /*0530*/  @!P0 IMAD.IADD R9, R5, 0x1, R9 ;  /* 0x0000000105098824 */ /* 0x000fe200078e0209 */
[----:B------:R-:W-:Y:S02]  /*0540*/  @!P0 IADD3.X R5, RZ, R21, RZ, P2, !PT ;  /* 0x00000015ff058210 */ /* 0x000fe400017fe4ff */
[C---:B------:R-:W-:Y:S01]  /*0550*/  @!P0 LEA R8, P1, R4.reuse, c[0x0][0x170], 0x1 ;  /* 0x00005c0004088a11 */ /* 0x040fe200078208ff */
[----:B------:R0:W2:Y:S02]  /*0560*/  @!P0 LDG.E R20, [R6.64] ;  /* 0x0000000606148981 */ /* 0x0000a4000c1e1900 */
[----:B------:R-:W-:Y:S01]  /*0570*/  @!P0 IMAD R22, R5, c[0x0][0x1c0], RZ ;  /* 0x0000700005168a24 */ /* 0x000fe200078e02ff */
[----:B------:R-:W-:Y:S01]  /*0580*/  @!P0 LEA.HI.X R9, R4, c[0x0][0x174], R9, 0x1, P1 ;  /* 0x00005d0004098a11 */ /* 0x000fe200008f0c09 */
[----:B------:R-:W-:Y:S01]  /*0590*/  @!P0 IMAD.MOV.U32 R4, RZ, RZ, R2 ;  /* 0x000000ffff048224 */ /* 0x000fe200078e0002 */
[----:B------:R-:W-:Y:S01]  /*05a0*/  @!P0 IADD3 R23, P1, R17, 0x2, RZ ;  /* 0x0000000211178810 */ /* 0x000fe20007f3e0ff */
[----:B------:R-:W-:-:S03]  /*05b0*/  @!P0 IMAD.MOV.U32 R5, RZ, RZ, R13 ;  /* 0x000000ffff058224 */ /* 0x000fc600078e000d */
[----:B------:R-:W-:Y:S01]  /*05c0*/  @!P0 IADD3.X R18, RZ, R21, RZ, P1, !PT ;  /* 0x00000015ff128210 */ /* 0x000fe20000ffe4ff */
[----:B------:R-:W-:-:S04]  /*05d0*/  @!P0 IMAD.WIDE.U32 R4, R19, c[0x0][0x1c0], R4 ;  /* 0x0000700013048a25 */ /* 0x000fc800078e0004 */
[----:B------:R-:W-:Y:S02]  /*05e0*/  @!P0 IMAD R19, R19, c[0x0][0x1c4], R22 ;  /* 0x0000710013138a24 */ /* 0x000fe400078e0216 */
[----:B------:R1:W3:Y:S01]  /*05f0*/  @!P0 LDG.E R22, [R8.64] ;  /* 0x0000000608168981 */ /* 0x0002e2000c1e1900 */
[----:B------:R-:W-:Y:S01]  /*0600*/  @!P0 IMAD R24, R18, c[0x0][0x1c0], RZ ;  /* 0x0000700012188a24 */ /* 0x000fe200078e02ff */
[----:B0-----:R-:W-:Y:S02]  /*0610*/  @!P0 LEA R6, P1, R4, c[0x0][0x170], 0x1 ;  /* 0x00005c0004068a11 */ /* 0x001fe400078208ff */
[----:B------:R-:W-:-:S04]  /*0620*/  @!P0 IADD3 R5, R5, R19, RZ ;  /* 0x0000001305058210 */ /* 0x000fc80007ffe0ff */
[----:B------:R-:W-:Y:S01]  /*0630*/  @!P0 LEA.HI.X R7, R4, c[0x0][0x174], R5, 0x1, P1 ;  /* 0x00005d0004078a11 */ /* 0x000fe200008f0c05 */
[----:B-1----:R-:W-:Y:S02]  /*0640*/  @!P0 IMAD.MOV.U32 R8, RZ, RZ, R2 ;  /* 0x000000ffff088224 */ /* 0x002fe400078e0002 */
        /* <DEDUP_REMOVED lines=11> */
[----:B------:R-:W-:-:S05]  /*0700*/  IADD3 R17, P2, R17, 0x4, RZ ;  /* 0x0000000411117810 */ /* 0x000fca0007f5e0ff */
[----:B------:R-:W-:Y:S01]  /*0710*/  IMAD.X R21, RZ, RZ, R21, P2 ;  /* 0x000000ffff157224 */ /* 0x000fe200010e0615 */
[----:B--2---:R-:W-:-:S04]  /*0720*/  @!P0 PRMT R5, R20, 0x7632, R5 ;  /* 0x0000763214058816 */ /* 0x004fc80000000005 */
[----:B------:R-:W-:-:S05]  /*0730*/  @!P0 PRMT R5, R5, 0x5410, R20 ;  /* 0x0000541005058816 */ /* 0x000fca0000000014 */
[--C-:B------:R-:W-:Y:S02]  /*0740*/  HADD2.F32 R9, -RZ, R5.reuse.H0_H0 ;  /* 0x20000005ff097230 */ /* 0x100fe40000004100 */
[----:B------:R-:W-:Y:S01]  /*0750*/  HADD2.F32 R8, -RZ, R5.H1_H1 ;  /* 0x30000005ff087230 */ /* 0x000fe20000004100 */
[----:B------:R-:W-:Y:S02]  /*0760*/  PRMT R5, RZ, 0x5410, RZ ;  /* 0x00005410ff057816 */ /* 0x000fe400000000ff */
[----:B0-----:R-:W-:Y:S02]  /*0770*/  FMUL.FTZ R7, R9, R9 ;  /* 0x0000000909077220 */ /* 0x001fe40000410000 */
[----:B---3--:R-:W-:Y:S01]  /*0780*/  @!P0 PRMT R5, R22, 0x7632, R5 ;  /* 0x0000763216058816 */ /* 0x008fe20000000005 */
[----:B------:R-:W-:-:S03]  /*0790*/  FADD.FTZ R9, R8, R9 ;  /* 0x0000000908097221 */ /* 0x000fc60000010000 */
[----:B------:R-:W-:Y:S01]  /*07a0*/  @!P0 PRMT R5, R5, 0x5410, R22 ;  /* 0x0000541005058816 */ /* 0x000fe20000000016 */
[----:B------:R-:W-:Y:S01]  /*07b0*/  FADD.FTZ R16, R9, R16 ;  /* 0x0000001009107221 */ /* 0x000fe20000010000 */
        /* <DEDUP_REMOVED lines=31> */
.L_x_2577:
[----:B--23--:R-:W0:Y:S01]  /*09b0*/  I2F.U32.RP R5, c[0x0][0x1ec] ;  /* 0x00007b0000057b06 */ /* 0x00ce220000209000 */
[----:B------:R-:W-:Y:S01]  /*09c0*/  ISETP.NE.U32.AND P2, PT, RZ, c[0x0][0x1ec], PT ;  /* 0x00007b00ff007a0c */ /* 0x000fe20003f45070 */
[----:B------:R-:W-:Y:S06]  /*09d0*/  BSSY B0, `(.L_x_2581) ;  /* 0x000011e000007945 */ /* 0x000fec0003800000 */
[----:B0-----:R-:W0:Y:S02]  /*09e0*/  MUFU.RCP R5, R5 ;  /* 0x0000000500057308 */ /* 0x001e240000001000 */
[----:B0-----:R-:W-:-:S06]  /*09f0*/  IADD3 R2, R5, 0xffffffe, RZ ;  /* 0x0ffffffe05027810 */ /* 0x001fcc0007ffe0ff */
[----:B------:R0:W1:Y:S02]  /*0a00*/  F2I.FTZ.U32.TRUNC.NTZ R3, R2 ;  /* 0x0000000200037305 */ /* 0x000064000021f000 */
        /* <DEDUP_REMOVED lines=32> */
[----:B------:R-:W4:Y:S04]  /*0c10*/  LDS R20, [R6+0x240] ;  /* 0x0002400006147984 */ /* 0x000f280000000800 */
[----:B------:R-:W-:Y:S04]  /*0c20*/  LDS R22, [R6+0x220] ;  /* 0x0002200006167984 */ /* 0x000fe80000000800 */
        /* <DEDUP_REMOVED lines=15> */
[----:B-----5:R-:W-:Y:S01]  /*0d20*/  @!P0 FADD.FTZ R22, R22, R3 ;  /* 0x0000000316168221 */ /* 0x020fe20000010000 */
[----:B0-----:R-:W-:Y:S02]  /*0d30*/  SHF.R.U32.HI R3, RZ, 0x2, R17 ;  /* 0x00000002ff037819 */ /* 0x001fe40000011611 */
[----:B------:R-:W0:Y:S04]  /*0d40*/  LDS R8, [R6+0x250] ;  /* 0x0002500006087984 */ /* 0x000e280000000800 */
[----:B------:R-:W5:Y:S01]  /*0d50*/  LDS R7, [R6+0x254] ;  /* 0x0002540006077984 */ /* 0x000f620000000800 */
[----:B------:R-:W-:Y:S01]  /*0d60*/  @!P0 FADD.FTZ R23, R23, R24 ;  /* 0x0000001817178221 */ /* 0x000fe20000010000 */
[----:B------:R-:W-:Y:S01]  /*0d70*/  ISETP.NE.AND P0, PT, R15, RZ, PT ;  /* 0x000000ff0f00720c */ /* 0x000fe20003f05270 */
[----:B------:R-:W-:-:S02]  /*0d80*/  @!P1 FADD.FTZ R19, R22, R19 ;  /* 0x0000001316139221 */ /* 0x000fc40000010000 */
[----:B------:R-:W-:Y:S01]  /*0d90*/  @!P1 FADD.FTZ R18, R23, R18 ;  /* 0x0000001217129221 */ /* 0x000fe20000010000 */
[----:B-1----:R-:W-:Y:S01]  /*0da0*/  IADD3 R25, R26, R2, R25 ;  /* 0x000000021a197210 */ /* 0x002fe20007ffe019 */
[----:B------:R-:W-:-:S03]  /*0db0*/  IMAD.WIDE.U32 R2, R3, 0x24924925, RZ ;  /* 0x2492492503027825 */ /* 0x000fc600078e00ff */
[----:B------:R-:W-:Y:S01]  /*0dc0*/  IADD3 R20, R20, R25, R21 ;  /* 0x0000001914147210 */ /* 0x000fe20007ffe015 */
[----:B--2---:R-:W-:Y:S02]  /*0dd0*/  @!P2 FADD.FTZ R16, R19, R16 ;  /* 0x000000101310a221 */ /* 0x004fe40000010000 */
[----:B------:R-:W-:Y:S02]  /*0de0*/  IMAD R17, R3, -0x1c, R17 ;  /* 0xffffffe403117824 */ /* 0x000fe400078e0211 */
[----:B---3--:R-:W-:Y:S02]  /*0df0*/  @!P2 FADD.FTZ R13, R18, R13 ;  /* 0x0000000d120da221 */ /* 0x008fe40000010000 */
[----:B----4-:R-:W-:Y:S02]  /*0e00*/  @!P3 FADD.FTZ R9, R16, R9 ;  /* 0x000000091009b221 */ /* 0x010fe40000010000 */
[----:B------:R-:W-:Y:S02]  /*0e10*/  IMAD.IADD R16, R20, 0x1, R15 ;  /* 0x0000000114107824 */ /* 0x000fe400078e020f */
[----:B------:R-:W-:-:S02]  /*0e20*/  @!P3 FADD.FTZ R12, R13, R12 ;  /* 0x0000000c0d0cb221 */ /* 0x000fc40000010000 */
[----:B------:R-:W-:Y:S02]  /*0e30*/  IMAD R13, R17, 0xc, RZ ;  /* 0x0000000c110d7824 */ /* 0x000fe400078e02ff */
[----:B0-----:R-:W-:-:S03]  /*0e40*/  @!P0 FADD.FTZ R8, R9, R8 ;  /* 0x0000000809088221 */ /* 0x001fc60000010000 */
[----:B------:R0:W-:Y:S01]  /*0e50*/  STS [R13+0xc0], R16 ;  /* 0x0000c0100d007388 */ /* 0x0001e20000000800 */
[----:B-----5:R-:W-:-:S03]  /*0e60*/  @!P0 FADD.FTZ R7, R12, R7 ;  /* 0x000000070c078221 */ /* 0x020fc60000010000 */
[----:B------:R0:W-:Y:S04]  /*0e70*/  STS [R13+0xc4], R8 ;  /* 0x0000c4080d007388 */ /* 0x0001e80000000800 */
[----:B------:R0:W-:Y:S01]  /*0e80*/  STS [R13+0xc8], R7 ;  /* 0x0000c8070d007388 */ /* 0x0001e20000000800 */
[----:B------:R-:W-:Y:S05]  /*0e90*/  BRA.CONV UR4, `(.L_x_2583) ;  /* 0x0000003304007947 */ /* 0x000fea000b800000 */
[----:B------:R-:W-:Y:S01]  /*0ea0*/  IMAD.MOV.U32 R3, RZ, RZ, 0xfffffff ;  /* 0x0fffffffff037424 */ /* 0x000fe200078e00ff */
[----:B------:R-:W-:Y:S02]  /*0eb0*/  MOV R2, 0xed0 ;  /* 0x00000ed000027802 */ /* 0x000fe40000000f00 */
[----:B0-----:R-:W-:Y:S05]  /*0ec0*/  CALL.REL.NOINC `($__internal_61_$__cuda_sm70_warpsync) ;  /* 0x00000e7000007944 */ /* 0x001fea0003c00000 */
.L_x_2583:
        /* <DEDUP_REMOVED lines=13> */
.L_x_2585:
[----:B------:R-:W-:Y:S05]  /*0fa0*/  BSYNC B1 ;  /* 0x0000000000017941 */ /* 0x000fea0003800000 */
.L_x_2584:
[----:B------:R-:W-:-:S03]  /*0fb0*/  UMOV UR4, 0xfffffff ;  /* 0x0fffffff00047882 */ /* 0x000fc60000000000 */
[----:B------:R-:W-:Y:S05]  /*0fc0*/  BRA.CONV UR4, `(.L_x_2586) ;  /* 0x0000003304007947 */ /* 0x000fea000b800000 */
[----:B------:R-:W-:Y:S01]  /*0fd0*/  IMAD.MOV.U32 R3, RZ, RZ, 0xfffffff ;  /* 0x0fffffffff037424 */ /* 0x000fe200078e00ff */
[----:B------:R-:W-:Y:S02]  /*0fe0*/  MOV R2, 0x1000 ;  /* 0x0000100000027802 */ /* 0x000fe40000000f00 */
[----:B0-----:R-:W-:Y:S05]  /*0ff0*/  CALL.REL.NOINC `($__internal_61_$__cuda_sm70_warpsync) ;  /* 0x00000d4000007944 */ /* 0x001fea0003c00000 */
.L_x_2586:
        /* <DEDUP_REMOVED lines=8> */
[----:B01----:R-:W-:Y:S05]  /*1080*/  CALL.REL.NOINC `($__internal_61_$__cuda_sm70_warpsync) ;  /* 0x00000cb000007944 */ /* 0x003fea0003c00000 */
.L_x_2587:
        /* <DEDUP_REMOVED lines=13> */
.L_x_2589:
[----:B------:R-:W-:Y:S05]  /*1160*/  BSYNC B1 ;  /* 0x0000000000017941 */ /* 0x000fea0003800000 */
.L_x_2588:
[----:B------:R-:W-:-:S03]  /*1170*/  UMOV UR4, 0xfffffff ;  /* 0x0fffffff00047882 */ /* 0x000fc60000000000 */
[----:B------:R-:W-:Y:S05]  /*1180*/  BRA.CONV UR4, `(.L_x_2590) ;  /* 0x0000003304007947 */ /* 0x000fea000b800000 */
[----:B------:R-:W-:Y:S01]  /*1190*/  IMAD.MOV.U32 R3, RZ, RZ, 0xfffffff ;  /* 0x0fffffffff037424 */ /* 0x000fe200078e00ff */
[----:B------:R-:W-:Y:S02]  /*11a0*/  MOV R2, 0x11c0 ;  /* 0x000011c000027802 */ /* 0x000fe40000000f00 */
[----:B01----:R-:W-:Y:S05]  /*11b0*/  CALL.REL.NOINC `($__internal_61_$__cuda_sm70_warpsync) ;  /* 0x00000b8000007944 */ /* 0x003fea0003c00000 */
.L_x_2590:
        /* <DEDUP_REMOVED lines=8> */
[----:B012---:R-:W-:Y:S05]  /*1240*/  CALL.REL.NOINC `($__internal_61_$__cuda_sm70_warpsync) ;  /* 0x00000af000007944 */ /* 0x007fea0003c00000 */
.L_x_2591:
        /* <DEDUP_REMOVED lines=13> */
.L_x_2593:
[----:B------:R-:W-:Y:S05]  /*1320*/  BSYNC B1 ;  /* 0x0000000000017941 */ /* 0x000fea0003800000 */
.L_x_2592:
[----:B------:R-:W-:-:S03]  /*1330*/  UMOV UR4, 0xfffffff ;  /* 0x0fffffff00047882 */ /* 0x000fc60000000000 */
[----:B------:R-:W-:Y:S05]  /*1340*/  BRA.CONV UR4, `(.L_x_2594) ;  /* 0x0000003304007947 */ /* 0x000fea000b800000 */
[----:B------:R-:W-:Y:S01]  /*1350*/  IMAD.MOV.U32 R3, RZ, RZ, 0xfffffff ;  /* 0x0fffffffff037424 */ /* 0x000fe200078e00ff */
[----:B------:R-:W-:Y:S02]  /*1360*/  MOV R2, 0x1380 ;  /* 0x0000138000027802 */ /* 0x000fe40000000f00 */
[----:B012---:R-:W-:Y:S05]  /*1370*/  CALL.REL.NOINC `($__internal_61_$__cuda_sm70_warpsync) ;  /* 0x000009c000007944 */ /* 0x007fea0003c00000 */
.L_x_2594:
        /* <DEDUP_REMOVED lines=8> */
[----:B0123--:R-:W-:Y:S05]  /*1400*/  CALL.REL.NOINC `($__internal_61_$__cuda_sm70_warpsync) ;  /* 0x0000093000007944 */ /* 0x00ffea0003c00000 */
.L_x_2595:
        /* <DEDUP_REMOVED lines=13> */
.L_x_2597:
[----:B------:R-:W-:Y:S05]  /*14e0*/  BSYNC B1 ;  /* 0x0000000000017941 */ /* 0x000fea0003800000 */
.L_x_2596:
[----:B------:R-:W-:Y:S01]  /*14f0*/  UMOV UR4, 0xfffffff ;  /* 0x0fffffff00047882 */ /* 0x000fe20000000000 */
[----:B------:R-:W-:Y:S02]  /*1500*/  IMAD.MOV.U32 R12, RZ, RZ, R8 ;  /* 0x000000ffff0c7224 */ /* 0x000fe400078e0008 */
[----:B------:R-:W-:Y:S01]  /*1510*/  IMAD.MOV.U32 R15, RZ, RZ, R7 ;  /* 0x000000ffff0f7224 */ /* 0x000fe200078e0007 */
[----:B------:R-:W-:Y:S05]  /*1520*/  BRA.CONV UR4, `(.L_x_2598) ;  /* 0x0000003304007947 */ /* 0x000fea000b800000 */
[----:B------:R-:W-:Y:S02]  /*1530*/  MOV R3, 0xfffffff ;  /* 0x0fffffff00037802 */ /* 0x000fe40000000f00 */
[----:B------:R-:W-:-:S02]  /*1540*/  MOV R2, 0x1560 ;  /* 0x0000156000027802 */ /* 0x000fc40000000f00 */
[----:B0123--:R-:W-:Y:S05]  /*1550*/  CALL.REL.NOINC `($__internal_61_$__cuda_sm70_warpsync) ;  /* 0x000007e000007944 */ /* 0x00ffea0003c00000 */
.L_x_2598:
        /* <DEDUP_REMOVED lines=8> */
[----:B01234-:R-:W-:Y:S05]  /*15e0*/  CALL.REL.NOINC `($__internal_61_$__cuda_sm70_warpsync) ;  /* 0x0000075000007944 */ /* 0x01ffea0003c00000 */
.L_x_2599:
        /* <DEDUP_REMOVED lines=15> */
[----:B------:R-:W-:Y:S05]  /*16e0*/  CALL.REL.NOINC `($__internal_61_$__cuda_sm70_warpsync) ;  /* 0x0000065000007944 */ /* 0x000fea0003c00000 */
.L_x_2600:
        /* <DEDUP_REMOVED lines=8> */
[----:B0-----:R-:W-:Y:S05]  /*1770*/  CALL.REL.NOINC `($__internal_61_$__cuda_sm70_warpsync) ;  /* 0x000005c000007944 */ /* 0x001fea0003c00000 */
.L_x_2601:
        /* <DEDUP_REMOVED lines=25> */
[----:B-----5:R-:W-:-:S03]  /*1910*/  ISETP.NE.AND P2, PT, R18, RZ, PT ;  /* 0x000000ff1200720c */ /* 0x020fc60003f45270 */
[----:B------:R-:W5:Y:S04]  /*1920*/  LDS R9, [R6+0x23c] ;  /* 0x00023c0006097984 */ /* 0x000f680000000800 */
[----:B------:R-:W5:Y:S01]  /*1930*/  LDS R21, [R6+0x244] ;  /* 0x0002440006157984 */ /* 0x000f620000000800 */
[----:B0-----:R-:W-:-:S03]  /*1940*/  @!P0 FADD.FTZ R7, R24, R7 ;  /* 0x0000000718078221 */ /* 0x001fc60000010000 */
[----:B------:R-:W0:Y:S01]  /*1950*/  LDS R20, [R6+0x248] ;  /* 0x0002480006147984 */ /* 0x000e220000000800 */
[----:B------:R-:W-:Y:S01]  /*1960*/  IMAD.IADD R24, R25, 0x1, R27 ;  /* 0x0000000119187824 */ /* 0x000fe200078e021b */
[----:B------:R-:W-:Y:S02]  /*1970*/  ISETP.NE.AND P0, PT, R16, RZ, PT ;  /* 0x000000ff1000720c */ /* 0x000fe40003f05270 */
[----:B------:R-:W0:Y:S02]  /*1980*/  LDS R22, [R6+0x250] ;  /* 0x0002500006167984 */ /* 0x000e240000000800 */
[----:B------:R-:W-:Y:S02]  /*1990*/  IADD3 R25, R19, R24, RZ ;  /* 0x0000001813197210 */ /* 0x000fe40007ffe0ff */
        /* <DEDUP_REMOVED lines=11> */
[----:B------:R1:W-:Y:S02]  /*1a50*/  STS [R6+0x234], R19 ;  /* 0x0002341306007388 */ /* 0x0003e40000000800 */
[----:B--2---:R-:W-:Y:S01]  /*1a60*/  IADD3 R25, R12, R27, RZ ;  /* 0x0000001b0c197210 */ /* 0x004fe20007ffe0ff */
[----:B----4-:R-:W-:Y:S01]  /*1a70*/  @!P2 FADD.FTZ R13, R13, R8 ;  /* 0x000000080d0da221 */ /* 0x010fe20000010000 */
        /* <DEDUP_REMOVED lines=19> */
.L_x_2582:
[----:B0-----:R-:W-:Y:S05]  /*1bb0*/  BSYNC B0 ;  /* 0x0000000000007941 */ /* 0x001fea0003800000 */
.L_x_2581:
        /* <DEDUP_REMOVED lines=24> */
        .weak           $__internal_61_$__cuda_sm70_warpsync
        .type           $__internal_61_$__cuda_sm70_warpsync,@function
        .size           $__internal_61_$__cuda_sm70_warpsync,(.L_x_3122 - $__internal_61_$__cuda_sm70_warpsync)
$__internal_61_$__cuda_sm70_warpsync:
[----:B------:R-:W-:Y:S04]  /*1d40*/  WARPSYNC R3 ;  /* 0x0000000300007348 */ /* 0x000fe80003800000 */
[----:B------:R-:W-:-:S06]  /*1d50*/  HFMA2.MMA R3, -RZ, RZ, 0, 0 ;  /* 0x00000000ff037435 */ /* 0x000fcc00000001ff */
[----:B------:R-:W-:Y:S05]  /*1d60*/  RET.REL.NODEC R2 `(_Z30group_norm_nhwc_fwd_sum_kernelI11Fp16IOFp32WLi168EEv26Group_norm_nhwc_fwd_params) ;  /* 0xffffe29002007950 */ /* 0x000fea0003c3ffff */
.L_x_2602:
        /* <DEDUP_REMOVED lines=9> */
.L_x_3122:


//--------------------- .text._Z30group_norm_nhwc_fwd_sum_kernelI11Fp16IOFp32WLi64EEv26Group_norm_nhwc_fwd_params --------------------------
	.section	.text._Z30group_norm_nhwc_fwd_sum_kernelI11Fp16IOFp32WLi64EEv26Group_norm_nhwc_fwd_params,"ax",@progbits
	.sectioninfo	@"SHI_REGISTERS=30"
	.align	128
        .global         _Z30group_norm_nhwc_fwd_sum_kernelI11Fp16IOFp32WLi64EEv26Group_norm_nhwc_fwd_params
        .type           _Z30group_norm_nhwc_fwd_sum_kernelI11Fp16IOFp32WLi64EEv26Group_norm_nhwc_fwd_params,@function
        .size           _Z30group_norm_nhwc_fwd_sum_kernelI11Fp16IOFp32WLi64EEv26Group_norm_nhwc_fwd_params,(.L_x_3123 - _Z30group_norm_nhwc_fwd_sum_kernelI11Fp16IOFp32WLi64EEv26Group_norm_nhwc_fwd_params)
        .other          _Z30group_norm_nhwc_fwd_sum_kernelI11Fp16IOFp32WLi64EEv26Group_norm_nhwc_fwd_params,@"STO_CUDA_ENTRY STV_DEFAULT"
_Z30group_norm_nhwc_fwd_sum_kernelI11Fp16IOFp32WLi64EEv26Group_norm_nhwc_fwd_params:
.text._Z30group_norm_nhwc_fwd_sum_kernelI11Fp16IOFp32WLi64EEv26Group_norm_nhwc_fwd_params:
[----:B------:R-:W-:Y:S02]  /*0000*/  IMAD.MOV.U32 R1, RZ, RZ, c[0x0][0x28] ;  /* 0x00000a00ff017624 */ /* 0x000fe400078e00ff */
[----:B------:R-:W0:Y:S01]  /*0010*/  S2R R3, SR_CTAID.Y ;  /* 0x0000000000037919 */ /* 0x000e220000002600 */
[----:B------:R-:W-:Y:S01]  /*0020*/  IMAD.MOV.U32 R5, RZ, RZ, c[0x0][0x1e4] ;  /* 0x00007900ff057624 */ /* 0x000fe200078e00ff */
[----:B------:R-:W-:Y:S01]  /*0030*/  ULDC.64 UR6, c[0x0][0x118] ;  /* 0x0000460000067ab9 */ /* 0x000fe20000000a00 */
[----:B------:R-:W-:Y:S01]  /*0040*/  HFMA2.MMA R23, -RZ, RZ, 0, 0 ;  /* 0x00000000ff177435 */ /* 0x000fe200000001ff */
[----:B------:R-:W1:Y:S01]  /*0050*/  S2R R0, SR_TID.X ;  /* 0x0000000000007919 */ /* 0x000e620000002100 */
[----:B------:R-:W-:Y:S02]  /*0060*/  IMAD.MOV.U32 R25, RZ, RZ, RZ ;  /* 0x000000ffff197224 */ /* 0x000fe400078e00ff */
[----:B0-----:R-:W-:-:S05]  /*0070*/  IMAD R3, R3, c[0x0][0x1e4], RZ ;  /* 0x0000790003037a24 */ /* 0x001fca00078e02ff */
[----:B------:R-:W-:Y:S02]  /*0080*/  IADD3 R2, P1, R3, c[0x0][0x1e4], RZ ;  /* 0x0000790003027a10 */ /* 0x000fe40007f3e0ff */
[----:B------:R-:W-:Y:S02]  /*0090*/  SHF.R.S32.HI R10, RZ, 0x1f, R3 ;  /* 0x0000001fff0a7819 */ /* 0x000fe40000011403 */
[----:B------:R-:W-:Y:S02]  /*00a0*/  ISETP.LT.U32.AND P0, PT, R2, c[0x0][0x1c8], PT ;  /* 0x0000720002007a0c */ /* 0x000fe40003f01070 */
[----:B------:R-:W-:Y:S01]  /*00b0*/  LEA.HI.X.SX32 R4, R5, R10, 0x1, P1 ;  /* 0x0000000a05047211 */ /* 0x000fe200008f0eff */
[----:B-1----:R-:W-:-:S03]  /*00c0*/  IMAD.SHL.U32 R5, R0, 0x2, RZ ;  /* 0x0000000200057824 */ /* 0x002fc600078e00ff */
        /* <DEDUP_REMOVED lines=9> */
[----:B------:R-:W-:Y:S01]  /*0160*/  IMAD.MOV.U32 R25, RZ, RZ, RZ ;  /* 0x000000ffff197224 */ /* 0x000fe200078e00ff */
        /* <DEDUP_REMOVED lines=14> */
.L_x_2605:
        /* <DEDUP_REMOVED lines=9> */
[----:B------:R-:W-:Y:S02]  /*02e0*/  PRMT R10, RZ, 0x5410, RZ ;  /* 0x00005410ff0a7816 */ /* 0x000fe400000000ff */
[----:B------:R-:W-:-:S04]  /*02f0*/  IADD3 R6, R6, -0x1, RZ ;  /* 0xffffffff06067810 */ /* 0x000fc80007ffe0ff */
[----:B------:R-:W-:Y:S02]  /*0300*/  ISETP.NE.AND P1, PT, R6, RZ, PT ;  /* 0x000000ff0600720c */ /* 0x000fe40003f25270 */
[----:B--2---:R-:W-:-:S04]  /*0310*/  @!P0 PRMT R10, R14, 0x7632, R10 ;  /* 0x000076320e0a8816 */ /* 0x004fc8000000000a */
[----:B------:R-:W-:-:S05]  /*0320*/  @!P0 PRMT R10, R10, 0x5410, R14 ;  /* 0x000054100a0a8816 */ /* 0x000fca000000000e */
[--C-:B------:R-:W-:Y:S02]  /*0330*/  HADD2.F32 R11, -RZ, R10.reuse.H0_H0 ;  /* 0x2000000aff0b7230 */ /* 0x100fe40000004100 */
[----:B------:R-:W-:-:S03]  /*0340*/  HADD2.F32 R10, -RZ, R10.H1_H1 ;  /* 0x3000000aff0a7230 */ /* 0x000fc60000004100 */
        /* <DEDUP_REMOVED lines=9> */
.L_x_2604:
        /* <DEDUP_REMOVED lines=14> */
.L_x_2606:
        /* <DEDUP_REMOVED lines=12> */
[----:B------:R0:W2:Y:S02]  /*0580*/  @!P0 LDG.E R24, [R18.64] ;  /* 0x0000000612188981 */ /* 0x0000a4000c1e1900 */
[----:B------:R-:W-:-:S05]  /*0590*/  @!P0 IMAD.IADD R15, R15, 0x1, R21 ;  /* 0x000000010f0f8824 */ /* 0x000fca00078e0215 */
[----:B------:R-:W-:Y:S01]  /*05a0*/  @!P0 LEA.HI.X R21, R14, c[0x0][0x174], R15, 0x1, P1 ;  /* 0x00005d000e158a11 */ /* 0x000fe200008f0c0f */
[----:B------:R-:W-:Y:S01]  /*05b0*/  @!P0 IMAD R17, R11, c[0x0][0x1c0], RZ ;  /* 0x000070000b118a24 */ /* 0x000fe200078e02ff */
[----:B------:R-:W-:Y:S01]  /*05c0*/  @!P0 MOV R14, R12 ;  /* 0x0000000c000e8202 */ /* 0x000fe20000000f00 */
[----:B------:R-:W-:Y:S02]  /*05d0*/  @!P0 IMAD.MOV.U32 R15, RZ, RZ, R7 ;  /* 0x000000ffff0f8224 */ /* 0x000fe400078e0007 */
[----:B------:R-:W3:Y:S01]  /*05e0*/  @!P0 LDG.E R20, [R20.64] ;  /* 0x0000000614148981 */ /* 0x000ee2000c1e1900 */
[C---:B------:R-:W-:Y:S02]  /*05f0*/  @!P0 IMAD R17, R6.reuse, c[0x0][0x1c4], R17 ;  /* 0x0000710006118a24 */ /* 0x040fe400078e0211 */
[----:B------:R-:W-:-:S04]  /*0600*/  @!P0 IMAD.WIDE.U32 R14, R6, c[0x0][0x1c0], R14 ;  /* 0x00007000060e8a25 */ /* 0x000fc800078e000e */
[----:B------:R-:W-:Y:S02]  /*0610*/  @!P0 IMAD R27, R9, c[0x0][0x1c0], RZ ;  /* 0x00007000091b8a24 */ /* 0x000fe400078e02ff */
[----:B0-----:R-:W-:Y:S02]  /*0620*/  @!P0 IMAD.MOV.U32 R18, RZ, RZ, R12 ;  /* 0x000000ffff128224 */ /* 0x001fe400078e000c */
[----:B------:R-:W-:Y:S01]  /*0630*/  @!P0 IMAD.MOV.U32 R19, RZ, RZ, R7 ;  /* 0x000000ffff138224 */ /* 0x000fe200078e0007 */
[----:B------:R-:W-:Y:S01]  /*0640*/  @!P0 IADD3 R15, R15, R17, RZ ;  /* 0x000000110f0f8210 */ /* 0x000fe20007ffe0ff */
[----:B------:R-:W-:Y:S01]  /*0650*/  @!P0 IMAD R27, R10, c[0x0][0x1c4], R27 ;  /* 0x000071000a1b8a24 */ /* 0x000fe200078e021b */
[----:B------:R-:W-:Y:S01]  /*0660*/  @!P0 LEA R16, P1, R14, c[0x0][0x170], 0x1 ;  /* 0x00005c000e108a11 */ /* 0x000fe200078208ff */
[----:B------:R-:W-:-:S03]  /*0670*/  @!P0 IMAD.WIDE.U32 R18, R10, c[0x0][0x1c0], R18 ;  /* 0x000070000a128a25 */ /* 0x000fc600078e0012 */
[----:B------:R-:W-:Y:S01]  /*0680*/  @!P0 LEA.HI.X R17, R14, c[0x0][0x174], R15, 0x1, P1 ;  /* 0x00005d000e118a11 */ /* 0x000fe200008f0c0f */
[----:B------:R-:W-:Y:S01]  /*0690*/  @!P0 IMAD.IADD R15, R19, 0x1, R27 ;  /* 0x00000001130f8824 */ /* 0x000fe200078e021b */
[----:B------:R-:W-:-:S03]  /*06a0*/  @!P0 LEA R14, P1, R18, c[0x0][0x170], 0x1 ;  /* 0x00005c00120e8a11 */ /* 0x000fc600078208ff */
[----:B------:R0:W4:Y:S01]  /*06b0*/  @!P0 LDG.E R16, [R16.64] ;  /* 0x0000000610108981 */ /* 0x000122000c1e1900 */
[----:B------:R-:W-:-:S05]  /*06c0*/  @!P0 LEA.HI.X R15, R18, c[0x0][0x174], R15, 0x1, P1 ;  /* 0x00005d00120f8a11 */ /* 0x000fca00008f0c0f */
[----:B------:R1:W5:Y:S02]  /*06d0*/  @!P0 LDG.E R14, [R14.64] ;  /* 0x000000060e0e8981 */ /* 0x000364000c1e1900 */
[----:B-1----:R-:W-:Y:S02]  /*06e0*/  PRMT R15, R15, 0x5410, RZ ;  /* 0x000054100f0f7816 */ /* 0x002fe400000000ff */
[----:B0-----:R-:W-:Y:S02]  /*06f0*/  PRMT R17, RZ, 0x7610, R17 ;  /* 0x00007610ff117816 */ /* 0x001fe40000000011 */
        /* <DEDUP_REMOVED lines=9> */
[----:B--2---:R-:W-:-:S04]  /*0790*/  @!P0 PRMT R15, R15, 0x7610, R24 ;  /* 0x000076100f0f8816 */ /* 0x004fc80000000018 */
[----:B------:R-:W-:Y:S02]  /*07a0*/  PRMT R15, RZ, 0x7610, R15 ;  /* 0x00007610ff0f7816 */ /* 0x000fe4000000000f */
[----:B------:R-:W-:-:S03]  /*07b0*/  @!P0 PRMT R17, R24, 0x7610, R17 ;  /* 0x0000761018118816 */ /* 0x000fc60000000011 */
[----:B------:R-:W-:Y:S01]  /*07c0*/  HADD2.F32 R19, -RZ, R15.H1_H1 ;  /* 0x3000000fff137230 */ /* 0x000fe20000004100 */
[----:B------:R-:W-:Y:S01]  /*07d0*/  PRMT R15, R15, 0x5410, RZ ;  /* 0x000054100f0f7816 */ /* 0x000fe200000000ff */
[----:B------:R-:W-:-:S03]  /*07e0*/  HADD2.F32 R18, -RZ, R17.H0_H0 ;  /* 0x20000011ff127230 */ /* 0x000fc60000004100 */
[----:B---3--:R-:W-:Y:S01]  /*07f0*/  @!P0 PRMT R15, R20, 0x7632, R15 ;  /* 0x00007632140f8816 */ /* 0x008fe2000000000f */
[----:B------:R-:W-:-:S03]  /*0800*/  FMUL.FTZ R17, R19, R19 ;  /* 0x0000001313117220 */ /* 0x000fc60000410000 */
[----:B------:R-:W-:Y:S01]  /*0810*/  @!P0 PRMT R15, R15, 0x5410, R20 ;  /* 0x000054100f0f8816 */ /* 0x000fe20000000014 */
[C---:B------:R-:W-:Y:S02]  /*0820*/  FADD.FTZ R24, R18.reuse, R19 ;  /* 0x0000001312187221 */ /* 0x040fe40000010000 */
[----:B------:R-:W-:Y:S02]  /*0830*/  FFMA.FTZ R18, R18, R18, R17 ;  /* 0x0000001212127223 */ /* 0x000fe40000010011 */
[--C-:B------:R-:W-:Y:S02]  /*0840*/  HADD2.F32 R20, -RZ, R15.reuse.H0_H0 ;  /* 0x2000000fff147230 */ /* 0x100fe40000004100 */
[----:B------:R-:W-:Y:S01]  /*0850*/  HADD2.F32 R15, -RZ, R15.H1_H1 ;  /* 0x3000000fff0f7230 */ /* 0x000fe20000004100 */
[----:B------:R-:W-:Y:S01]  /*0860*/  FADD.FTZ R23, R18, R23 ;  /* 0x0000001712177221 */ /* 0x000fe20000010000 */
[----:B------:R-:W-:Y:S01]  /*0870*/  PRMT R17, RZ, 0x5410, RZ ;  /* 0x00005410ff117816 */ /* 0x000fe200000000ff */
[----:B------:R-:W-:-:S02]  /*0880*/  FMUL.FTZ R18, R20, R20 ;  /* 0x0000001414127220 */ /* 0x000fc40000410000 */
[C---:B------:R-:W-:Y:S02]  /*0890*/  FADD.FTZ R20, R15.reuse, R20 ;  /* 0x000000140f147221 */ /* 0x040fe40000010000 */
[----:B------:R-:W-:Y:S01]  /*08a0*/  FFMA.FTZ R18, R15, R15, R18 ;  /* 0x0000000f0f127223 */ /* 0x000fe20000010012 */
[----:B------:R-:W-:Y:S02]  /*08b0*/  PRMT R15, RZ, 0x5410, RZ ;  /* 0x00005410ff0f7816 */ /* 0x000fe400000000ff */
[----:B----4-:R-:W-:-:S04]  /*08c0*/  @!P0 PRMT R17, R16, 0x7632, R17 ;  /* 0x0000763210118816 */ /* 0x010fc80000000011 */
[----:B------:R-:W-:Y:S02]  /*08d0*/  @!P0 PRMT R17, R17, 0x5410, R16 ;  /* 0x0000541011118816 */ /* 0x000fe40000000010 */
[----:B-----5:R-:W-:-:S03]  /*08e0*/  @!P0 PRMT R15, R15, 0x7610, R14 ;  /* 0x000076100f0f8816 */ /* 0x020fc6000000000e */
[--C-:B------:R-:W-:Y:S01]  /*08f0*/  HADD2.F32 R16, -RZ, R17.reuse.H0_H0 ;  /* 0x20000011ff107230 */ /* 0x100fe20000004100 */
[----:B------:R-:W-:Y:S01]  /*0900*/  @!P0 PRMT R15, R14, 0x7610, R15 ;  /* 0x000076100e0f8816 */ /* 0x000fe2000000000f */
[----:B------:R-:W-:Y:S01]  /*0910*/  FADD.FTZ R23, R23, R18 ;  /* 0x0000001217177221 */ /* 0x000fe20000010000 */
[----:B------:R-:W-:Y:S01]  /*0920*/  HADD2.F32 R17, -RZ, R17.H1_H1 ;  /* 0x30000011ff117230 */ /* 0x000fe20000004100 */
[----:B------:R-:W-:Y:S02]  /*0930*/  FADD.FTZ R25, R24, R25 ;  /* 0x0000001918197221 */ /* 0x000fe40000010000 */
[--C-:B------:R-:W-:Y:S01]  /*0940*/  HADD2.F32 R18, -RZ, R15.reuse.H1_H1 ;  /* 0x3000000fff127230 */ /* 0x100fe20000004100 */
[----:B------:R-:W-:Y:S01]  /*0950*/  FMUL.FTZ R14, R16, R16 ;  /* 0x00000010100e7220 */ /* 0x000fe20000410000 */
[----:B------:R-:W-:Y:S01]  /*0960*/  HADD2.F32 R15, -RZ, R15.H0_H0 ;  /* 0x2000000fff0f7230 */ /* 0x000fe20000004100 */
[----:B------:R-:W-:Y:S02]  /*0970*/  FADD.FTZ R25, R25, R20 ;  /* 0x0000001419197221 */ /* 0x000fe40000010000 */
        /* <DEDUP_REMOVED lines=10> */
.L_x_2603:
[----:B------:R-:W0:Y:S01]  /*0a20*/  I2F.U32.RP R6, c[0x0][0x1ec] ;  /* 0x00007b0000067b06 */ /* 0x000e220000209000 */
        /* <DEDUP_REMOVED lines=9> */
[----:B------:R-:W-:-:S05]  /*0ac0*/  IMAD.HI.U32 R4, R4, R5, RZ ;  /* 0x0000000504047227 */ /* 0x000fca00078e00ff */
[----:B------:R-:W-:-:S05]  /*0ad0*/  IADD3 R8, -R4, RZ, RZ ;  /* 0x000000ff04087210 */ /* 0x000fca0007ffe1ff */
[----:B------:R-:W-:Y:S02]  /*0ae0*/  IMAD R3, R8, c[0x0][0x1ec], R5 ;  /* 0x00007b0008037a24 */ /* 0x000fe400078e0205 */
[----:B------:R-:W-:-:S03]  /*0af0*/  IMAD R8, R0, 0xc, RZ ;  /* 0x0000000c00087824 */ /* 0x000fc600078e02ff */
[C---:B------:R-:W-:Y:S02]  /*0b00*/  ISETP.GE.U32.AND P0, PT, R3.reuse, c[0x0][0x1ec], PT ;  /* 0x00007b0003007a0c */ /* 0x040fe40003f06070 */
[----:B------:R0:W-:Y:S04]  /*0b10*/  STS [R8+0x14], R25 ;  /* 0x0000141908007388 */ /* 0x0001e80000000800 */
[----:B------:R0:W-:Y:S07]  /*0b20*/  STS [R8+0x18], R23 ;  /* 0x0000181708007388 */ /* 0x0001ee0000000800 */
[----:B------:R-:W-:-:S02]  /*0b30*/  @P0 IADD3 R3, R3, -c[0x0][0x1ec], RZ ;  /* 0x80007b0003030a10 */ /* 0x000fc40007ffe0ff */
        /* <DEDUP_REMOVED lines=22> */
.L_x_2611:
        /* <DEDUP_REMOVED lines=18> */
[----:B0-----:R-:W-:Y:S01]  /*0dc0*/  @P1 IADD3 R7, R2, R7, RZ ;  /* 0x0000000702071210 */ /* 0x001fe20007ffe0ff */
[----:B-1----:R-:W-:-:S04]  /*0dd0*/  FADD.FTZ R14, R9, R14 ;  /* 0x0000000e090e7221 */ /* 0x002fc80000010000 */
        /* <DEDUP_REMOVED lines=36> */
.L_x_2612:
[----:B------:R-:W4:Y:S01]  /*1020*/  LDS.64 R12, [R5+0x10] ;  /* 0x00001000050c7984 */ /* 0x000f220000000a00 */
[----:B------:R-:W-:Y:S02]  /*1030*/  ISETP.NE.AND P1, PT, R0, RZ, PT ;  /* 0x000000ff0000720c */ /* 0x000fe40003f25270 */
[----:B------:R-:W-:Y:S01]  /*1040*/  PLOP3.LUT P0, PT, PT, PT, PT, 0x80, 0x0 ;  /* 0x000000000000781c */ /* 0x000fe20003f0f070 */
[----:B------:R-:W5:Y:S04]  /*1050*/  LDS.64 R16, [R5+0x18] ;  /* 0x0000180005107984 */ /* 0x000f680000000a00 */
[----:B0-----:R-:W0:Y:S06]  /*1060*/  LDS.64 R10, [R5+0x20] ;  /* 0x00002000050a7984 */ /* 0x001e2c0000000a00 */
[----:B----4-:R-:W-:-:S02]  /*1070*/  @P1 ISETP.NE.AND P2, PT, R12, RZ, PT ;  /* 0x000000ff0c00120c */ /* 0x010fc40003f45270 */
[----:B---3--:R-:W-:Y:S02]  /*1080*/  @P1 IADD3 R12, R12, R2, RZ ;  /* 0x000000020c0c1210 */ /* 0x008fe40007ffe0ff */
[----:B------:R-:W-:Y:S02]  /*1090*/  @P1 PLOP3.LUT P0, PT, P2, PT, PT, 0x80, 0x0 ;  /* 0x000000000000181c */ /* 0x000fe4000170f070 */
[C---:B-----5:R-:W-:Y:S01]  /*10a0*/  ISETP.NE.AND P2, PT, R17.reuse, RZ, PT ;  /* 0x000000ff1100720c */ /* 0x060fe20003f45270 */
[----:B------:R-:W-:-:S10]  /*10b0*/  IMAD.IADD R17, R17, 0x1, R12 ;  /* 0x0000000111117824 */ /* 0x000fd400078e020c */
[----:B--2---:R-:W-:Y:S02]  /*10c0*/  @!P0 FADD.FTZ R16, R16, R14 ;  /* 0x0000000e10108221 */ /* 0x004fe40000010000 */
[----:B-1----:R-:W-:Y:S02]  /*10d0*/  @!P0 FADD.FTZ R13, R13, R3 ;  /* 0x000000030d0d8221 */ /* 0x002fe40000010000 */
[----:B0-----:R-:W-:Y:S01]  /*10e0*/  @!P2 FADD.FTZ R11, R11, R16 ;  /* 0x000000100b0ba221 */ /* 0x001fe20000010000 */
[----:B------:R0:W-:Y:S01]  /*10f0*/  STS.64 [R5+0x18], R16 ;  /* 0x0000181005007388 */ /* 0x0001e20000000a00 */
[----:B------:R-:W-:-:S03]  /*1100*/  @!P2 FADD.FTZ R10, R10, R13 ;  /* 0x0000000d0a0aa221 */ /* 0x000fc60000010000 */
[----:B------:R0:W-:Y:S04]  /*1110*/  STS.64 [R5+0x10], R12 ;  /* 0x0000100c05007388 */ /* 0x0001e80000000a00 */
[----:B------:R0:W-:Y:S02]  /*1120*/  STS.64 [R5+0x20], R10 ;  /* 0x0000200a05007388 */ /* 0x0001e40000000a00 */
.L_x_2608:
[----:B0-----:R-:W-:Y:S05]  /*1130*/  BSYNC B0 ;  /* 0x0000000000007941 */ /* 0x001fea0003800000 */
.L_x_2607:
        /* <DEDUP_REMOVED lines=27> */
.L_x_2609:
[----:B------:R-:W-:Y:S01]  /*12f0*/  MOV R16, R7 ;  /* 0x0000000700107202 */ /* 0x000fe20000000f00 */
[----:B------:R-:W-:Y:S01]  /*1300*/  IMAD.MOV.U32 R13, RZ, RZ, 0x1 ;  /* 0x00000001ff0d7424 */ /* 0x000fe200078e00ff */
[----:B------:R-:W-:Y:S01]  /*1310*/  MOV R10, 0x1350 ;  /* 0x00001350000a7802 */ /* 0x000fe20000000f00 */
[----:B------:R-:W-:Y:S02]  /*1320*/  IMAD.MOV.U32 R9, RZ, RZ, RZ ;  /* 0x000000ffff097224 */ /* 0x000fe400078e00ff */
[----:B------:R-:W-:-:S02]  /*1330*/  IMAD.MOV.U32 R14, RZ, RZ, -0x1 ;  /* 0xffffffffff0e7424 */ /* 0x000fc400078e00ff */
[----:B------:R-:W-:Y:S05]  /*1340*/  CALL.REL.NOINC `($__internal_62_$__cuda_sm70_shflsync_up) ;  /* 0x000009a000007944 */ /* 0x000fea0003c00000 */
[----:B-1----:R-:W-:Y:S01]  /*1350*/  MOV R12, R14 ;  /* 0x0000000e000c7202 */ /* 0x002fe20000000f00 */
[----:B0-----:R-:W-:Y:S05]  /*1360*/  BRA `(.L_x_2611) ;  /* 0xfffff93000007947 */ /* 0x001fea000383ffff */
.L_x_2610:
[----:B------:R-:W-:Y:S01]  /*1370*/  IMAD.MOV.U32 R16, RZ, RZ, R2 ;  /* 0x000000ffff107224 */ /* 0x000fe200078e0002 */
[----:B------:R-:W-:Y:S01]  /*1380*/  MOV R14, 0xffffffff ;  /* 0xffffffff000e7802 */ /* 0x000fe20000000f00 */
[----:B------:R-:W-:Y:S01]  /*1390*/  IMAD.MOV.U32 R13, RZ, RZ, 0x1 ;  /* 0x00000001ff0d7424 */ /* 0x000fe200078e00ff */
[----:B------:R-:W-:Y:S01]  /*13a0*/  MOV R10, 0x13d0 ;  /* 0x000013d0000a7802 */ /* 0x000fe20000000f00 */
[----:B------:R-:W-:-:S02]  /*13b0*/  IMAD.MOV.U32 R9, RZ, RZ, RZ ;  /* 0x000000ffff097224 */ /* 0x000fc400078e00ff */
[----:B012---:R-:W-:Y:S05]  /*13c0*/  CALL.REL.NOINC `($__internal_62_$__cuda_sm70_shflsync_up) ;  /* 0x0000092000007944 */ /* 0x007fea0003c00000 */
[----:B0-----:R-:W-:Y:S01]  /*13d0*/  HFMA2.MMA R9, -RZ, RZ, 0, 0 ;  /* 0x00000000ff097435 */ /* 0x001fe200000001ff */
[----:B-1----:R-:W-:Y:S01]  /*13e0*/  IMAD.MOV.U32 R15, RZ, RZ, R14 ;  /* 0x000000ffff0f7224 */ /* 0x002fe200078e000e */
[----:B------:R-:W-:Y:S01]  /*13f0*/  MOV R10, 0x1440 ;  /* 0x00001440000a7802 */ /* 0x000fe20000000f00 */
[----:B------:R-:W-:-:S02]  /*1400*/  IMAD.MOV.U32 R16, RZ, RZ, R3 ;  /* 0x000000ffff107224 */ /* 0x000fc400078e0003 */
[----:B------:R-:W-:Y:S02]  /*1410*/  IMAD.MOV.U32 R13, RZ, RZ, 0x1 ;  /* 0x00000001ff0d7424 */ /* 0x000fe400078e00ff */
[----:B------:R-:W-:Y:S02]  /*1420*/  IMAD.MOV.U32 R14, RZ, RZ, -0x1 ;  /* 0xffffffffff0e7424 */ /* 0x000fe400078e00ff */
[----:B------:R-:W-:Y:S05]  /*1430*/  CALL.REL.NOINC `($__internal_62_$__cuda_sm70_shflsync_up) ;  /* 0x000008b000007944 */ /* 0x000fea0003c00000 */
        /* <DEDUP_REMOVED lines=10> */
[----:B------:R-:W-:Y:S02]  /*14e0*/  FSEL R12, R2, R9, !P1 ;  /* 0x00000009020c7208 */ /* 0x000fe40004800000 */
[----:B------:R-:W-:Y:S01]  /*14f0*/  FSEL R7, R3, R10, !P1 ;  /* 0x0000000a03077208 */ /* 0x000fe20004800000 */
[----:B------:R-:W-:Y:S01]  /*1500*/  IMAD.MOV.U32 R16, RZ, RZ, R15 ;  /* 0x000000ffff107224 */ /* 0x000fe200078e000f */
[----:B------:R-:W-:Y:S02]  /*1510*/  MOV R9, RZ ;  /* 0x000000ff00097202 */ /* 0x000fe40000000f00 */
[----:B------:R-:W-:Y:S02]  /*1520*/  MOV R10, 0x1540 ;  /* 0x00001540000a7802 */ /* 0x000fe40000000f00 */
[----:B------:R-:W-:Y:S05]  /*1530*/  CALL.REL.NOINC `($__internal_62_$__cuda_sm70_shflsync_up) ;  /* 0x000007b000007944 */ /* 0x000fea0003c00000 */
[----:B0-----:R-:W-:Y:S01]  /*1540*/  HFMA2.MMA R9, -RZ, RZ, 0, 0 ;  /* 0x00000000ff097435 */ /* 0x001fe200000001ff */
[----:B-1----:R-:W-:Y:S01]  /*1550*/  MOV R2, R14 ;  /* 0x0000000e00027202 */ /* 0x002fe20000000f00 */
[----:B------:R-:W-:Y:S01]  /*1560*/  IMAD.MOV.U32 R16, RZ, RZ, R12 ;  /* 0x000000ffff107224 */ /* 0x000fe200078e000c */
[----:B------:R-:W-:Y:S01]  /*1570*/  MOV R10, 0x15b0 ;  /* 0x000015b0000a7802 */ /* 0x000fe20000000f00 */
[----:B------:R-:W-:-:S02]  /*1580*/  IMAD.MOV.U32 R13, RZ, RZ, 0x2 ;  /* 0x00000002ff0d7424 */ /* 0x000fc400078e00ff */
[----:B------:R-:W-:Y:S02]  /*1590*/  IMAD.MOV.U32 R14, RZ, RZ, -0x1 ;  /* 0xffffffffff0e7424 */ /* 0x000fe400078e00ff */
[----:B------:R-:W-:Y:S05]  /*15a0*/  CALL.REL.NOINC `($__internal_62_$__cuda_sm70_shflsync_up) ;  /* 0x0000074000007944 */ /* 0x000fea0003c00000 */
[----:B-1----:R-:W-:Y:S01]  /*15b0*/  IMAD.MOV.U32 R3, RZ, RZ, R14 ;  /* 0x000000ffff037224 */ /* 0x002fe200078e000e */
[----:B0-----:R-:W-:Y:S01]  /*15c0*/  MOV R16, R7 ;  /* 0x0000000700107202 */ /* 0x001fe20000000f00 */
[----:B------:R-:W-:Y:S01]  /*15d0*/  IMAD.MOV.U32 R13, RZ, RZ, 0x2 ;  /* 0x00000002ff0d7424 */ /* 0x000fe200078e00ff */
[----:B------:R-:W-:Y:S01]  /*15e0*/  MOV R14, 0xffffffff ;  /* 0xffffffff000e7802 */ /* 0x000fe20000000f00 */
[----:B------:R-:W-:Y:S01]  /*15f0*/  IMAD.MOV.U32 R9, RZ, RZ, RZ ;  /* 0x000000ffff097224 */ /* 0x000fe200078e00ff */
[----:B------:R-:W-:Y:S02]  /*1600*/  MOV R10, 0x1620 ;  /* 0x00001620000a7802 */ /* 0x000fe40000000f00 */
[----:B------:R-:W-:Y:S05]  /*1610*/  CALL.REL.NOINC `($__internal_62_$__cuda_sm70_shflsync_up) ;  /* 0x000006d000007944 */ /* 0x000fea0003c00000 */
        /* <DEDUP_REMOVED lines=12> */
[----:B------:R-:W-:Y:S05]  /*16e0*/  CALL.REL.NOINC `($__internal_62_$__cuda_sm70_shflsync_up) ;  /* 0x0000060000007944 */ /* 0x000fea0003c00000 */
[----:B0-----:R-:W-:Y:S01]  /*16f0*/  HFMA2.MMA R9, -RZ, RZ, 0, 0 ;  /* 0x00000000ff097435 */ /* 0x001fe200000001ff */
[----:B-1----:R-:W-:Y:S01]  /*1700*/  MOV R2, R14 ;  /* 0x0000000e00027202 */ /* 0x002fe20000000f00 */
[----:B------:R-:W-:Y:S01]  /*1710*/  IMAD.MOV.U32 R16, RZ, RZ, R12 ;  /* 0x000000ffff107224 */ /* 0x000fe200078e000c */
[----:B------:R-:W-:Y:S01]  /*1720*/  MOV R10, 0x1760 ;  /* 0x00001760000a7802 */ /* 0x000fe20000000f00 */
[----:B------:R-:W-:Y:S02]  /*1730*/  IMAD.MOV.U32 R13, RZ, RZ, 0x4 ;  /* 0x00000004ff0d7424 */ /* 0x000fe400078e00ff */
[----:B------:R-:W-:-:S02]  /*1740*/  IMAD.MOV.U32 R14, RZ, RZ, -0x1 ;  /* 0xffffffffff0e7424 */ /* 0x000fc400078e00ff */
[----:B------:R-:W-:Y:S05]  /*1750*/  CALL.REL.NOINC `($__internal_62_$__cuda_sm70_shflsync_up) ;  /* 0x0000059000007944 */ /* 0x000fea0003c00000 */
[----:B-1----:R-:W-:Y:S01]  /*1760*/  IMAD.MOV.U32 R3, RZ, RZ, R14 ;  /* 0x000000ffff037224 */ /* 0x002fe200078e000e */
[----:B0-----:R-:W-:Y:S01]  /*1770*/  MOV R16, R7 ;  /* 0x0000000700107202 */ /* 0x001fe20000000f00 */
[----:B------:R-:W-:Y:S01]  /*1780*/  IMAD.MOV.U32 R13, RZ, RZ, 0x4 ;  /* 0x00000004ff0d7424 */ /* 0x000fe200078e00ff */
[----:B------:R-:W-:Y:S01]  /*1790*/  MOV R14, 0xffffffff ;  /* 0xffffffff000e7802 */ /* 0x000fe20000000f00 */
[----:B------:R-:W-:Y:S01]  /*17a0*/  IMAD.MOV.U32 R9, RZ, RZ, RZ ;  /* 0x000000ffff097224 */ /* 0x000fe200078e00ff */
[----:B------:R-:W-:-:S02]  /*17b0*/  MOV R10, 0x17d0 ;  /* 0x000017d0000a7802 */ /* 0x000fc40000000f00 */
        /* <DEDUP_REMOVED lines=82> */
[----:B01----:R-:W-:Y:S05]  /*1ce0*/  BRA `(.L_x_2612) ;  /* 0xfffff33000007947 */ /* 0x003fea000383ffff */
        .weak           $__internal_62_$__cuda_sm70_shflsync_up
        .type           $__internal_62_$__cuda_sm70_shflsync_up,@function
        .size           $__internal_62_$__cuda_sm70_shflsync_up,(.L_x_3123 - $__internal_62_$__cuda_sm70_shflsync_up)
$__internal_62_$__cuda_sm70_shflsync_up:
[----:B------:R-:W-:Y:S01]  /*1cf0*/  IMAD.MOV.U32 R11, RZ, RZ, 0x0 ;  /* 0x00000000ff0b7424 */ /* 0x000fe200078e00ff */
[----:B------:R-:W-:Y:S04]  /*1d00*/  WARPSYNC R14 ;  /* 0x0000000e00007348 */ /* 0x000fe80003800000 */
[----:B------:R0:W1:Y:S01]  /*1d10*/  SHFL.UP PT, R14, R16, R13, R9 ;  /* 0x0400000d100e7389 */ /* 0x00006200000e0009 */
[----:B------:R-:W-:Y:S05]  /*1d20*/  RET.REL.NODEC R10 `(_Z30group_norm_nhwc_fwd_sum_kernelI11Fp16IOFp32WLi64EEv26Group_norm_nhwc_fwd_params) ;  /* 0xffffe2d00a007950 */ /* 0x000fea0003c3ffff */
.L_x_2613:
        /* <DEDUP_REMOVED lines=13> */
.L_x_3123:


//--------------------- .text._Z30group_norm_nhwc_fwd_sum_kernelI11Fp16IOFp32WLi128EEv26Group_norm_nhwc_fwd_params --------------------------
	.section	.text._Z30group_norm_nhwc_fwd_sum_kernelI11Fp16IOFp32WLi128EEv26Group_norm_nhwc_fwd_params,"ax",@progbits
	.sectioninfo	@"SHI_REGISTERS=30"
	.align	128
        .global         _Z30group_norm_nhwc_fwd_sum_kernelI11Fp16IOFp32WLi128EEv26Group_norm_nhwc_fwd_params
        .type           _Z30group_norm_nhwc_fwd_sum_kernelI11Fp16IOFp32WLi128EEv26Group_norm_nhwc_fwd_params,@function
        .size           _Z30group_norm_nhwc_fwd_sum_kernelI11Fp16IOFp32WLi128EEv26Group_norm_nhwc_fwd_params,(.L_x_3124 - _Z30group_norm_nhwc_fwd_sum_kernelI11Fp16IOFp32WLi128EEv26Group_norm_nhwc_fwd_params)
        .other          _Z30group_norm_nhwc_fwd_sum_kernelI11Fp16IOFp32WLi128EEv26Group_norm_nhwc_fwd_params,@"STO_CUDA_ENTRY STV_DEFAULT"
_Z30group_norm_nhwc_fwd_sum_kernelI11Fp16IOFp32WLi128EEv26Group_norm_nhwc_fwd_params:
.text._Z30group_norm_nhwc_fwd_sum_kernelI11Fp16IOFp32WLi128EEv26Group_norm_nhwc_fwd_params:
        /* <DEDUP_REMOVED lines=37> */
.L_x_2616:
        /* <DEDUP_REMOVED lines=25> */
.L_x_2615:
        /* <DEDUP_REMOVED lines=14> */
.L_x_2617:
        /* <DEDUP_REMOVED lines=86> */
.L_x_2614:
[----:B------:R-:W0:Y:S01]  /*0a20*/  I2F.U32.RP R4, c[0x0][0x1ec] ;  /* 0x00007b0000047b06 */ /* 0x000e220000209000 */
[----:B------:R-:W-:Y:S01]  /*0a30*/  IMAD.MOV.U32 R2, RZ, RZ, RZ ;  /* 0x000000ffff027224 */ /* 0x000fe200078e00ff */
[----:B------:R-:W-:Y:S01]  /*0a40*/  ISETP.NE.U32.AND P2, PT, RZ, c[0x0][0x1ec], PT ;  /* 0x00007b00ff007a0c */ /* 0x000fe20003f45070 */
[----:B------:R-:W-:Y:S05]  /*0a50*/  BSSY B0, `(.L_x_2618) ;  /* 0x0000099000007945 */ /* 0x000fea0003800000 */
[----:B0-----:R-:W0:Y:S02]  /*0a60*/  MUFU.RCP R4, R4 ;  /* 0x0000000400047308 */ /* 0x001e240000001000 */
[----:B0-----:R-:W-:-:S06]  /*0a70*/  IADD3 R3, R4, 0xffffffe, RZ ;  /* 0x0ffffffe04037810 */ /* 0x001fcc0007ffe0ff */
[----:B------:R-:W0:Y:S02]  /*0a80*/  F2I.FTZ.U32.TRUNC.NTZ R3, R3 ;  /* 0x0000000300037305 */ /* 0x000e24000021f000 */
[----:B0-----:R-:W-:-:S04]  /*0a90*/  IMAD.MOV R7, RZ, RZ, -R3 ;  /* 0x000000ffff077224 */ /* 0x001fc800078e0a03 */
[----:B------:R-:W-:-:S04]  /*0aa0*/  IMAD R7, R7, c[0x0][0x1ec], RZ ;  /* 0x00007b0007077a24 */ /* 0x000fc800078e02ff */
[----:B------:R-:W-:Y:S01]  /*0ab0*/  IMAD.HI.U32 R2, R3, R7, R2 ;  /* 0x0000000703027227 */ /* 0x000fe200078e0002 */
[----:B------:R-:W-:-:S05]  /*0ac0*/  LEA.HI R3, R0, R0, RZ, 0x1e ;  /* 0x0000000000037211 */ /* 0x000fca00078ff0ff */
        /* <DEDUP_REMOVED lines=39> */
[----:B------:R-:W-:-:S04]  /*0d40*/  @!P1 FADD.FTZ R14, R7, R14 ;  /* 0x0000000e070e9221 */ /* 0x000fc80000010000 */
[----:B------:R-:W-:Y:S02]  /*0d50*/  IMAD.IADD R6, R6, 0x1, R15 ;  /* 0x0000000106067824 */ /* 0x000fe400078e020f */
[----:B------:R-:W-:Y:S02]  /*0d60*/  @!P1 FADD.FTZ R13, R9, R13 ;  /* 0x0000000d090d9221 */ /* 0x000fe40000010000 */
[----:B------:R-:W-:Y:S02]  /*0d70*/  @!P2 FADD.FTZ R5, R14, R5 ;  /* 0x000000050e05a221 */ /* 0x000fe40000010000 */
[----:B0-----:R-:W-:Y:S01]  /*0d80*/  @!P2 FADD.FTZ R4, R13, R4 ;  /* 0x000000040d04a221 */ /* 0x001fe20000010000 */
[----:B------:R-:W-:Y:S05]  /*0d90*/  BRA.DIV ~URZ, `(.L_x_2620) ;  /* 0x000008427f007947 */ /* 0x000fea000b800000 */
[----:B------:R0:W1:Y:S02]  /*0da0*/  SHFL.UP PT, R13, R6, 0x1, RZ ;  /* 0x04200000060d7989 */ /* 0x00006400000e00ff */
.L_x_2622:
        /* <DEDUP_REMOVED lines=56> */
.L_x_2623:
        /* <DEDUP_REMOVED lines=43> */
.L_x_2619:
[----:B0-----:R-:W-:Y:S05]  /*13e0*/  BSYNC B0 ;  /* 0x0000000000007941 */ /* 0x001fea0003800000 */
.L_x_2618:
        /* <DEDUP_REMOVED lines=31> */
.L_x_2620:
[----:B------:R-:W-:Y:S01]  /*15e0*/  IMAD.MOV.U32 R12, RZ, RZ, R6 ;  /* 0x000000ffff0c7224 */ /* 0x000fe200078e0006 */
[----:B------:R-:W-:Y:S01]  /*15f0*/  MOV R10, RZ ;  /* 0x000000ff000a7202 */ /* 0x000fe20000000f00 */
[----:B------:R-:W-:Y:S01]  /*1600*/  IMAD.MOV.U32 R11, RZ, RZ, 0x1 ;  /* 0x00000001ff0b7424 */ /* 0x000fe200078e00ff */
[----:B------:R-:W-:Y:S01]  /*1610*/  MOV R8, 0x1640 ;  /* 0x0000164000087802 */ /* 0x000fe20000000f00 */
[----:B------:R-:W-:-:S02]  /*1620*/  IMAD.MOV.U32 R7, RZ, RZ, -0x1 ;  /* 0xffffffffff077424 */ /* 0x000fc400078e00ff */
[----:B------:R-:W-:Y:S05]  /*1630*/  CALL.REL.NOINC `($__internal_63_$__cuda_sm70_shflsync_up) ;  /* 0x000009b000007944 */ /* 0x000fea0003c00000 */
[----:B-1----:R-:W-:Y:S01]  /*1640*/  IMAD.MOV.U32 R13, RZ, RZ, R7 ;  /* 0x000000ffff0d7224 */ /* 0x002fe200078e0007 */
[----:B0-----:R-:W-:Y:S05]  /*1650*/  BRA `(.L_x_2622) ;  /* 0xfffff75000007947 */ /* 0x001fea000383ffff */
.L_x_2621:
[----:B------:R-:W-:Y:S01]  /*1660*/  MOV R12, R5 ;  /* 0x00000005000c7202 */ /* 0x000fe20000000f00 */
[----:B------:R-:W-:Y:S01]  /*1670*/  IMAD.MOV.U32 R11, RZ, RZ, 0x1 ;  /* 0x00000001ff0b7424 */ /* 0x000fe200078e00ff */
[----:B------:R-:W-:Y:S01]  /*1680*/  MOV R7, 0xffffffff ;  /* 0xffffffff00077802 */ /* 0x000fe20000000f00 */
[----:B------:R-:W-:Y:S01]  /*1690*/  IMAD.MOV.U32 R10, RZ, RZ, RZ ;  /* 0x000000ffff0a7224 */ /* 0x000fe200078e00ff */
[----:B------:R-:W-:-:S02]  /*16a0*/  MOV R8, 0x16c0 ;  /* 0x000016c000087802 */ /* 0x000fc40000000f00 */
[----:B012---:R-:W-:Y:S05]  /*16b0*/  CALL.REL.NOINC `($__internal_63_$__cuda_sm70_shflsync_up) ;  /* 0x0000093000007944 */ /* 0x007fea0003c00000 */
[----:B0-----:R-:W-:Y:S01]  /*16c0*/  HFMA2.MMA R11, -RZ, RZ, 0, 5.9604644775390625e-08 ;  /* 0x00000001ff0b7435 */ /* 0x001fe200000001ff */
[----:B-1----:R-:W-:Y:S01]  /*16d0*/  IMAD.MOV.U32 R14, RZ, RZ, R7 ;  /* 0x000000ffff0e7224 */ /* 0x002fe200078e0007 */
[----:B------:R-:W-:Y:S01]  /*16e0*/  MOV R8, 0x1730 ;  /* 0x0000173000087802 */ /* 0x000fe20000000f00 */
[----:B------:R-:W-:-:S02]  /*16f0*/  IMAD.MOV.U32 R12, RZ, RZ, R4 ;  /* 0x000000ffff0c7224 */ /* 0x000fc400078e0004 */
[----:B------:R-:W-:Y:S02]  /*1700*/  IMAD.MOV.U32 R10, RZ, RZ, RZ ;  /* 0x000000ffff0a7224 */ /* 0x000fe400078e00ff */
[----:B------:R-:W-:Y:S02]  /*1710*/  IMAD.MOV.U32 R7, RZ, RZ, -0x1 ;  /* 0xffffffffff077424 */ /* 0x000fe400078e00ff */
[----:B------:R-:W-:Y:S05]  /*1720*/  CALL.REL.NOINC `($__internal_63_$__cuda_sm70_shflsync_up) ;  /* 0x000008c000007944 */ /* 0x000fea0003c00000 */
        /* <DEDUP_REMOVED lines=15> */
[----:B------:R-:W-:Y:S05]  /*1820*/  CALL.REL.NOINC `($__internal_63_$__cuda_sm70_shflsync_up) ;  /* 0x000007c000007944 */ /* 0x000fea0003c00000 */
[----:B-1----:R-:W-:Y:S01]  /*1830*/  IMAD.MOV.U32 R4, RZ, RZ, R7 ;  /* 0x000000ffff047224 */ /* 0x002fe200078e0007 */
[----:B0-----:R-:W-:Y:S01]  /*1840*/  MOV R12, R6 ;  /* 0x00000006000c7202 */ /* 0x001fe20000000f00 */
[----:B------:R-:W-:Y:S01]  /*1850*/  IMAD.MOV.U32 R11, RZ, RZ, 0x2 ;  /* 0x00000002ff0b7424 */ /* 0x000fe200078e00ff */
[----:B------:R-:W-:Y:S01]  /*1860*/  MOV R7, 0xffffffff ;  /* 0xffffffff00077802 */ /* 0x000fe20000000f00 */
[----:B------:R-:W-:Y:S01]  /*1870*/  IMAD.MOV.U32 R10, RZ, RZ, RZ ;  /* 0x000000ffff0a7224 */ /* 0x000fe200078e00ff */
[----:B------:R-:W-:-:S02]  /*1880*/  MOV R8, 0x18a0 ;  /* 0x000018a000087802 */ /* 0x000fc40000000f00 */
[----:B------:R-:W-:Y:S05]  /*1890*/  CALL.REL.NOINC `($__internal_63_$__cuda_sm70_shflsync_up) ;  /* 0x0000075000007944 */ /* 0x000fea0003c00000 */
[----:B0-----:R-:W-:Y:S01]  /*18a0*/  HFMA2.MMA R11, -RZ, RZ, 0, 1.1920928955078125e-07 ;  /* 0x00000002ff0b7435 */ /* 0x001fe200000001ff */
[----:B-1----:R-:W-:Y:S01]  /*18b0*/  IMAD.MOV.U32 R5, RZ, RZ, R7 ;  /* 0x000000ffff057224 */ /* 0x002fe200078e0007 */
[----:B------:R-:W-:Y:S01]  /*18c0*/  MOV R8, 0x1910 ;  /* 0x0000191000087802 */ /* 0x000fe20000000f00 */
[----:B------:R-:W-:-:S02]  /*18d0*/  IMAD.MOV.U32 R12, RZ, RZ, R14 ;  /* 0x000000ffff0c7224 */ /* 0x000fc400078e000e */
[----:B------:R-:W-:Y:S02]  /*18e0*/  IMAD.MOV.U32 R10, RZ, RZ, RZ ;  /* 0x000000ffff0a7224 */ /* 0x000fe400078e00ff */
[----:B------:R-:W-:Y:S02]  /*18f0*/  IMAD.MOV.U32 R7, RZ, RZ, -0x1 ;  /* 0xffffffffff077424 */ /* 0x000fe400078e00ff */
[----:B------:R-:W-:Y:S05]  /*1900*/  CALL.REL.NOINC `($__internal_63_$__cuda_sm70_shflsync_up) ;  /* 0x000006e000007944 */ /* 0x000fea0003c00000 */
        /* <DEDUP_REMOVED lines=20> */
[----:B0-----:R-:W-:Y:S01]  /*1a50*/  HFMA2.MMA R11, -RZ, RZ, 0, 2.384185791015625e-07 ;  /* 0x00000004ff0b7435 */ /* 0x001fe200000001ff */
        /* <DEDUP_REMOVED lines=26> */
[----:B0-----:R-:W-:Y:S01]  /*1c00*/  HFMA2.MMA R11, -RZ, RZ, 0, 4.76837158203125e-07 ;  /* 0x00000008ff0b7435 */ /* 0x001fe200000001ff */
        /* <DEDUP_REMOVED lines=26> */
[----:B0-----:R-:W-:Y:S01]  /*1db0*/  HFMA2.MMA R11, -RZ, RZ, 0, 9.5367431640625e-07 ;  /* 0x00000010ff0b7435 */ /* 0x001fe200000001ff */
        /* <DEDUP_REMOVED lines=26> */
[----:B0-----:R-:W-:Y:S01]  /*1f60*/  HFMA2.MMA R11, -RZ, RZ, 0, 5.9604644775390625e-08 ;  /* 0x00000001ff0b7435 */ /* 0x001fe200000001ff */
[----:B-1----:R-:W-:Y:S01]  /*1f70*/  IMAD.MOV.U32 R5, RZ, RZ, R7 ;  /* 0x000000ffff057224 */ /* 0x002fe200078e0007 */
[----:B------:R-:W-:Y:S01]  /*1f80*/  MOV R8, 0x1fd0 ;  /* 0x00001fd000087802 */ /* 0x000fe20000000f00 */
[----:B------:R-:W-:-:S02]  /*1f90*/  IMAD.MOV.U32 R12, RZ, RZ, R14 ;  /* 0x000000ffff0c7224 */ /* 0x000fc400078e000e */
[----:B------:R-:W-:Y:S02]  /*1fa0*/  IMAD.MOV.U32 R10, RZ, RZ, RZ ;  /* 0x000000ffff0a7224 */ /* 0x000fe400078e00ff */
[----:B------:R-:W-:Y:S02]  /*1fb0*/  IMAD.MOV.U32 R7, RZ, RZ, -0x1 ;  /* 0xffffffffff077424 */ /* 0x000fe400078e00ff */
[----:B------:R-:W-:Y:S05]  /*1fc0*/  CALL.REL.NOINC `($__internal_63_$__cuda_sm70_shflsync_up) ;  /* 0x0000002000007944 */ /* 0x000fea0003c00000 */
[----:B-1----:R-:W-:Y:S01]  /*1fd0*/  MOV R8, R7 ;  /* 0x0000000700087202 */ /* 0x002fe20000000f00 */
[----:B0-----:R-:W-:Y:S05]  /*1fe0*/  BRA `(.L_x_2623) ;  /* 0xfffff14000007947 */ /* 0x001fea000383ffff */
        .weak           $__internal_63_$__cuda_sm70_shflsync_up
        .type           $__internal_63_$__cuda_sm70_shflsync_up,@function
        .size           $__internal_63_$__cuda_sm70_shflsync_up,(.L_x_3124 - $__internal_63_$__cuda_sm70_shflsync_up)
$__internal_63_$__cuda_sm70_shflsync_up:
[----:B------:R-:W-:Y:S01]  /*1ff0*/  IMAD.MOV.U32 R9, RZ, RZ, 0x0 ;  /* 0x00000000ff097424 */ /* 0x000fe200078e00ff */
[----:B------:R-:W-:Y:S04]  /*2000*/  WARPSYNC R7 ;  /* 0x0000000700007348 */ /* 0x000fe80003800000 */
[----:B------:R0:W1:Y:S01]  /*2010*/  SHFL.UP PT, R7, R12, R11, R10 ;  /* 0x0400000b0c077389 */ /* 0x00006200000e000a */
[----:B------:R-:W-:Y:S05]  /*2020*/  RET.REL.NODEC R8 `(_Z30group_norm_nhwc_fwd_sum_kernelI11Fp16IOFp32WLi128EEv26Group_norm_nhwc_fwd_params) ;  /* 0xffffdfd008007950 */ /* 0x000fea0003c3ffff */
.L_x_2624:
        /* <DEDUP_REMOVED lines=13> */
.L_x_3124:


//--------------------- .text._Z30group_norm_nhwc_fwd_sum_kernelI11Fp16IOFp32WLi192EEv26Group_norm_nhwc_fwd_params --------------------------
	.section	.text._Z30group_norm_nhwc_fwd_sum_kernelI11Fp16IOFp32WLi192EEv26Group_norm_nhwc_fwd_params,"ax",@progbits
	.sectioninfo	@"SHI_REGISTERS=30"
	.align	128
        .global         _Z30group_norm_nhwc_fwd_sum_kernelI11Fp16IOFp32WLi192EEv26Group_norm_nhwc_fwd_params
        .type           _Z30group_norm_nhwc_fwd_sum_kernelI11Fp16IOFp32WLi192EEv26Group_norm_nhwc_fwd_params,@function
        .size           _Z30group_norm_nhwc_fwd_sum_kernelI11Fp16IOFp32WLi192EEv26Group_norm_nhwc_fwd_params,(.L_x_3125 - _Z30group_norm_nhwc_fwd_sum_kernelI11Fp16IOFp32WLi192EEv26Group_norm_nhwc_fwd_params)
        .other          _Z30group_norm_nhwc_fwd_sum_kernelI11Fp16IOFp32WLi192EEv26Group_norm_nhwc_fwd_params,@"STO_CUDA_ENTRY STV_DEFAULT"
_Z30group_norm_nhwc_fwd_sum_kernelI11Fp16IOFp32WLi192EEv26Group_norm_nhwc_fwd_params:
.text._Z30group_norm_nhwc_fwd_sum_kernelI11Fp16IOFp32WLi192EEv26Group_norm_nhwc_fwd_params:
        /* <DEDUP_REMOVED lines=37> */
.L_x_2627:
        /* <DEDUP_REMOVED lines=25> */
.L_x_2626:
        /* <DEDUP_REMOVED lines=14> */
.L_x_2628:
        /* <DEDUP_REMOVED lines=19> */
[C---:B------:R-:W-:Y:S01]  /*05f0*/  @!P0 IMAD R17, R6.reuse, c[0x0][0x1c4], R17 ;  /* 0x0000710006118a24 */ /* 0x040fe200078e0211 */
[----:B0-----:R-:W-:Y:S01]  /*0600*/  @!P0 MOV R19, R7 ;  /* 0x0000000700138202 */ /* 0x001fe20000000f00 */
[----:B------:R-:W-:-:S04]  /*0610*/  @!P0 IMAD.WIDE.U32 R14, R6, c[0x0][0x1c0], R14 ;  /* 0x00007000060e8a25 */ /* 0x000fc800078e000e */
[----:B------:R-:W-:Y:S02]  /*0620*/  @!P0 IMAD R27, R9, c[0x0][0x1c0], RZ ;  /* 0x00007000091b8a24 */ /* 0x000fe400078e02ff */
[----:B------:R-:W-:Y:S01]  /*0630*/  @!P0 IMAD.MOV.U32 R18, RZ, RZ, R12 ;  /* 0x000000ffff128224 */ /* 0x000fe200078e000c */
[----:B------:R-:W-:Y:S01]  /*0640*/  @!P0 LEA R16, P1, R14, c[0x0][0x170], 0x1 ;  /* 0x00005c000e108a11 */ /* 0x000fe200078208ff */
[----:B------:R-:W-:Y:S02]  /*0650*/  @!P0 IMAD.IADD R15, R15, 0x1, R17 ;  /* 0x000000010f0f8824 */ /* 0x000fe400078e0211 */
[----:B------:R-:W-:-:S04]  /*0660*/  @!P0 IMAD.WIDE.U32 R18, R10, c[0x0][0x1c0], R18 ;  /* 0x000070000a128a25 */ /* 0x000fc800078e0012 */
[----:B------:R-:W-:Y:S01]  /*0670*/  @!P0 IMAD R27, R10, c[0x0][0x1c4], R27 ;  /* 0x000071000a1b8a24 */ /* 0x000fe200078e021b */
[----:B------:R-:W-:Y:S02]  /*0680*/  @!P0 LEA.HI.X R17, R14, c[0x0][0x174], R15, 0x1, P1 ;  /* 0x00005d000e118a11 */ /* 0x000fe400008f0c0f */
[C---:B------:R-:W-:Y:S01]  /*0690*/  @!P0 LEA R14, P1, R18.reuse, c[0x0][0x170], 0x1 ;  /* 0x00005c00120e8a11 */ /* 0x040fe200078208ff */
[----:B------:R-:W-:Y:S02]  /*06a0*/  @!P0 IMAD.IADD R15, R19, 0x1, R27 ;  /* 0x00000001130f8824 */ /* 0x000fe400078e021b */
[----:B------:R0:W4:Y:S03]  /*06b0*/  @!P0 LDG.E R16, [R16.64] ;  /* 0x0000000610108981 */ /* 0x000126000c1e1900 */
        /* <DEDUP_REMOVED lines=9> */
[----:B------:R-:W-:Y:S01]  /*0750*/  IMAD.X R9, RZ, RZ, R9, P3 ;  /* 0x000000ffff097224 */ /* 0x000fe200018e0609 */
[----:B------:R-:W-:Y:S01]  /*0760*/  IADD3.X R4, RZ, R4, RZ, P2, !PT ;  /* 0x00000004ff047210 */ /* 0x000fe200017fe4ff */
[----:B------:R-:W-:Y:S01]  /*0770*/  IMAD.X R11, RZ, RZ, R11, P4 ;  /* 0x000000ffff0b7224 */ /* 0x000fe200020e060b */
[----:B------:R-:W-:-:S02]  /*0780*/  IADD3.X R22, RZ, R22, RZ, P5, !PT ;  /* 0x00000016ff167210 */ /* 0x000fc40002ffe4ff */
        /* <DEDUP_REMOVED lines=41> */
.L_x_2625:
        /* <DEDUP_REMOVED lines=16> */
[----:B------:R-:W-:Y:S01]  /*0b20*/  ISETP.GE.U32.AND P1, PT, R6, c[0x0][0x1ec], PT ;  /* 0x00007b0006007a0c */ /* 0x000fe20003f26070 */
[----:B------:R-:W-:-:S12]  /*0b30*/  IMAD.WIDE.U32 R6, R0, -0x55555555, RZ ;  /* 0xaaaaaaab00067825 */ /* 0x000fd800078e00ff */
[----:B------:R-:W-:Y:S02]  /*0b40*/  @P1 IADD3 R2, R2, 0x1, RZ ;  /* 0x0000000102021810 */ /* 0x000fe40007ffe0ff */
[----:B------:R-:W-:-:S05]  /*0b50*/  @!P2 LOP3.LUT R2, RZ, c[0x0][0x1ec], RZ, 0x33, !PT ;  /* 0x00007b00ff02aa12 */ /* 0x000fca00078e33ff */
[----:B------:R-:W-:-:S04]  /*0b60*/  IMAD.MOV R4, RZ, RZ, -R2 ;  /* 0x000000ffff047224 */ /* 0x000fc800078e0a02 */
[----:B------:R-:W-:Y:S01]  /*0b70*/  IMAD R5, R4, c[0x0][0x1ec], R5 ;  /* 0x00007b0004057a24 */ /* 0x000fe200078e0205 */
[----:B------:R-:W-:-:S04]  /*0b80*/  LEA.HI R4, R7, R0, RZ, 0x1e ;  /* 0x0000000007047211 */ /* 0x000fc800078ff0ff */
        /* <DEDUP_REMOVED lines=40> */
[----:B--2---:R-:W-:-:S04]  /*0e10*/  @!P2 FADD.FTZ R16, R17, R16 ;  /* 0x000000101110a221 */ /* 0x004fc80000010000 */
[----:B------:R-:W-:Y:S02]  /*0e20*/  IMAD.IADD R7, R12, 0x1, R23 ;  /* 0x000000010c077824 */ /* 0x000fe400078e0217 */
[----:B---3--:R-:W-:Y:S02]  /*0e30*/  @!P3 FADD.FTZ R21, R14, R21 ;  /* 0x000000150e15b221 */ /* 0x008fe40000010000 */
[----:B------:R-:W-:Y:S02]  /*0e40*/  @!P3 FADD.FTZ R20, R16, R20 ;  /* 0x000000141014b221 */ /* 0x000fe40000010000 */
[----:B----4-:R-:W-:Y:S02]  /*0e50*/  @!P0 FADD.FTZ R6, R21, R6 ;  /* 0x0000000615068221 */ /* 0x010fe40000010000 */
[----:B------:R-:W-:Y:S01]  /*0e60*/  @!P0 FADD.FTZ R5, R20, R5 ;  /* 0x0000000514058221 */ /* 0x000fe20000010000 */
[----:B------:R-:W-:Y:S05]  /*0e70*/  BRA.DIV ~URZ, `(.L_x_2631) ;  /* 0x000009627f007947 */ /* 0x000fea000b800000 */
[----:B------:R0:W1:Y:S02]  /*0e80*/  SHFL.UP PT, R10, R7, 0x1, RZ ;  /* 0x04200000070a7989 */ /* 0x00006400000e00ff */
.L_x_2633:
[----:B------:R-:W2:Y:S01]  /*0e90*/  S2R R16, SR_LANEID ;  /* 0x0000000000107919 */ /* 0x000ea20000000000 */
[----:B------:R-:W-:Y:S05]  /*0ea0*/  BRA.DIV ~URZ, `(.L_x_2632) ;  /* 0x000009b27f007947 */ /* 0x000fea000b800000 */
[----:B------:R-:W3:Y:S01]  /*0eb0*/  SHFL.UP PT, R9, R6, 0x1, RZ ;  /* 0x0420000006097989 */ /* 0x000ee200000e00ff */
[----:B------:R-:W-:-:S02]  /*0ec0*/  ISETP.NE.AND P0, PT, R7, RZ, PT ;  /* 0x000000ff0700720c */ /* 0x000fc40003f05270 */
        /* <DEDUP_REMOVED lines=52> */
.L_x_2634:
        /* <DEDUP_REMOVED lines=18> */
[----:B------:R-:W0:Y:S01]  /*1330*/  LDS R14, [R3+0x38] ;  /* 0x00003800030e7984 */ /* 0x000e220000000800 */
[----:B------:R-:W-:-:S03]  /*1340*/  IADD3 R24, R7, R22, RZ ;  /* 0x0000001607187210 */ /* 0x000fc60007ffe0ff */
        /* <DEDUP_REMOVED lines=9> */
[----:B------:R-:W-:Y:S01]  /*13e0*/  ISETP.NE.AND P4, PT, R15, RZ, PT ;  /* 0x000000ff0f00720c */ /* 0x000fe20003f85270 */
[----:B------:R-:W5:Y:S01]  /*13f0*/  LDS R5, [R3+0x54] ;  /* 0x0000540003057984 */ /* 0x000f620000000800 */
[----:B------:R-:W-:Y:S02]  /*1400*/  @!P2 FADD.FTZ R0, R0, R21 ;  /* 0x000000150000a221 */ /* 0x000fe40000010000 */
[----:B------:R-:W-:Y:S01]  /*1410*/  IMAD.IADD R12, R13, 0x1, R6 ;  /* 0x000000010d0c7824 */ /* 0x000fe200078e0206 */
[----:B------:R1:W-:Y:S01]  /*1420*/  STS [R3+0x10], R22 ;  /* 0x0000101603007388 */ /* 0x0003e20000000800 */
[----:B------:R-:W-:Y:S01]  /*1430*/  @!P2 FADD.FTZ R8, R8, R23 ;  /* 0x000000170808a221 */ /* 0x000fe20000010000 */
[----:B------:R-:W-:Y:S02]  /*1440*/  ISETP.NE.AND P1, PT, R19, RZ, PT ;  /* 0x000000ff1300720c */ /* 0x000fe40003f25270 */
[----:B------:R0:W-:Y:S01]  /*1450*/  STS [R3+0x28], R6 ;  /* 0x0000280603007388 */ /* 0x0001e20000000800 */
[----:B------:R-:W-:-:S03]  /*1460*/  @!P0 FADD.FTZ R10, R10, R0 ;  /* 0x000000000a0a8221 */ /* 0x000fc60000010000 */
[----:B------:R2:W-:Y:S01]  /*1470*/  STS [R3+0x1c], R24 ;  /* 0x00001c1803007388 */ /* 0x0005e20000000800 */
[----:B-1----:R-:W-:Y:S01]  /*1480*/  IADD3 R22, R15, R12, RZ ;  /* 0x0000000c0f167210 */ /* 0x002fe20007ffe0ff */
[----:B------:R-:W-:Y:S02]  /*1490*/  @!P0 FADD.FTZ R11, R11, R8 ;  /* 0x000000080b0b8221 */ /* 0x000fe40000010000 */
[----:B------:R1:W-:Y:S02]  /*14a0*/  STS [R3+0x34], R12 ;  /* 0x0000340c03007388 */ /* 0x0003e40000000800 */
[----:B0-----:R-:W-:Y:S02]  /*14b0*/  IMAD.IADD R6, R19, 0x1, R22 ;  /* 0x0000000113067824 */ /* 0x001fe400078e0216 */
[----:B------:R-:W-:Y:S01]  /*14c0*/  @!P3 FADD.FTZ R14, R14, R10 ;  /* 0x0000000a0e0eb221 */ /* 0x000fe20000010000 */
        /* <DEDUP_REMOVED lines=19> */
.L_x_2630:
[----:B0-----:R-:W-:Y:S05]  /*1600*/  BSYNC B0 ;  /* 0x0000000000007941 */ /* 0x001fea0003800000 */
.L_x_2629:
[----:B------:R-:W0:Y:S01]  /*1610*/  S2R R9, SR_TID.X ;  /* 0x0000000000097919 */ /* 0x000e220000002100 */
[----:B------:R-:W-:Y:S01]  /*1620*/  WARPSYNC 0xffffffff ;  /* 0xffffffff00007948 */ /* 0x000fe20003800000 */
[----:B-1----:R-:W-:Y:S01]  /*1630*/  IMAD R0, R2, c[0x0][0x1ec], RZ ;  /* 0x00007b0002007a24 */ /* 0x002fe200078e02ff */
        /* <DEDUP_REMOVED lines=26> */
.L_x_2631:
[----:B------:R-:W-:Y:S01]  /*17e0*/  HFMA2.MMA R13, -RZ, RZ, 0, 5.9604644775390625e-08 ;  /* 0x00000001ff0d7435 */ /* 0x000fe200000001ff */
[----:B------:R-:W-:Y:S01]  /*17f0*/  IMAD.MOV.U32 R14, RZ, RZ, R7 ;  /* 0x000000ffff0e7224 */ /* 0x000fe200078e0007 */
[----:B------:R-:W-:Y:S01]  /*1800*/  MOV R8, 0x1840 ;  /* 0x0000184000087802 */ /* 0x000fe20000000f00 */
[----:B------:R-:W-:Y:S02]  /*1810*/  IMAD.MOV.U32 R11, RZ, RZ, RZ ;  /* 0x000000ffff0b7224 */ /* 0x000fe400078e00ff */
[----:B------:R-:W-:-:S02]  /*1820*/  IMAD.MOV.U32 R12, RZ, RZ, -0x1 ;  /* 0xffffffffff0c7424 */ /* 0x000fc400078e00ff */
[----:B------:R-:W-:Y:S05]  /*1830*/  CALL.REL.NOINC `($__internal_64_$__cuda_sm70_shflsync_up) ;  /* 0x000009a000007944 */ /* 0x000fea0003c00000 */
[----:B-1----:R-:W-:Y:S01]  /*1840*/  MOV R10, R12 ;  /* 0x0000000c000a7202 */ /* 0x002fe20000000f00 */
[----:B0-----:R-:W-:Y:S05]  /*1850*/  BRA `(.L_x_2633) ;  /* 0xfffff63000007947 */ /* 0x001fea000383ffff */
.L_x_2632:
[----:B------:R-:W-:Y:S01]  /*1860*/  HFMA2.MMA R11, -RZ, RZ, 0, 0 ;  /* 0x00000000ff0b7435 */ /* 0x000fe200000001ff */
[----:B------:R-:W-:Y:S01]  /*1870*/  IMAD.MOV.U32 R14, RZ, RZ, R6 ;  /* 0x000000ffff0e7224 */ /* 0x000fe200078e0006 */
[----:B------:R-:W-:Y:S01]  /*1880*/  MOV R8, 0x18c0 ;  /* 0x000018c000087802 */ /* 0x000fe20000000f00 */
[----:B------:R-:W-:-:S02]  /*1890*/  IMAD.MOV.U32 R13, RZ, RZ, 0x1 ;  /* 0x00000001ff0d7424 */ /* 0x000fc400078e00ff */
[----:B------:R-:W-:Y:S02]  /*18a0*/  IMAD.MOV.U32 R12, RZ, RZ, -0x1 ;  /* 0xffffffffff0c7424 */ /* 0x000fe400078e00ff */
[----:B012---:R-:W-:Y:S05]  /*18b0*/  CALL.REL.NOINC `($__internal_64_$__cuda_sm70_shflsync_up) ;  /* 0x0000092000007944 */ /* 0x007fea0003c00000 */
[----:B-1----:R-:W-:Y:S01]  /*18c0*/  IMAD.MOV.U32 R15, RZ, RZ, R12 ;  /* 0x000000ffff0f7224 */ /* 0x002fe200078e000c */
[----:B0-----:R-:W-:Y:S01]  /*18d0*/  MOV R14, R5 ;  /* 0x00000005000e7202 */ /* 0x001fe20000000f00 */
[----:B------:R-:W-:Y:S01]  /*18e0*/  IMAD.MOV.U32 R13, RZ, RZ, 0x1 ;  /* 0x00000001ff0d7424 */ /* 0x000fe200078e00ff */
[----:B------:R-:W-:Y:S01]  /*18f0*/  MOV R12, 0xffffffff ;  /* 0xffffffff000c7802 */ /* 0x000fe20000000f00 */
[----:B------:R-:W-:Y:S01]  /*1900*/  IMAD.MOV.U32 R11, RZ, RZ, RZ ;  /* 0x000000ffff0b7224 */ /* 0x000fe200078e00ff */
[----:B------:R-:W-:Y:S02]  /*1910*/  MOV R8, 0x1930 ;  /* 0x0000193000087802 */ /* 0x000fe40000000f00 */
[----:B------:R-:W-:Y:S05]  /*1920*/  CALL.REL.NOINC `($__internal_64_$__cuda_sm70_shflsync_up) ;  /* 0x000008b000007944 */ /* 0x000fea0003c00000 */
[----:B-1----:R-:W-:Y:S01]  /*1930*/  FADD.FTZ R8, R5, R12 ;  /* 0x0000000c05087221 */ /* 0x002fe20000010000 */
[C---:B------:R-:W-:Y:S01]  /*1940*/  ISETP.NE.AND P0, PT, R7.reuse, RZ, PT ;  /* 0x000000ff0700720c */ /* 0x040fe20003f05270 */
[C---:B------:R-:W-:Y:S01]  /*1950*/  IMAD.IADD R10, R7.reuse, 0x1, R10 ;  /* 0x00000001070a7824 */ /* 0x040fe200078e020a */
[----:B------:R-:W-:Y:S01]  /*1960*/  ISETP.GE.AND P1, PT, R16, 0x1, PT ;  /* 0x000000011000780c */ /* 0x000fe20003f26270 */
[----:B------:R-:W-:Y:S01]  /*1970*/  FADD.FTZ R9, R6, R15 ;  /* 0x0000000f06097221 */ /* 0x000fe20000010000 */
        /* <DEDUP_REMOVED lines=10> */
[----:B------:R-:W-:Y:S05]  /*1a20*/  CALL.REL.NOINC `($__internal_64_$__cuda_sm70_shflsync_up) ;  /* 0x000007b000007944 */ /* 0x000fea0003c00000 */
[----:B0-----:R-:W-:Y:S01]  /*1a30*/  HFMA2.MMA R11, -RZ, RZ, 0, 0 ;  /* 0x00000000ff0b7435 */ /* 0x001fe200000001ff */
[----:B-1----:R-:W-:Y:S01]  /*1a40*/  MOV R5, R12 ;  /* 0x0000000c00057202 */ /* 0x002fe20000000f00 */
[----:B------:R-:W-:Y:S01]  /*1a50*/  IMAD.MOV.U32 R14, RZ, RZ, R7 ;  /* 0x000000ffff0e7224 */ /* 0x000fe200078e0007 */
[----:B------:R-:W-:Y:S01]  /*1a60*/  MOV R8, 0x1aa0 ;  /* 0x00001aa000087802 */ /* 0x000fe20000000f00 */
[----:B------:R-:W-:Y:S02]  /*1a70*/  IMAD.MOV.U32 R13, RZ, RZ, 0x2 ;  /* 0x00000002ff0d7424 */ /* 0x000fe400078e00ff */
[----:B------:R-:W-:Y:S02]  /*1a80*/  IMAD.MOV.U32 R12, RZ, RZ, -0x1 ;  /* 0xffffffffff0c7424 */ /* 0x000fe400078e00ff */
[----:B------:R-:W-:Y:S05]  /*1a90*/  CALL.REL.NOINC `($__internal_64_$__cuda_sm70_shflsync_up) ;  /* 0x0000074000007944 */ /* 0x000fea0003c00000 */
[----:B-1----:R-:W-:Y:S01]  /*1aa0*/  IMAD.MOV.U32 R6, RZ, RZ, R12 ;  /* 0x000000ffff067224 */ /* 0x002fe200078e000c */
[----:B0-----:R-:W-:Y:S01]  /*1ab0*/  MOV R14, R15 ;  /* 0x0000000f000e7202 */ /* 0x001fe20000000f00 */
[----:B------:R-:W-:Y:S01]  /*1ac0*/  IMAD.MOV.U32 R13, RZ, RZ, 0x2 ;  /* 0x00000002ff0d7424 */ /* 0x000fe200078e00ff */
[----:B------:R-:W-:Y:S01]  /*1ad0*/  MOV R12, 0xffffffff ;  /* 0xffffffff000c7802 */ /* 0x000fe20000000f00 */
[----:B------:R-:W-:Y:S01]  /*1ae0*/  IMAD.MOV.U32 R11, RZ, RZ, RZ ;  /* 0x000000ffff0b7224 */ /* 0x000fe200078e00ff */
[----:B------:R-:W-:-:S02]  /*1af0*/  MOV R8, 0x1b10 ;  /* 0x00001b1000087802 */ /* 0x000fc40000000f00 */
[----:B------:R-:W-:Y:S05]  /*1b00*/  CALL.REL.NOINC `($__internal_64_$__cuda_sm70_shflsync_up) ;  /* 0x000006d000007944 */ /* 0x000fea0003c00000 */
        /* <DEDUP_REMOVED lines=12> */
[----:B------:R-:W-:Y:S05]  /*1bd0*/  CALL.REL.NOINC `($__internal_64_$__cuda_sm70_shflsync_up) ;  /* 0x0000060000007944 */ /* 0x000fea0003c00000 */
[----:B0-----:R-:W-:Y:S01]  /*1be0*/  HFMA2.MMA R11, -RZ, RZ, 0, 0 ;  /* 0x00000000ff0b7435 */ /* 0x001fe200000001ff */
[----:B-1----:R-:W-:Y:S01]  /*1bf0*/  MOV R5, R12 ;  /* 0x0000000c00057202 */ /* 0x002fe20000000f00 */
[----:B------:R-:W-:Y:S01]  /*1c00*/  IMAD.MOV.U32 R14, RZ, RZ, R7 ;  /* 0x000000ffff0e7224 */ /* 0x000fe200078e0007 */
[----:B------:R-:W-:Y:S01]  /*1c10*/  MOV R8, 0x1c50 ;  /* 0x00001c5000087802 */ /* 0x000fe20000000f00 */
[----:B------:R-:W-:Y:S02]  /*1c20*/  IMAD.MOV.U32 R13, RZ, RZ, 0x4 ;  /* 0x00000004ff0d7424 */ /* 0x000fe400078e00ff */
[----:B------:R-:W-:-:S02]  /*1c30*/  IMAD.MOV.U32 R12, RZ, RZ, -0x1 ;  /* 0xffffffffff0c7424 */ /* 0x000fc400078e00ff */
        /* <DEDUP_REMOVED lines=89> */
[----:B01----:R-:W-:Y:S05]  /*21d0*/  BRA `(.L_x_2634) ;  /* 0xfffff03000007947 */ /* 0x003fea000383ffff */
        .weak           $__internal_64_$__cuda_sm70_shflsync_up
        .type           $__internal_64_$__cuda_sm70_shflsync_up,@function
        .size           $__internal_64_$__cuda_sm70_shflsync_up,(.L_x_3125 - $__internal_64_$__cuda_sm70_shflsync_up)
$__internal_64_$__cuda_sm70_shflsync_up:
[----:B------:R-:W-:Y:S01]  /*21e0*/  IMAD.MOV.U32 R9, RZ, RZ, 0x0 ;  /* 0x00000000ff097424 */ /* 0x000fe200078e00ff */
[----:B------:R-:W-:Y:S04]  /*21f0*/  WARPSYNC R12 ;  /* 0x0000000c00007348 */ /* 0x000fe80003800000 */
[----:B------:R0:W1:Y:S01]  /*2200*/  SHFL.UP PT, R12, R14, R13, R11 ;  /* 0x0400000d0e0c7389 */ /* 0x00006200000e000b */
[----:B------:R-:W-:Y:S05]  /*2210*/  RET.REL.NODEC R8 `(_Z30group_norm_nhwc_fwd_sum_kernelI11Fp16IOFp32WLi192EEv26Group_norm_nhwc_fwd_params) ;  /* 0xffffdde008007950 */ /* 0x000fea0003c3ffff */
.L_x_2635:
        /* <DEDUP_REMOVED lines=14> */
.L_x_3125:


//--------------------- .text._Z30group_norm_nhwc_fwd_sum_kernelI11Fp16IOFp32WLi448EEv26Group_norm_nhwc_fwd_params --------------------------
	.section	.text._Z30group_norm_nhwc_fwd_sum_kernelI11Fp16IOFp32WLi448EEv26Group_norm_nhwc_fwd_params,"ax",@progbits
	.sectioninfo	@"SHI_REGISTERS=32"
	.align	128
        .global         _Z30group_norm_nhwc_fwd_sum_kernelI11Fp16IOFp32WLi448EEv26Group_norm_nhwc_fwd_params
        .type           _Z30group_norm_nhwc_fwd_sum_kernelI11Fp16IOFp32WLi448EEv26Group_norm_nhwc_fwd_params,@function
        .size           _Z30group_norm_nhwc_fwd_sum_kernelI11Fp16IOFp32WLi448EEv26Group_norm_nhwc_fwd_params,(.L_x_3126 - _Z30group_norm_nhwc_fwd_sum_kernelI11Fp16IOFp32WLi448EEv26Group_norm_nhwc_fwd_params)
        .other          _Z30group_norm_nhwc_fwd_sum_kernelI11Fp16IOFp32WLi448EEv26Group_norm_nhwc_fwd_params,@"STO_CUDA_ENTRY STV_DEFAULT"
_Z30group_norm_nhwc_fwd_sum_kernelI11Fp16IOFp32WLi448EEv26Group_norm_nhwc_fwd_params:
.text._Z30group_norm_nhwc_fwd_sum_kernelI11Fp16IOFp32WLi448EEv26Group_norm_nhwc_fwd_params:
        /* <DEDUP_REMOVED lines=37> */
.L_x_2638:
        /* <DEDUP_REMOVED lines=25> */
.L_x_2637:
        /* <DEDUP_REMOVED lines=14> */
.L_x_2639:
        /* <DEDUP_REMOVED lines=86> */
.L_x_2636:
        /* <DEDUP_REMOVED lines=16> */
[----:B------:R-:W-:Y:S02]  /*0b20*/  ISETP.GE.U32.AND P1, PT, R6, c[0x0][0x1ec], PT ;  /* 0x00007b0006007a0c */ /* 0x000fe40003f26070 */
[----:B------:R-:W-:-:S05]  /*0b30*/  SHF.R.U32.HI R6, RZ, 0x1, R0 ;  /* 0x00000001ff067819 */ /* 0x000fca0000011600 */
[----:B------:R-:W-:-:S06]  /*0b40*/  IMAD.WIDE.U32 R6, R6, -0x6db6db6d, RZ ;  /* 0x9249249306067825 */ /* 0x000fcc00078e00ff */
        /* <DEDUP_REMOVED lines=93> */
[----:B0-----:R-:W-:Y:S01]  /*1120*/  ISETP.NE.AND P1, PT, R21, RZ, PT ;  /* 0x000000ff1500720c */ /* 0x001fe20003f25270 */
[----:B------:R-:W-:Y:S02]  /*1130*/  IMAD.IADD R21, R22, 0x1, R21 ;  /* 0x0000000116157824 */ /* 0x000fe400078e0215 */
        /* <DEDUP_REMOVED lines=10> */
.L_x_2644:
[----:B------:R-:W2:Y:S01]  /*11e0*/  S2R R15, SR_LANEID ;  /* 0x00000000000f7919 */ /* 0x000ea20000000000 */
[----:B------:R-:W-:Y:S05]  /*11f0*/  BRA.DIV ~URZ, `(.L_x_2643) ;  /* 0x00000eb27f007947 */ /* 0x000fea000b800000 */
[----:B------:R-:W3:Y:S01]  /*1200*/  SHFL.UP PT, R5, R12, 0x1, RZ ;  /* 0x042000000c057989 */ /* 0x000ee200000e00ff */
[----:B------:R-:W-:Y:S02]  /*1210*/  ISETP.NE.AND P0, PT, R21, RZ, PT ;  /* 0x000000ff1500720c */ /* 0x000fe40003f05270 */
[----:B--2---:R-:W-:Y:S01]  /*1220*/  ISETP.GE.AND P1, PT, R15, 0x1, PT ;  /* 0x000000010f00780c */ /* 0x004fe20003f26270 */
[----:B------:R-:W2:-:S12]  /*1230*/  SHFL.UP PT, R6, R11, 0x1, RZ ;  /* 0x042000000b067989 */ /* 0x000e9800000e00ff */
[----:B01----:R-:W-:-:S05]  /*1240*/  @P1 IADD3 R21, R21, R8, RZ ;  /* 0x0000000815151210 */ /* 0x003fca0007ffe0ff */
        /* <DEDUP_REMOVED lines=49> */
.L_x_2645:
[----:B------:R-:W4:Y:S01]  /*1560*/  LDS R16, [R3+0x10] ;  /* 0x0000100003107984 */ /* 0x000f220000000800 */
[----:B------:R-:W-:Y:S02]  /*1570*/  ISETP.NE.AND P1, PT, R0, RZ, PT ;  /* 0x000000ff0000720c */ /* 0x000fe40003f25270 */
[----:B------:R-:W-:Y:S01]  /*1580*/  PLOP3.LUT P0, PT, PT, PT, PT, 0x80, 0x0 ;  /* 0x000000000000781c */ /* 0x000fe20003f0f070 */
[----:B------:R-:W-:Y:S04]  /*1590*/  LDS R22, [R3+0x18] ;  /* 0x0000180003167984 */ /* 0x000fe80000000800 */
[----:B0-----:R-:W0:Y:S04]  /*15a0*/  LDS R5, [R3+0x1c] ;  /* 0x00001c0003057984 */ /* 0x001e280000000800 */
[----:B------:R-:W5:Y:S04]  /*15b0*/  LDS R6, [R3+0x28] ;  /* 0x0000280003067984 */ /* 0x000f680000000800 */
[----:B------:R-:W3:Y:S04]  /*15c0*/  LDS R12, [R3+0x34] ;  /* 0x00003400030c7984 */ /* 0x000ee80000000800 */
[----:B------:R-:W2:Y:S04]  /*15d0*/  LDS R20, [R3+0x14] ;  /* 0x0000140003147984 */ /* 0x000ea80000000800 */
[----:B------:R-:W1:Y:S04]  /*15e0*/  LDS R11, [R3+0x40] ;  /* 0x00004000030b7984 */ /* 0x000e680000000800 */
[----:B------:R-:W1:Y:S04]  /*15f0*/  LDS R14, [R3+0x4c] ;  /* 0x00004c00030e7984 */ /* 0x000e680000000800 */
[----:B------:R-:W1:Y:S04]  /*1600*/  LDS R15, [R3+0x58] ;  /* 0x00005800030f7984 */ /* 0x000e680000000800 */
[----:B------:R-:W1:Y:S01]  /*1610*/  LDS R17, [R3+0x64] ;  /* 0x0000640003117984 */ /* 0x000e620000000800 */
[C---:B----4-:R-:W-:Y:S01]  /*1620*/  @P1 ISETP.NE.AND P2, PT, R16.reuse, RZ, PT ;  /* 0x000000ff1000120c */ /* 0x050fe20003f45270 */
[----:B---3--:R-:W-:-:S02]  /*1630*/  @P1 IMAD.IADD R16, R16, 0x1, R8 ;  /* 0x0000000110101824 */ /* 0x008fc400078e0208 */
[----:B------:R-:W3:Y:S01]  /*1640*/  LDS R7, [R3+0x20] ;  /* 0x0000200003077984 */ /* 0x000ee20000000800 */
[----:B------:R-:W-:-:S03]  /*1650*/  @P1 PLOP3.LUT P0, PT, P2, PT, PT, 0x80, 0x0 ;  /* 0x000000000000181c */ /* 0x000fc6000170f070 */
[----:B------:R-:W-:Y:S01]  /*1660*/  LDS R19, [R3+0x70] ;  /* 0x0000700003137984 */ /* 0x000fe20000000800 */
[----:B0-----:R-:W-:-:S03]  /*1670*/  ISETP.NE.AND P6, PT, R5, RZ, PT ;  /* 0x000000ff0500720c */ /* 0x001fc60003fc5270 */
[----:B------:R-:W-:Y:S01]  /*1680*/  LDS R0, [R3+0x30] ;  /* 0x0000300003007984 */ /* 0x000fe20000000800 */
[----:B-----5:R-:W-:-:S03]  /*1690*/  ISETP.NE.AND P5, PT, R6, RZ, PT ;  /* 0x000000ff0600720c */ /* 0x020fc60003fa5270 */
[----:B------:R-:W-:Y:S01]  /*16a0*/  LDS R21, [R3+0x7c] ;  /* 0x00007c0003157984 */ /* 0x000fe20000000800 */
[----:B------:R-:W-:Y:S01]  /*16b0*/  ISETP.NE.AND P4, PT, R12, RZ, PT ;  /* 0x000000ff0c00720c */ /* 0x000fe20003f85270 */
[----:B--2---:R-:W-:Y:S01]  /*16c0*/  @!P0 FADD.FTZ R22, R22, R10 ;  /* 0x0000000a16168221 */ /* 0x004fe20000010000 */
[----:B------:R-:W-:Y:S01]  /*16d0*/  IADD3 R10, R5, R16, RZ ;  /* 0x00000010050a7210 */ /* 0x000fe20007ffe0ff */
[----:B------:R-:W-:Y:S01]  /*16e0*/  LDS R8, [R3+0x38] ;  /* 0x0000380003087984 */ /* 0x000fe20000000800 */
[----:B-1----:R-:W-:-:S03]  /*16f0*/  @!P0 FADD.FTZ R20, R20, R13 ;  /* 0x0000000d14148221 */ /* 0x002fc60000010000 */
[----:B------:R-:W0:Y:S01]  /*1700*/  LDS R5, [R3+0x24] ;  /* 0x0000240003057984 */ /* 0x000e220000000800 */
[----:B------:R-:W-:Y:S01]  /*1710*/  IMAD.IADD R18, R6, 0x1, R10 ;  /* 0x0000000106127824 */ /* 0x000fe200078e020a */
[----:B------:R-:W-:Y:S02]  /*1720*/  ISETP.NE.AND P3, PT, R11, RZ, PT ;  /* 0x000000ff0b00720c */ /* 0x000fe40003f65270 */
[----:B------:R-:W1:Y:S01]  /*1730*/  LDS R6, [R3+0x2c] ;  /* 0x00002c0003067984 */ /* 0x000e620000000800 */
[----:B------:R-:W-:-:S03]  /*1740*/  ISETP.NE.AND P2, PT, R14, RZ, PT ;  /* 0x000000ff0e00720c */ /* 0x000fc60003f45270 */
[----:B------:R-:W2:Y:S01]  /*1750*/  LDS R9, [R3+0x3c] ;  /* 0x00003c0003097984 */ /* 0x000ea20000000800 */
[----:B------:R-:W-:-:S03]  /*1760*/  ISETP.NE.AND P0, PT, R15, RZ, PT ;  /* 0x000000ff0f00720c */ /* 0x000fc60003f05270 */
[----:B------:R4:W-:Y:S01]  /*1770*/  STS [R3+0x10], R16 ;  /* 0x0000101003007388 */ /* 0x0009e20000000800 */
[----:B------:R-:W-:-:S03]  /*1780*/  ISETP.NE.AND P1, PT, R17, RZ, PT ;  /* 0x000000ff1100720c */ /* 0x000fc60003f25270 */
[----:B------:R-:W5:Y:S01]  /*1790*/  LDS R24, [R3+0x88] ;  /* 0x0000880003187984 */ /* 0x000f620000000800 */
[----:B---3--:R-:W-:-:S03]  /*17a0*/  @!P6 FADD.FTZ R7, R7, R20 ;  /* 0x000000140707e221 */ /* 0x008fc60000010000 */
[----:B------:R-:W-:Y:S01]  /*17b0*/  STS [R3+0x1c], R10 ;  /* 0x00001c0a03007388 */ /* 0x000fe20000000800 */
[----:B----4-:R-:W-:-:S03]  /*17c0*/  IMAD.IADD R16, R12, 0x1, R18 ;  /* 0x000000010c107824 */ /* 0x010fc600078e0212 */
[----:B------:R-:W3:Y:S02]  /*17d0*/  LDS R10, [R3+0x44] ;  /* 0x00004400030a7984 */ /* 0x000ee40000000800 */
[----:B------:R-:W-:Y:S02]  /*17e0*/  IADD3 R26, R11, R16, RZ ;  /* 0x000000100b1a7210 */ /* 0x000fe40007ffe0ff */
[----:B------:R-:W4:Y:S04]  /*17f0*/  LDS R12, [R3+0x48] ;  /* 0x00004800030c7984 */ /* 0x000f280000000800 */
[----:B------:R-:W4:Y:S01]  /*1800*/  LDS R23, [R3+0x94] ;  /* 0x0000940003177984 */ /* 0x000f220000000800 */
[----:B------:R-:W-:-:S03]  /*1810*/  IMAD.IADD R28, R14, 0x1, R26 ;  /* 0x000000010e1c7824 */ /* 0x000fc600078e021a */
[----:B------:R-:W4:Y:S01]  /*1820*/  LDS R11, [R3+0x50] ;  /* 0x00005000030b7984 */ /* 0x000f220000000800 */
[----:B------:R-:W-:-:S03]  /*1830*/  IMAD.IADD R15, R15, 0x1, R28 ;  /* 0x000000010f0f7824 */ /* 0x000fc600078e021c */
[----:B------:R-:W4:Y:S01]  /*1840*/  LDS R13, [R3+0x54] ;  /* 0x00005400030d7984 */ /* 0x000f220000000800 */
[----:B0-----:R-:W-:Y:S01]  /*1850*/  @!P6 FADD.FTZ R5, R5, R22 ;  /* 0x000000160505e221 */ /* 0x001fe20000010000 */
[----:B------:R-:W-:Y:S02]  /*1860*/  ISETP.NE.AND P6, PT, R19, RZ, PT ;  /* 0x000000ff1300720c */ /* 0x000fe40003fc5270 */
[----:B------:R-:W0:Y:S01]  /*1870*/  LDS R25, [R3+0xa0] ;  /* 0x0000a00003197984 */ /* 0x000e220000000800 */
[----:B-1----:R-:W-:Y:S02]  /*1880*/  @!P5 FADD.FTZ R6, R6, R7 ;  /* 0x000000070606d221 */ /* 0x002fe40000010000 */
[----:B------:R-:W-:Y:S01]  /*1890*/  @!P5 FADD.FTZ R0, R0, R5 ;  /* 0x000000050000d221 */ /* 0x000fe20000010000 */
[----:B------:R-:W-:Y:S01]  /*18a0*/  STS [R3+0x28], R18 ;  /* 0x0000281203007388 */ /* 0x000fe20000000800 */
[----:B------:R-:W-:Y:S01]  /*18b0*/  @!P4 FADD.FTZ R8, R8, R6 ;  /* 0x000000060808c221 */ /* 0x000fe20000010000 */
[----:B------:R-:W-:Y:S01]  /*18c0*/  ISETP.NE.AND P5, PT, R21, RZ, PT ;  /* 0x000000ff1500720c */ /* 0x000fe20003fa5270 */
[----:B--2---:R-:W-:Y:S01]  /*18d0*/  @!P4 FADD.FTZ R9, R9, R0 ;  /* 0x000000000909c221 */ /* 0x004fe20000010000 */
[----:B------:R-:W-:Y:S04]  /*18e0*/  STS [R3+0x34], R16 ;  /* 0x0000341003007388 */ /* 0x000fe80000000800 */
[----:B------:R-:W-:Y:S01]  /*18f0*/  LDS R14, [R3+0xac] ;  /* 0x0000ac00030e7984 */ /* 0x000fe20000000800 */
[----:B-----5:R-:W-:-:S03]  /*1900*/  ISETP.NE.AND P4, PT, R24, RZ, PT ;  /* 0x000000ff1800720c */ /* 0x020fc60003f85270 */
[----:B------:R-:W1:Y:S04]  /*1910*/  LDS R16, [R3+0x5c] ;  /* 0x00005c0003107984 */ /* 0x000e680000000800 */
[----:B------:R-:W2:Y:S01]  /*1920*/  LDS R18, [R3+0x60] ;  /* 0x0000600003127984 */ /* 0x000ea20000000800 */
[----:B---3--:R-:W-:-:S03]  /*1930*/  @!P3 FADD.FTZ R10, R10, R8 ;  /* 0x000000080a0ab221 */ /* 0x008fc60000010000 */
[----:B------:R3:W-:Y:S01]  /*1940*/  STS [R3+0x40], R26 ;  /* 0x0000401a03007388 */ /* 0x0007e20000000800 */
[----:B----4-:R-:W-:-:S03]  /*1950*/  @!P3 FADD.FTZ R12, R12, R9 ;  /* 0x000000090c0cb221 */ /* 0x010fc60000010000 */
[----:B------:R4:W-:Y:S01]  /*1960*/  STS [R3+0x4c], R28 ;  /* 0x00004c1c03007388 */ /* 0x0009e20000000800 */
[----:B------:R-:W-:-:S03]  /*1970*/  ISETP.NE.AND P3, PT, R23, RZ, PT ;  /* 0x000000ff1700720c */ /* 0x000fc60003f65270 */
[----:B------:R5:W-:Y:S01]  /*1980*/  STS [R3+0x14], R20 ;  /* 0x0000141403007388 */ /* 0x000be20000000800 */
[----:B------:R-:W-:Y:S01]  /*1990*/  @!P2 FADD.FTZ R11, R11, R10 ;  /* 0x0000000a0b0ba221 */ /* 0x000fe20000010000 */
[----:B---3--:R-:W-:Y:S02]  /*19a0*/  IADD3 R26, R17, R15, RZ ;  /* 0x0000000f111a7210 */ /* 0x008fe40007ffe0ff */
[----:B------:R-:W-:Y:S01]  /*19b0*/  STS [R3+0x58], R15 ;  /* 0x0000580f03007388 */ /* 0x000fe20000000800 */
[----:B------:R-:W-:Y:S02]  /*19c0*/  @!P2 FADD.FTZ R13, R13, R12 ;  /* 0x0000000c0d0da221 */ /* 0x000fe40000010000 */
[----:B----4-:R-:W-:Y:S01]  /*19d0*/  IMAD.IADD R28, R19, 0x1, R26 ;  /* 0x00000001131c7824 */ /* 0x010fe200078e021a */
[----:B------:R-:W3:Y:S01]  /*19e0*/  LDS R17, [R3+0x68] ;  /* 0x0000680003117984 */ /* 0x000ee20000000800 */
[----:B0-----:R-:W-:Y:S02]  /*19f0*/  ISETP.NE.AND P2, PT, R25, RZ, PT ;  /* 0x000000ff1900720c */ /* 0x001fe40003f45270 */
[----:B------:R-:W-:Y:S01]  /*1a00*/  IMAD.IADD R19, R21, 0x1, R28 ;  /* 0x0000000115137824 */ /* 0x000fe200078e021c */
[----:B------:R0:W-:Y:S04]  /*1a10*/  STS [R3+0x70], R28 ;  /* 0x0000701c03007388 */ /* 0x0001e80000000800 */
[----:B-----5:R-:W-:Y:S01]  /*1a20*/  IADD3 R20, R24, R19, RZ ;  /* 0x0000001318147210 */ /* 0x020fe20007ffe0ff */
[----:B------:R-:W4:Y:S04]  /*1a30*/  LDS R15, [R3+0x6c] ;  /* 0x00006c00030f7984 */ /* 0x000f280000000800 */
[----:B------:R-:W-:Y:S01]  /*1a40*/  STS [R3+0x64], R26 ;  /* 0x0000641a03007388 */ /* 0x000fe20000000800 */
[----:B0-----:R-:W-:-:S02]  /*1a50*/  IMAD.IADD R28, R23, 0x1, R20 ;  /* 0x00000001171c7824 */ /* 0x001fc400078e0214 */
[----:B-1----:R-:W-:Y:S01]  /*1a60*/  @!P0 FADD.FTZ R16, R16, R11 ;  /* 0x0000000b10108221 */ /* 0x002fe20000010000 */
[----:B------:R-:W0:Y:S01]  /*1a70*/  LDS R26, [R3+0x74] ;  /* 0x00007400031a7984 */ /* 0x000e220000000800 */
[----:B------:R-:W-:Y:S02]  /*1a80*/  IMAD.IADD R25, R25, 0x1, R28 ;  /* 0x0000000119197824 */ /* 0x000fe400078e021c */
[----:B--2---:R-:W-:Y:S01]  /*1a90*/  @!P0 FADD.FTZ R18, R18, R13 ;  /* 0x0000000d12128221 */ /* 0x004fe20000010000 */
[----:B------:R-:W1:Y:S01]  /*1aa0*/  LDS R24, [R3+0x78] ;  /* 0x0000780003187984 */ /* 0x000e620000000800 */
[C---:B------:R-:W-:Y:S02]  /*1ab0*/  ISETP.NE.AND P0, PT, R14.reuse, RZ, PT ;  /* 0x000000ff0e00720c */ /* 0x040fe40003f05270 */
[----:B------:R-:W-:Y:S01]  /*1ac0*/  IADD3 R21, R14, R25, RZ ;  /* 0x000000190e157210 */ /* 0x000fe20007ffe0ff */
[----:B------:R-:W-:Y:S04]  /*1ad0*/  STS [R3+0x18], R22 ;  /* 0x0000181603007388 */ /* 0x000fe80000000800 */
[----:B------:R-:W-:Y:S04]  /*1ae0*/  STS [R3+0x88], R20 ;  /* 0x0000881403007388 */ /* 0x000fe80000000800 */
[----:B------:R-:W2:Y:S04]  /*1af0*/  LDS R22, [R3+0x80] ;  /* 0x0000800003167984 */ /* 0x000ea80000000800 */
[----:B------:R-:W5:Y:S01]  /*1b00*/  LDS R20, [R3+0x84] ;  /* 0x0000840003147984 */ /* 0x000f620000000800 */
[----:B---3--:R-:W-:-:S03]  /*1b10*/  @!P1 FADD.FTZ R17, R17, R16 ;  /* 0x0000001011119221 */ /* 0x008fc60000010000 */
[----:B------:R-:W-:Y:S04]  /*1b20*/  STS [R3+0x7c], R19 ;  /* 0x00007c1303007388 */ /* 0x000fe80000000800 */
[----:B------:R-:W3:Y:S04]  /*1b30*/  LDS R14, [R3+0x8c] ;  /* 0x00008c00030e7984 */ /* 0x000ee80000000800 */
[----:B------:R-:W3:Y:S01]  /*1b40*/  LDS R19, [R3+0x90] ;  /* 0x0000900003137984 */ /* 0x000ee20000000800 */
[----:B----4-:R-:W-:-:S03]  /*1b50*/  @!P1 FADD.FTZ R15, R15, R18 ;  /* 0x000000120f0f9221 */ /* 0x010fc60000010000 */
[----:B------:R-:W-:Y:S04]  /*1b60*/  STS [R3+0x94], R28 ;  /* 0x0000941c03007388 */ /* 0x000fe80000000800 */
[----:B------:R-:W-:Y:S01]  /*1b70*/  STS [R3+0xac], R21 ;  /* 0x0000ac1503007388 */ /* 0x000fe20000000800 */
[----:B0-----:R-:W-:-:S03]  /*1b80*/  @!P6 FADD.FTZ R26, R26, R17 ;  /* 0x000000111a1ae221 */ /* 0x001fc60000010000 */
[----:B------:R-:W0:Y:S01]  /*1b90*/  LDS R21, [R3+0x98] ;  /* 0x0000980003157984 */ /* 0x000e220000000800 */
[----:B-1----:R-:W-:-:S03]  /*1ba0*/  @!P6 FADD.FTZ R24, R24, R15 ;  /* 0x0000000f1818e221 */ /* 0x002fc60000010000 */
[----:B------:R-:W1:Y:S04]  /*1bb0*/  LDS R28, [R3+0x9c] ;  /* 0x00009c00031c7984 */ /* 0x000e680000000800 */
[----:B------:R-:W-:Y:S04]  /*1bc0*/  STS [R3+0xa0], R25 ;  /* 0x0000a01903007388 */ /* 0x000fe80000000800 */
[----:B------:R-:W4:Y:S01]  /*1bd0*/  LDS R23, [R3+0xa4] ;  /* 0x0000a40003177984 */ /* 0x000f220000000800 */
[----:B--2---:R-:W-:-:S03]  /*1be0*/  @!P5 FADD.FTZ R22, R22, R26 ;  /* 0x0000001a1616d221 */ /* 0x004fc60000010000 */
[----:B------:R-:W2:Y:S01]  /*1bf0*/  LDS R25, [R3+0xa8] ;  /* 0x0000a80003197984 */ /* 0x000ea20000000800 */
[----:B-----5:R-:W-:-:S03]  /*1c00*/  @!P5 FADD.FTZ R20, R20, R24 ;  /* 0x000000181414d221 */ /* 0x020fc60000010000 */
[----:B------:R-:W5:Y:S04]  /*1c10*/  LDS R27, [R3+0xb0] ;  /* 0x0000b000031b7984 */ /* 0x000f680000000800 */
[----:B------:R-:W5:Y:S01]  /*1c20*/  LDS R29, [R3+0xb4] ;  /* 0x0000b400031d7984 */ /* 0x000f620000000800 */
[----:B---3--:R-:W-:Y:S02]  /*1c30*/  @!P4 FADD.FTZ R14, R14, R22 ;  /* 0x000000160e0ec221 */ /* 0x008fe40000010000 */
[----:B------:R-:W-:Y:S01]  /*1c40*/  @!P4 FADD.FTZ R19, R19, R20 ;  /* 0x000000141313c221 */ /* 0x000fe20000010000 */
[----:B------:R3:W-:Y:S04]  /*1c50*/  STS [R3+0x20], R7 ;  /* 0x0000200703007388 */ /* 0x0007e80000000800 */
[----:B------:R3:W-:Y:S04]  /*1c60*/  STS [R3+0x24], R5 ;  /* 0x0000240503007388 */ /* 0x0007e80000000800 */
[----:B------:R3:W-:Y:S01]  /*1c70*/  STS [R3+0x2c], R6 ;  /* 0x00002c0603007388 */ /* 0x0007e20000000800 */
[----:B0-----:R-:W-:-:S03]  /*1c80*/  @!P3 FADD.FTZ R21, R21, R14 ;  /* 0x0000000e1515b221 */ /* 0x001fc60000010000 */
[----:B------:R3:W-:Y:S01]  /*1c90*/  STS [R3+0x30], R0 ;  /* 0x0000300003007388 */ /* 0x0007e20000000800 */
[----:B-1----:R-:W-:-:S03]  /*1ca0*/  @!P3 FADD.FTZ R28, R28, R19 ;  /* 0x000000131c1cb221 */ /* 0x002fc60000010000 */
[----:B------:R3:W-:Y:S04]  /*1cb0*/  STS [R3+0x38], R8 ;  /* 0x0000380803007388 */ /* 0x0007e80000000800 */
[----:B------:R3:W-:Y:S01]  /*1cc0*/  STS [R3+0x3c], R9 ;  /* 0x00003c0903007388 */ /* 0x0007e20000000800 */
[----:B----4-:R-:W-:-:S03]  /*1cd0*/  @!P2 FADD.FTZ R23, R23, R21 ;  /* 0x000000151717a221 */ /* 0x010fc60000010000 */
[----:B------:R3:W-:Y:S01]  /*1ce0*/  STS [R3+0x44], R10 ;  /* 0x0000440a03007388 */ /* 0x0007e20000000800 */
[----:B--2---:R-:W-:-:S03]  /*1cf0*/  @!P2 FADD.FTZ R25, R25, R28 ;  /* 0x0000001c1919a221 */ /* 0x004fc60000010000 */
[----:B------:R3:W-:Y:S01]  /*1d00*/  STS [R3+0x48], R12 ;  /* 0x0000480c03007388 */ /* 0x0007e20000000800 */
[----:B-----5:R-:W-:-:S03]  /*1d10*/  @!P0 FADD.FTZ R27, R27, R23 ;  /* 0x000000171b1b8221 */ /* 0x020fc60000010000 */
        /* <DEDUP_REMOVED lines=19> */
.L_x_2641:
[----:B0-----:R-:W-:Y:S05]  /*1e50*/  BSYNC B0 ;  /* 0x0000000000007941 */ /* 0x001fea0003800000 */
.L_x_2640:
[----:B---3--:R-:W0:Y:S01]  /*1e60*/  S2R R9, SR_TID.X ;  /* 0x0000000000097919 */ /* 0x008e220000002100 */
        /* <DEDUP_REMOVED lines=28> */
.L_x_2642:
[----:B------:R-:W-:Y:S01]  /*2030*/  IMAD.MOV.U32 R14, RZ, RZ, R21 ;  /* 0x000000ffff0e7224 */ /* 0x000fe200078e0015 */
[----:B------:R-:W-:Y:S01]  /*2040*/  MOV R5, RZ ;  /* 0x000000ff00057202 */ /* 0x000fe20000000f00 */
[----:B------:R-:W-:Y:S01]  /*2050*/  IMAD.MOV.U32 R9, RZ, RZ, 0x1 ;  /* 0x00000001ff097424 */ /* 0x000fe200078e00ff */
[----:B------:R-:W-:Y:S01]  /*2060*/  MOV R6, 0x2090 ;  /* 0x0000209000067802 */ /* 0x000fe20000000f00 */
[----:B------:R-:W-:-:S02]  /*2070*/  IMAD.MOV.U32 R10, RZ, RZ, -0x1 ;  /* 0xffffffffff0a7424 */ /* 0x000fc400078e00ff */
[----:B------:R-:W-:Y:S05]  /*2080*/  CALL.REL.NOINC `($__internal_65_$__cuda_sm70_shflsync_up) ;  /* 0x000009b000007944 */ /* 0x000fea0003c00000 */
[----:B-1----:R-:W-:Y:S01]  /*2090*/  IMAD.MOV.U32 R8, RZ, RZ, R10 ;  /* 0x000000ffff087224 */ /* 0x002fe200078e000a */
[----:B0-----:R-:W-:Y:S05]  /*20a0*/  BRA `(.L_x_2644) ;  /* 0xfffff13000007947 */ /* 0x001fea000383ffff */
.L_x_2643:
[----:B------:R-:W-:Y:S01]  /*20b0*/  MOV R14, R12 ;  /* 0x0000000c000e7202 */ /* 0x000fe20000000f00 */
[----:B------:R-:W-:Y:S01]  /*20c0*/  IMAD.MOV.U32 R9, RZ, RZ, 0x1 ;  /* 0x00000001ff097424 */ /* 0x000fe200078e00ff */
[----:B------:R-:W-:Y:S01]  /*20d0*/  MOV R10, 0xffffffff ;  /* 0xffffffff000a7802 */ /* 0x000fe20000000f00 */
[----:B------:R-:W-:Y:S01]  /*20e0*/  IMAD.MOV.U32 R5, RZ, RZ, RZ ;  /* 0x000000ffff057224 */ /* 0x000fe200078e00ff */
[----:B------:R-:W-:-:S02]  /*20f0*/  MOV R6, 0x2110 ;  /* 0x0000211000067802 */ /* 0x000fc40000000f00 */
[----:B012---:R-:W-:Y:S05]  /*2100*/  CALL.REL.NOINC `($__internal_65_$__cuda_sm70_shflsync_up) ;  /* 0x0000093000007944 */ /* 0x007fea0003c00000 */
[----:B0-----:R-:W-:Y:S01]  /*2110*/  HFMA2.MMA R9, -RZ, RZ, 0, 5.9604644775390625e-08 ;  /* 0x00000001ff097435 */ /* 0x001fe200000001ff */
[----:B-1----:R-:W-:Y:S01]  /*2120*/  IMAD.MOV.U32 R13, RZ, RZ, R10 ;  /* 0x000000ffff0d7224 */ /* 0x002fe200078e000a */
[----:B------:R-:W-:Y:S01]  /*2130*/  MOV R6, 0x2180 ;  /* 0x0000218000067802 */ /* 0x000fe20000000f00 */
[----:B------:R-:W-:-:S02]  /*2140*/  IMAD.MOV.U32 R14, RZ, RZ, R11 ;  /* 0x000000ffff0e7224 */ /* 0x000fc400078e000b */
[----:B------:R-:W-:Y:S02]  /*2150*/  IMAD.MOV.U32 R5, RZ, RZ, RZ ;  /* 0x000000ffff057224 */ /* 0x000fe400078e00ff */
[----:B------:R-:W-:Y:S02]  /*2160*/  IMAD.MOV.U32 R10, RZ, RZ, -0x1 ;  /* 0xffffffffff0a7424 */ /* 0x000fe400078e00ff */
[----:B------:R-:W-:Y:S05]  /*2170*/  CALL.REL.NOINC `($__internal_65_$__cuda_sm70_shflsync_up) ;  /* 0x000008c000007944 */ /* 0x000fea0003c00000 */
[----:B0-----:R-:W-:Y:S01]  /*2180*/  FADD.FTZ R5, R12, R13 ;  /* 0x0000000d0c057221 */ /* 0x001fe20000010000 */
[----:B------:R-:W-:Y:S01]  /*2190*/  ISETP.NE.AND P0, PT, R21, RZ, PT ;  /* 0x000000ff1500720c */ /* 0x000fe20003f05270 */
        /* <DEDUP_REMOVED lines=13> */
[----:B------:R-:W-:Y:S05]  /*2270*/  CALL.REL.NOINC `($__internal_65_$__cuda_sm70_shflsync_up) ;  /* 0x000007c000007944 */ /* 0x000fea0003c00000 */
[----:B-1----:R-:W-:Y:S01]  /*2280*/  IMAD.MOV.U32 R8, RZ, RZ, R10 ;  /* 0x000000ffff087224 */ /* 0x002fe200078e000a */
[----:B0-----:R-:W-:Y:S01]  /*2290*/  MOV R14, R12 ;  /* 0x0000000c000e7202 */ /* 0x001fe20000000f00 */
[----:B------:R-:W-:Y:S01]  /*22a0*/  IMAD.MOV.U32 R9, RZ, RZ, 0x2 ;  /* 0x00000002ff097424 */ /* 0x000fe200078e00ff */
[----:B------:R-:W-:Y:S01]  /*22b0*/  MOV R10, 0xffffffff ;  /* 0xffffffff000a7802 */ /* 0x000fe20000000f00 */
[----:B------:R-:W-:Y:S01]  /*22c0*/  IMAD.MOV.U32 R5, RZ, RZ, RZ ;  /* 0x000000ffff057224 */ /* 0x000fe200078e00ff */
[----:B------:R-:W-:-:S02]  /*22d0*/  MOV R6, 0x22f0 ;  /* 0x000022f000067802 */ /* 0x000fc40000000f00 */
[----:B------:R-:W-:Y:S05]  /*22e0*/  CALL.REL.NOINC `($__internal_65_$__cuda_sm70_shflsync_up) ;  /* 0x0000075000007944 */ /* 0x000fea0003c00000 */
[----:B0-----:R-:W-:Y:S01]  /*22f0*/  HFMA2.MMA R9, -RZ, RZ, 0, 1.1920928955078125e-07 ;  /* 0x00000002ff097435 */ /* 0x001fe200000001ff */
[----:B-1----:R-:W-:Y:S01]  /*2300*/  IMAD.MOV.U32 R11, RZ, RZ, R10 ;  /* 0x000000ffff0b7224 */ /* 0x002fe200078e000a */
[----:B------:R-:W-:Y:S01]  /*2310*/  MOV R6, 0x2360 ;  /* 0x0000236000067802 */ /* 0x000fe20000000f00 */
[----:B------:R-:W-:-:S02]  /*2320*/  IMAD.MOV.U32 R14, RZ, RZ, R13 ;  /* 0x000000ffff0e7224 */ /* 0x000fc400078e000d */
[----:B------:R-:W-:Y:S02]  /*2330*/  IMAD.MOV.U32 R5, RZ, RZ, RZ ;  /* 0x000000ffff057224 */ /* 0x000fe400078e00ff */
[----:B------:R-:W-:Y:S02]  /*2340*/  IMAD.MOV.U32 R10, RZ, RZ, -0x1 ;  /* 0xffffffffff0a7424 */ /* 0x000fe400078e00ff */
[----:B------:R-:W-:Y:S05]  /*2350*/  CALL.REL.NOINC `($__internal_65_$__cuda_sm70_shflsync_up) ;  /* 0x000006e000007944 */ /* 0x000fea0003c00000 */
[----:B------:R-:W-:Y:S01]  /*2360*/  ISETP.GE.AND P1, PT, R15, 0x2, PT ;  /* 0x000000020f00780c */ /* 0x000fe20003f26270 */
[----:B0-----:R-:W-:Y:S01]  /*2370*/  FADD.FTZ R5, R11, R12 ;  /* 0x0000000c0b057221 */ /* 0x001fe20000010000 */
[----:B------:R-:W-:Y:S01]  /*2380*/  ISETP.NE.AND P0, PT, R21, RZ, PT ;  /* 0x000000ff1500720c */ /* 0x000fe20003f05270 */
[----:B-1----:R-:W-:Y:S01]  /*2390*/  FADD.FTZ R6, R13, R10 ;  /* 0x0000000a0d067221 */ /* 0x002fe20000010000 */
[----:B------:R-:W-:Y:S01]  /*23a0*/  MOV R10, 0xffffffff ;  /* 0xffffffff000a7802 */ /* 0x000fe20000000f00 */
[----:B------:R-:W-:-:S08]  /*23b0*/  IMAD.MOV.U32 R9, RZ, RZ, 0x4 ;  /* 0x00000004ff097424 */ /* 0x000fd000078e00ff */
[----:B------:R-:W-:Y:S02]  /*23c0*/  @P1 IADD3 R21, R8, R21, RZ ;  /* 0x0000001508151210 */ /* 0x000fe40007ffe0ff */
[----:B------:R-:W-:Y:S01]  /*23d0*/  @P1 FSEL R12, R5, R12, !P0 ;  /* 0x0000000c050c1208 */ /* 0x000fe20004000000 */
[----:B------:R-:W-:Y:S01]  /*23e0*/  IMAD.MOV.U32 R5, RZ, RZ, RZ ;  /* 0x000000ffff057224 */ /* 0x000fe200078e00ff */
[----:B------:R-:W-:Y:S01]  /*23f0*/  @P1 FSEL R13, R6, R13, !P0 ;  /* 0x0000000d060d1208 */ /* 0x000fe20004000000 */
[----:B------:R-:W-:Y:S01]  /*2400*/  IMAD.MOV.U32 R14, RZ, RZ, R21 ;  /* 0x000000ffff0e7224 */ /* 0x000fe200078e0015 */
        /* <DEDUP_REMOVED lines=9> */
[----:B0-----:R-:W-:Y:S01]  /*24a0*/  HFMA2.MMA R9, -RZ, RZ, 0, 2.384185791015625e-07 ;  /* 0x00000004ff097435 */ /* 0x001fe200000001ff */
        /* <DEDUP_REMOVED lines=26> */
[----:B0-----:R-:W-:Y:S01]  /*2650*/  HFMA2.MMA R9, -RZ, RZ, 0, 4.76837158203125e-07 ;  /* 0x00000008ff097435 */ /* 0x001fe200000001ff */
[----:B-1----:R-:W-:Y:S01]  /*2660*/  IMAD.MOV.U32 R11, RZ, RZ, R10 ;  /* 0x000000ffff0b7224 */ /* 0x002fe200078e000a */
[----:B------:R-:W-:Y:S01]  /*2670*/  MOV R10, 0xffffffff ;  /* 0xffffffff000a7802 */ /* 0x000fe20000000f00 */
[----:B------:R-:W-:Y:S01]  /*2680*/  IMAD.MOV.U32 R14, RZ, RZ, R13 ;  /* 0x000000ffff0e7224 */ /* 0x000fe200078e000d */
[----:B------:R-:W-:Y:S01]  /*2690*/  MOV R6, 0x26c0 ;  /* 0x000026c000067802 */ /* 0x000fe20000000f00 */
[----:B------:R-:W-:-:S02]  /*26a0*/  IMAD.MOV.U32 R5, RZ, RZ, RZ ;  /* 0x000000ffff057224 */ /* 0x000fc400078e00ff */
[----:B------:R-:W-:Y:S05]  /*26b0*/  CALL.REL.NOINC `($__internal_65_$__cuda_sm70_shflsync_up) ;  /* 0x0000038000007944 */ /* 0x000fea0003c00000 */
[----:B------:R-:W-:Y:S01]  /*26c0*/  ISETP.GE.AND P1, PT, R15, 0x8, PT ;  /* 0x000000080f00780c */ /* 0x000fe20003f26270 */
[----:B-1----:R-:W-:Y:S01]  /*26d0*/  FADD.FTZ R6, R13, R10 ;  /* 0x0000000a0d067221 */ /* 0x002fe20000010000 */
[----:B------:R-:W-:Y:S01]  /*26e0*/  ISETP.NE.AND P0, PT, R21, RZ, PT ;  /* 0x000000ff1500720c */ /* 0x000fe20003f05270 */
[----:B0-----:R-:W-:Y:S01]  /*26f0*/  FADD.FTZ R5, R11, R12 ;  /* 0x0000000c0b057221 */ /* 0x001fe20000010000 */
[----:B------:R-:W-:Y:S01]  /*2700*/  HFMA2.MMA R9, -RZ, RZ, 0, 9.5367431640625e-07 ;  /* 0x00000010ff097435 */ /* 0x000fe200000001ff */
[----:B------:R-:W-:-:S08]  /*2710*/  MOV R10, 0xffffffff ;  /* 0xffffffff000a7802 */ /* 0x000fd00000000f00 */
[----:B------:R-:W-:Y:S01]  /*2720*/  @P1 IMAD.IADD R21, R8, 0x1, R21 ;  /* 0x0000000108151824 */ /* 0x000fe200078e0215 */
[----:B------:R-:W-:Y:S02]  /*2730*/  @P1 FSEL R13, R6, R13, !P0 ;  /* 0x0000000d060d1208 */ /* 0x000fe40004000000 */
[----:B------:R-:W-:Y:S01]  /*2740*/  @P1 FSEL R12, R5, R12, !P0 ;  /* 0x0000000c050c1208 */ /* 0x000fe20004000000 */
[----:B------:R-:W-:Y:S01]  /*2750*/  IMAD.MOV.U32 R5, RZ, RZ, RZ ;  /* 0x000000ffff057224 */ /* 0x000fe200078e00ff */
[----:B------:R-:W-:Y:S01]  /*2760*/  MOV R14, R21 ;  /* 0x00000015000e7202 */ /* 0x000fe20000000f00 */
[----:B------:R-:W-:Y:S01]  /*2770*/  IMAD.MOV.U32 R17, RZ, RZ, R13 ;  /* 0x000000ffff117224 */ /* 0x000fe200078e000d */
[----:B------:R-:W-:Y:S02]  /*2780*/  MOV R6, 0x27a0 ;  /* 0x000027a000067802 */ /* 0x000fe40000000f00 */
[----:B------:R-:W-:Y:S05]  /*2790*/  CALL.REL.NOINC `($__internal_65_$__cuda_sm70_shflsync_up) ;  /* 0x000002a000007944 */ /* 0x000fea0003c00000 */
[----:B0-----:R-:W-:Y:S01]  /*27a0*/  HFMA2.MMA R5, -RZ, RZ, 0, 0 ;  /* 0x00000000ff057435 */ /* 0x001fe200000001ff */
[----:B-1----:R-:W-:Y:S01]  /*27b0*/  IMAD.MOV.U32 R8, RZ, RZ, R10 ;  /* 0x000000ffff087224 */ /* 0x002fe200078e000a */
[----:B------:R-:W-:Y:S01]  /*27c0*/  MOV R14, R12 ;  /* 0x0000000c000e7202 */ /* 0x000fe20000000f00 */
[----:B------:R-:W-:Y:S01]  /*27d0*/  IMAD.MOV.U32 R9, RZ, RZ, 0x10 ;  /* 0x00000010ff097424 */ /* 0x000fe200078e00ff */
[----:B------:R-:W-:Y:S01]  /*27e0*/  MOV R6, 0x2810 ;  /* 0x0000281000067802 */ /* 0x000fe20000000f00 */
[----:B------:R-:W-:-:S02]  /*27f0*/  IMAD.MOV.U32 R10, RZ, RZ, -0x1 ;  /* 0xffffffffff0a7424 */ /* 0x000fc400078e00ff */
[----:B------:R-:W-:Y:S05]  /*2800*/  CALL.REL.NOINC `($__internal_65_$__cuda_sm70_shflsync_up) ;  /* 0x0000023000007944 */ /* 0x000fea0003c00000 */
[----:B0-----:R-:W-:Y:S01]  /*2810*/  HFMA2.MMA R9, -RZ, RZ, 0, 9.5367431640625e-07 ;  /* 0x00000010ff097435 */ /* 0x001fe200000001ff */
[----:B-1----:R-:W-:Y:S01]  /*2820*/  MOV R11, R10 ;  /* 0x0000000a000b7202 */ /* 0x002fe20000000f00 */
[----:B------:R-:W-:Y:S01]  /*2830*/  IMAD.MOV.U32 R14, RZ, RZ, R17 ;  /* 0x000000ffff0e7224 */ /* 0x000fe200078e0011 */
[----:B------:R-:W-:Y:S01]  /*2840*/  MOV R10, 0xffffffff ;  /* 0xffffffff000a7802 */ /* 0x000fe20000000f00 */
[----:B------:R-:W-:Y:S01]  /*2850*/  IMAD.MOV.U32 R5, RZ, RZ, RZ ;  /* 0x000000ffff057224 */ /* 0x000fe200078e00ff */
[----:B------:R-:W-:-:S02]  /*2860*/  MOV R6, 0x2880 ;  /* 0x0000288000067802 */ /* 0x000fc40000000f00 */
[----:B------:R-:W-:Y:S05]  /*2870*/  CALL.REL.NOINC `($__internal_65_$__cuda_sm70_shflsync_up) ;  /* 0x000001c000007944 */ /* 0x000fea0003c00000 */
        /* <DEDUP_REMOVED lines=12> */
[----:B------:R-:W-:Y:S05]  /*2940*/  CALL.REL.NOINC `($__internal_65_$__cuda_sm70_shflsync_up) ;  /* 0x000000f000007944 */ /* 0x000fea0003c00000 */
[----:B0-----:R-:W-:Y:S01]  /*2950*/  HFMA2.MMA R9, -RZ, RZ, 0, 5.9604644775390625e-08 ;  /* 0x00000001ff097435 */ /* 0x001fe200000001ff */
[----:B-1----:R-:W-:Y:S01]  /*2960*/  MOV R8, R10 ;  /* 0x0000000a00087202 */ /* 0x002fe20000000f00 */
[----:B------:R-:W-:Y:S01]  /*2970*/  IMAD.MOV.U32 R14, RZ, RZ, R12 ;  /* 0x000000ffff0e7224 */ /* 0x000fe200078e000c */
[----:B------:R-:W-:Y:S01]  /*2980*/  MOV R10, 0xffffffff ;  /* 0xffffffff000a7802 */ /* 0x000fe20000000f00 */
[----:B------:R-:W-:Y:S01]  /*2990*/  IMAD.MOV.U32 R5, RZ, RZ, RZ ;  /* 0x000000ffff057224 */ /* 0x000fe200078e00ff */
[----:B------:R-:W-:-:S02]  /*29a0*/  MOV R6, 0x29c0 ;  /* 0x000029c000067802 */ /* 0x000fc40000000f00 */
        /* <DEDUP_REMOVED lines=8> */
[----:B01----:R-:W-:Y:S05]  /*2a30*/  BRA `(.L_x_2645) ;  /* 0xffffeb2000007947 */ /* 0x003fea000383ffff */
        .weak           $__internal_65_$__cuda_sm70_shflsync_up
        .type           $__internal_65_$__cuda_sm70_shflsync_up,@function
        .size           $__internal_65_$__cuda_sm70_shflsync_up,(.L_x_3126 - $__internal_65_$__cuda_sm70_shflsync_up)
$__internal_65_$__cuda_sm70_shflsync_up:
[----:B------:R-:W-:Y:S01]  /*2a40*/  MOV R7, 0x0 ;  /* 0x0000000000077802 */ /* 0x000fe20000000f00 */
[----:B------:R-:W-:Y:S04]  /*2a50*/  WARPSYNC R10 ;  /* 0x0000000a00007348 */ /* 0x000fe80003800000 */
[----:B------:R0:W1:Y:S01]  /*2a60*/  SHFL.UP PT, R10, R14, R9, R5 ;  /* 0x040000090e0a7389 */ /* 0x00006200000e0005 */
[----:B------:R-:W-:Y:S05]  /*2a70*/  RET.REL.NODEC R6 `(_Z30group_norm_nhwc_fwd_sum_kernelI11Fp16IOFp32WLi448EEv26Group_norm_nhwc_fwd_params) ;  /* 0xffffd58006007950 */ /* 0x000fea0003c3ffff */
.L_x_2646:
        /* <DEDUP_REMOVED lines=16> */
.L_x_3126:


//--------------------- .text._Z30group_norm_nhwc_fwd_sum_kernelI11Fp16IOFp32WLi256EEv26Group_norm_nhwc_fwd_params --------------------------
	.section	.text._Z30group_norm_nhwc_fwd_sum_kernelI11Fp16IOFp32WLi256EEv26Group_norm_nhwc_fwd_params,"ax",@progbits
	.sectioninfo	@"SHI_REGISTERS=31"
	.align	128
        .global         _Z30group_norm_nhwc_fwd_sum_kernelI11Fp16IOFp32WLi256EEv26Group_norm_nhwc_fwd_params
        .type           _Z30group_norm_nhwc_fwd_sum_kernelI11Fp16IOFp32WLi256EEv26Group_norm_nhwc_fwd_params,@function
        .size           _Z30group_norm_nhwc_fwd_sum_kernelI11Fp16IOFp32WLi256EEv26Group_norm_nhwc_fwd_params,(.L_x_3127 - _Z30group_norm_nhwc_fwd_sum_kernelI11Fp16IOFp32WLi256EEv26Group_norm_nhwc_fwd_params)
        .other          _Z30group_norm_nhwc_fwd_sum_kernelI11Fp16IOFp32WLi256EEv26Group_norm_nhwc_fwd_params,@"STO_CUDA_ENTRY STV_DEFAULT"
_Z30group_norm_nhwc_fwd_sum_kernelI11Fp16IOFp32WLi256EEv26Group_norm_nhwc_fwd_params:
.text._Z30group_norm_nhwc_fwd_sum_kernelI11Fp16IOFp32WLi256EEv26Group_norm_nhwc_fwd_params:
        /* <DEDUP_REMOVED lines=18> */
[--C-:B------:R-:W-:Y:S01]  /*0120*/  IMAD.IADD R4, R2, 0x1, -R3.reuse ;  /* 0x0000000102047824 */ /* 0x100fe200078e0a03 */
[----:B------:R-:W-:Y:S01]  /*0130*/  MOV R23, RZ ;  /* 0x000000ff00177202 */ /* 0x000fe20000000f00 */
        /* <DEDUP_REMOVED lines=9> */
[----:B------:R-:W-:-:S05]  /*01d0*/  IMAD.WIDE.U32 R12, R13, c[0x0][0x1d0], R8 ;  /* 0x000074000d0c7a25 */ /* 0x000fca00078e0008 */
[----:B------:R-:W-:Y:S01]  /*01e0*/  IADD3 R7, R13, R7, RZ ;  /* 0x000000070d077210 */ /* 0x000fe20007ffe0ff */
[----:B------:R-:W-:Y:S05]  /*01f0*/  @!P0 BRA `(.L_x_2648) ;  /* 0x000001e000008947 */ /* 0x000fea0003800000 */
[----:B------:R-:W-:Y:S01]  /*0200*/  ISETP.GE.U32.AND P0, PT, R8, c[0x0][0x1c0], PT ;  /* 0x0000700008007a0c */ /* 0x000fe20003f06070 */
[----:B------:R-:W-:Y:S01]  /*0210*/  HFMA2.MMA R23, -RZ, RZ, 0, 0 ;  /* 0x00000000ff177435 */ /* 0x000fe200000001ff */
[----:B------:R-:W-:Y:S02]  /*0220*/  IMAD.MOV.U32 R4, RZ, RZ, R10 ;  /* 0x000000ffff047224 */ /* 0x000fe400078e000a */
[----:B------:R-:W-:Y:S01]  /*0230*/  ISETP.GE.AND.EX P0, PT, R9, c[0x0][0x1c4], PT, P0 ;  /* 0x0000710009007a0c */ /* 0x000fe20003f06300 */
[----:B------:R-:W-:-:S12]  /*0240*/  IMAD.MOV.U32 R16, RZ, RZ, R3 ;  /* 0x000000ffff107224 */ /* 0x000fd800078e0003 */
.L_x_2649:
        /* <DEDUP_REMOVED lines=25> */
.L_x_2648:
[----:B------:R-:W-:-:S04]  /*03e0*/  LOP3.LUT R4, RZ, R2, RZ, 0x33, !PT ;  /* 0x00000002ff047212 */ /* 0x000fc800078e33ff */
[----:B------:R-:W-:-:S04]  /*03f0*/  IADD3 R4, -R4, -0x2, -R3 ;  /* 0xfffffffe04047810 */ /* 0x000fc80007ffe903 */
[----:B------:R-:W-:-:S13]  /*0400*/  ISETP.GE.U32.AND P0, PT, R4, 0x3, PT ;  /* 0x000000030400780c */ /* 0x000fda0003f06070 */
[----:B------:R-:W-:Y:S05]  /*0410*/  @!P0 BRA `(.L_x_2647) ;  /* 0x0000060000008947 */ /* 0x000fea0003800000 */
[----:B------:R-:W-:Y:S02]  /*0420*/  ISETP.GE.U32.AND P0, PT, R8, c[0x0][0x1c0], PT ;  /* 0x0000700008007a0c */ /* 0x000fe40003f06070 */
[C---:B------:R-:W-:Y:S02]  /*0430*/  IADD3 R10, R11.reuse, 0x3, RZ ;  /* 0x000000030b0a7810 */ /* 0x040fe40007ffe0ff */
[C---:B------:R-:W-:Y:S02]  /*0440*/  IADD3 R6, R11.reuse, 0x2, RZ ;  /* 0x000000020b067810 */ /* 0x040fe40007ffe0ff */
[----:B------:R-:W-:Y:S02]  /*0450*/  IADD3 R8, R11, 0x1, RZ ;  /* 0x000000010b087810 */ /* 0x000fe40007ffe0ff */
[----:B------:R-:W-:Y:S02]  /*0460*/  ISETP.GE.AND.EX P0, PT, R9, c[0x0][0x1c4], PT, P0 ;  /* 0x0000710009007a0c */ /* 0x000fe40003f06300 */
[----:B------:R-:W-:-:S02]  /*0470*/  SHF.R.S32.HI R4, RZ, 0x1f, R11 ;  /* 0x0000001fff047819 */ /* 0x000fc4000001140b */
[----:B------:R-:W-:Y:S02]  /*0480*/  MOV R3, R11 ;  /* 0x0000000b00037202 */ /* 0x000fe40000000f00 */
[----:B------:R-:W-:Y:S02]  /*0490*/  SHF.R.S32.HI R9, RZ, 0x1f, R10 ;  /* 0x0000001fff097819 */ /* 0x000fe4000001140a */
[----:B------:R-:W-:Y:S02]  /*04a0*/  SHF.R.S32.HI R11, RZ, 0x1f, R6 ;  /* 0x0000001fff0b7819 */ /* 0x000fe40000011406 */
[----:B------:R-:W-:-:S03]  /*04b0*/  SHF.R.S32.HI R22, RZ, 0x1f, R8 ;  /* 0x0000001fff167819 */ /* 0x000fc60000011408 */
.L_x_2650:
[----:B------:R-:W-:Y:S02]  /*04c0*/  @!P0 IMAD R18, R4, c[0x0][0x1c0], RZ ;  /* 0x0000700004128a24 */ /* 0x000fe400078e02ff */
[----:B------:R-:W-:Y:S02]  /*04d0*/  @!P0 IMAD.MOV.U32 R14, RZ, RZ, R12 ;  /* 0x000000ffff0e8224 */ /* 0x000fe400078e000c */
[----:B------:R-:W-:-:S02]  /*04e0*/  @!P0 IMAD.MOV.U32 R15, RZ, RZ, R7 ;  /* 0x000000ffff0f8224 */ /* 0x000fc400078e0007 */
[C---:B------:R-:W-:Y:S02]  /*04f0*/  @!P0 IMAD R19, R3.reuse, c[0x0][0x1c4], R18 ;  /* 0x0000710003138a24 */ /* 0x040fe400078e0212 */
[----:B------:R-:W-:-:S04]  /*0500*/  @!P0 IMAD.WIDE.U32 R16, R3, c[0x0][0x1c0], R14 ;  /* 0x0000700003108a25 */ /* 0x000fc800078e000e */
[----:B------:R-:W-:Y:S01]  /*0510*/  @!P0 IMAD R21, R22, c[0x0][0x1c0], RZ ;  /* 0x0000700016158a24 */ /* 0x000fe200078e02ff */
[----:B------:R-:W-:Y:S01]  /*0520*/  @!P0 IADD3 R17, R17, R19, RZ ;  /* 0x0000001311118210 */ /* 0x000fe20007ffe0ff */
[----:B------:R-:W-:Y:S01]  /*0530*/  @!P0 IMAD.WIDE.U32 R14, R8, c[0x0][0x1c0], R14 ;  /* 0x00007000080e8a25 */ /* 0x000fe200078e000e */
[----:B------:R-:W-:-:S03]  /*0540*/  @!P0 LEA R18, P1, R16, c[0x0][0x170], 0x1 ;  /* 0x00005c0010128a11 */ /* 0x000fc600078208ff */
[----:B------:R-:W-:Y:S01]  /*0550*/  @!P0 IMAD R21, R8, c[0x0][0x1c4], R21 ;  /* 0x0000710008158a24 */ /* 0x000fe200078e0215 */
[----:B------:R-:W-:Y:S02]  /*0560*/  @!P0 LEA.HI.X R19, R16, c[0x0][0x174], R17, 0x1, P1 ;  /* 0x00005d0010138a11 */ /* 0x000fe400008f0c11 */
[C---:B------:R-:W-:Y:S01]  /*0570*/  @!P0 LEA R20, P1, R14.reuse, c[0x0][0x170], 0x1 ;  /* 0x00005c000e148a11 */ /* 0x040fe200078208ff */
[----:B------:R-:W-:Y:S02]  /*0580*/  @!P0 IMAD.IADD R15, R15, 0x1, R21 ;  /* 0x000000010f0f8824 */ /* 0x000fe400078e0215 */
[----:B------:R0:W2:Y:S01]  /*0590*/  @!P0 LDG.E R24, [R18.64] ;  /* 0x0000000612188981 */ /* 0x0000a2000c1e1900 */
[----:B------:R-:W-:Y:S02]  /*05a0*/  @!P0 IMAD R17, R11, c[0x0][0x1c0], RZ ;  /* 0x000070000b118a24 */ /* 0x000fe400078e02ff */
[----:B------:R-:W-:Y:S01]  /*05b0*/  @!P0 LEA.HI.X R21, R14, c[0x0][0x174], R15, 0x1, P1 ;  /* 0x00005d000e158a11 */ /* 0x000fe200008f0c0f */
[----:B------:R-:W-:Y:S01]  /*05c0*/  @!P0 IMAD.MOV.U32 R14, RZ, RZ, R12 ;  /* 0x000000ffff0e8224 */ /* 0x000fe200078e000c */
[----:B------:R-:W-:Y:S01]  /*05d0*/  @!P0 MOV R15, R7 ;  /* 0x00000007000f8202 */ /* 0x000fe20000000f00 */
[----:B------:R-:W-:-:S02]  /*05e0*/  @!P0 IMAD R17, R6, c[0x0][0x1c4], R17 ;  /* 0x0000710006118a24 */ /* 0x000fc400078e0211 */
[----:B------:R-:W3:Y:S02]  /*05f0*/  @!P0 LDG.E R20, [R20.64] ;  /* 0x0000000614148981 */ /* 0x000ee4000c1e1900 */
        /* <DEDUP_REMOVED lines=41> */
[C---:B------:R-:W-:Y:S01]  /*0890*/  FADD.FTZ R20, R15.reuse, R20 ;  /* 0x000000140f147221 */ /* 0x040fe20000010000 */
[----:B----4-:R-:W-:Y:S01]  /*08a0*/  @!P0 PRMT R17, R16, 0x7632, R17 ;  /* 0x0000763210118816 */ /* 0x010fe20000000011 */
[----:B------:R-:W-:Y:S01]  /*08b0*/  FFMA.FTZ R18, R15, R15, R18 ;  /* 0x0000000f0f127223 */ /* 0x000fe20000010012 */
[----:B------:R-:W-:Y:S02]  /*08c0*/  PRMT R15, RZ, 0x5410, RZ ;  /* 0x00005410ff0f7816 */ /* 0x000fe400000000ff */
        /* <DEDUP_REMOVED lines=21> */
.L_x_2647:
        /* <DEDUP_REMOVED lines=68> */
[----:B-1----:R-:W-:Y:S02]  /*0e60*/  IADD3 R16, R15, R11, R16 ;  /* 0x0000000b0f107210 */ /* 0x002fe40007ffe010 */
[----:B--2---:R-:W-:Y:S02]  /*0e70*/  ISETP.NE.AND P2, PT, R8, RZ, PT ;  /* 0x000000ff0800720c */ /* 0x004fe40003f45270 */
[----:B------:R-:W-:Y:S01]  /*0e80*/  IADD3 R16, R22, R16, R19 ;  /* 0x0000001016107210 */ /* 0x000fe20007ffe013 */
[----:B---3--:R-:W-:-:S03]  /*0e90*/  @!P3 FADD.FTZ R23, R20, R23 ;  /* 0x000000171417b221 */ /* 0x008fc60000010000 */
[----:B------:R-:W-:Y:S01]  /*0ea0*/  IADD3 R25, R26, R16, R25 ;  /* 0x000000101a197210 */ /* 0x000fe20007ffe019 */
[----:B------:R-:W-:-:S04]  /*0eb0*/  @!P3 FADD.FTZ R24, R21, R24 ;  /* 0x000000181518b221 */ /* 0x000fc80000010000 */
[----:B------:R-:W-:Y:S02]  /*0ec0*/  IMAD.IADD R8, R25, 0x1, R8 ;  /* 0x0000000119087824 */ /* 0x000fe400078e0208 */
[----:B----4-:R-:W-:Y:S02]  /*0ed0*/  @!P0 FADD.FTZ R9, R23, R9 ;  /* 0x0000000917098221 */ /* 0x010fe40000010000 */
[----:B-----5:R-:W-:Y:S02]  /*0ee0*/  @!P0 FADD.FTZ R10, R24, R10 ;  /* 0x0000000a180a8221 */ /* 0x020fe40000010000 */
[----:B------:R-:W-:Y:S02]  /*0ef0*/  @!P1 FADD.FTZ R6, R9, R6 ;  /* 0x0000000609069221 */ /* 0x000fe40000010000 */
[----:B------:R-:W-:Y:S02]  /*0f00*/  @!P1 FADD.FTZ R7, R10, R7 ;  /* 0x000000070a079221 */ /* 0x000fe40000010000 */
[----:B0-----:R-:W-:-:S02]  /*0f10*/  @!P2 FADD.FTZ R5, R6, R5 ;  /* 0x000000050605a221 */ /* 0x001fc40000010000 */
[----:B------:R-:W-:Y:S01]  /*0f20*/  @!P2 FADD.FTZ R4, R7, R4 ;  /* 0x000000040704a221 */ /* 0x000fe20000010000 */
[----:B------:R-:W-:Y:S05]  /*0f30*/  BRA.DIV ~URZ, `(.L_x_2653) ;  /* 0x00000ac27f007947 */ /* 0x000fea000b800000 */
[----:B------:R0:W1:Y:S02]  /*0f40*/  SHFL.UP PT, R13, R8, 0x1, RZ ;  /* 0x04200000080d7989 */ /* 0x00006400000e00ff */
.L_x_2655:
        /* <DEDUP_REMOVED lines=49> */
[----:B------:R0:W3:Y:S01]  /*1260*/  SHFL.UP PT, R13, R8, 0x1, RZ ;  /* 0x04200000080d7989 */ /* 0x0000e200000e00ff */
[----:B-1----:R-:W-:Y:S02]  /*1270*/  FADD.FTZ R9, R6, R9 ;  /* 0x0000000906097221 */ /* 0x002fe40000010000 */
[----:B--2---:R-:W-:-:S03]  /*1280*/  FADD.FTZ R4, R7, R4 ;  /* 0x0000000407047221 */ /* 0x004fc60000010000 */
[----:B------:R-:W-:Y:S02]  /*1290*/  @P1 FSEL R6, R9, R6, !P0 ;  /* 0x0000000609061208 */ /* 0x000fe40004000000 */
[----:B------:R-:W-:-:S03]  /*12a0*/  @P1 FSEL R7, R4, R7, !P0 ;  /* 0x0000000704071208 */ /* 0x000fc60004000000 */
[----:B------:R0:W1:Y:S04]  /*12b0*/  SHFL.UP PT, R15, R6, 0x1, RZ ;  /* 0x04200000060f7989 */ /* 0x00006800000e00ff */
[----:B------:R0:W2:Y:S02]  /*12c0*/  SHFL.UP PT, R17, R7, 0x1, RZ ;  /* 0x0420000007117989 */ /* 0x0000a400000e00ff */
.L_x_2656:
        /* <DEDUP_REMOVED lines=36> */
[----:B------:R-:W-:-:S03]  /*1510*/  ISETP.NE.AND P2, PT, R0, RZ, PT ;  /* 0x000000ff0000720c */ /* 0x000fc60003f45270 */
[----:B------:R-:W5:Y:S01]  /*1520*/  LDS R19, [R3+0x54] ;  /* 0x0000540003137984 */ /* 0x000f620000000800 */
[----:B------:R-:W-:-:S03]  /*1530*/  IADD3 R28, R0, R23, RZ ;  /* 0x00000017001c7210 */ /* 0x000fc60007ffe0ff */
[----:B------:R-:W-:Y:S01]  /*1540*/  STS [R3+0x10], R20 ;  /* 0x0000101403007388 */ /* 0x000fe20000000800 */
[----:B---3--:R-:W-:-:S03]  /*1550*/  @!P5 FADD.FTZ R14, R14, R9 ;  /* 0x000000090e0ed221 */ /* 0x008fc60000010000 */
[----:B------:R-:W3:Y:S01]  /*1560*/  LDS R20, [R3+0x5c] ;  /* 0x00005c0003147984 */ /* 0x000ee20000000800 */
[----:B----4-:R-:W-:-:S03]  /*1570*/  @!P5 FADD.FTZ R13, R13, R8 ;  /* 0x000000080d0dd221 */ /* 0x010fc60000010000 */
[----:B------:R-:W4:Y:S01]  /*1580*/  LDS R22, [R3+0x60] ;  /* 0x0000600003167984 */ /* 0x000f220000000800 */
[C---:B0-----:R-:W-:Y:S01]  /*1590*/  ISETP.NE.AND P0, PT, R7.reuse, RZ, PT ;  /* 0x000000ff0700720c */ /* 0x041fe20003f05270 */
[----:B------:R-:W-:Y:S02]  /*15a0*/  IMAD.IADD R7, R7, 0x1, R28 ;  /* 0x0000000107077824 */ /* 0x000fe400078e021c */
        /* <DEDUP_REMOVED lines=37> */
.L_x_2652:
[----:B0-----:R-:W-:Y:S05]  /*1800*/  BSYNC B0 ;  /* 0x0000000000007941 */ /* 0x001fea0003800000 */
.L_x_2651:
[----:B--2---:R-:W0:Y:S01]  /*1810*/  S2R R7, SR_TID.X ;  /* 0x0000000000077919 */ /* 0x004e220000002100 */
[----:B------:R-:W-:Y:S01]  /*1820*/  WARPSYNC 0xffffffff ;  /* 0xffffffff00007948 */ /* 0x000fe20003800000 */
[----:B------:R-:W-:Y:S01]  /*1830*/  IMAD R0, R2, c[0x0][0x1ec], RZ ;  /* 0x00007b0002007a24 */ /* 0x000fe200078e02ff */
[----:B------:R-:W-:Y:S01]  /*1840*/  ULDC UR4, c[0x0][0x1ec] ;  /* 0x00007b0000047ab9 */ /* 0x000fe20000000800 */
[----:B------:R-:W-:Y:S01]  /*1850*/  BAR.SYNC.DEFER_BLOCKING 0x0 ;  /* 0x0000000000007b1d */ /* 0x000fe20000010000 */
[----:B------:R-:W-:-:S02]  /*1860*/  UIADD3 UR4, UR4, -0x2, URZ ;  /* 0xfffffffe04047890 */ /* 0x000fc4000fffe03f */
[----:B0-----:R-:W-:-:S04]  /*1870*/  LEA R0, R7, -R0, 0x1 ;  /* 0x8000000007007211 */ /* 0x001fc800078e08ff */
        /* <DEDUP_REMOVED lines=24> */
.L_x_2653:
[----:B------:R-:W-:Y:S01]  /*1a00*/  MOV R12, R8 ;  /* 0x00000008000c7202 */ /* 0x000fe20000000f00 */
[----:B------:R-:W-:Y:S01]  /*1a10*/  IMAD.MOV.U32 R11, RZ, RZ, 0x1 ;  /* 0x00000001ff0b7424 */ /* 0x000fe200078e00ff */
[----:B------:R-:W-:Y:S01]  /*1a20*/  MOV R9, 0xffffffff ;  /* 0xffffffff00097802 */ /* 0x000fe20000000f00 */
[----:B------:R-:W-:Y:S01]  /*1a30*/  IMAD.MOV.U32 R10, RZ, RZ, RZ ;  /* 0x000000ffff0a7224 */ /* 0x000fe200078e00ff */
[----:B------:R-:W-:-:S02]  /*1a40*/  MOV R6, 0x1a60 ;  /* 0x00001a6000067802 */ /* 0x000fc40000000f00 */
[----:B------:R-:W-:Y:S05]  /*1a50*/  CALL.REL.NOINC `($__internal_66_$__cuda_sm70_shflsync_up) ;  /* 0x000009b000007944 */ /* 0x000fea0003c00000 */
[----:B-1----:R-:W-:Y:S01]  /*1a60*/  IMAD.MOV.U32 R13, RZ, RZ, R9 ;  /* 0x000000ffff0d7224 */ /* 0x002fe200078e0009 */
[----:B0-----:R-:W-:Y:S05]  /*1a70*/  BRA `(.L_x_2655) ;  /* 0xfffff4d000007947 */ /* 0x001fea000383ffff */
.L_x_2654:
[----:B------:R-:W-:Y:S01]  /*1a80*/  HFMA2.MMA R11, -RZ, RZ, 0, 5.9604644775390625e-08 ;  /* 0x00000001ff0b7435 */ /* 0x000fe200000001ff */
[----:B------:R-:W-:Y:S01]  /*1a90*/  IMAD.MOV.U32 R12, RZ, RZ, R5 ;  /* 0x000000ffff0c7224 */ /* 0x000fe200078e0005 */
[----:B------:R-:W-:Y:S01]  /*1aa0*/  MOV R6, 0x1ae0 ;  /* 0x00001ae000067802 */ /* 0x000fe20000000f00 */
[----:B------:R-:W-:-:S02]  /*1ab0*/  IMAD.MOV.U32 R10, RZ, RZ, RZ ;  /* 0x000000ffff0a7224 */ /* 0x000fc400078e00ff */
[----:B------:R-:W-:Y:S02]  /*1ac0*/  IMAD.MOV.U32 R9, RZ, RZ, -0x1 ;  /* 0xffffffffff097424 */ /* 0x000fe400078e00ff */
[----:B012---:R-:W-:Y:S05]  /*1ad0*/  CALL.REL.NOINC `($__internal_66_$__cuda_sm70_shflsync_up) ;  /* 0x0000093000007944 */ /* 0x007fea0003c00000 */
[----:B0-----:R-:W-:Y:S01]  /*1ae0*/  HFMA2.MMA R10, -RZ, RZ, 0, 0 ;  /* 0x00000000ff0a7435 */ /* 0x001fe200000001ff */
[----:B-1----:R-:W-:Y:S01]  /*1af0*/  MOV R14, R9 ;  /* 0x00000009000e7202 */ /* 0x002fe20000000f00 */
[----:B------:R-:W-:Y:S01]  /*1b00*/  IMAD.MOV.U32 R12, RZ, RZ, R4 ;  /* 0x000000ffff0c7224 */ /* 0x000fe200078e0004 */
[----:B------:R-:W-:Y:S01]  /*1b10*/  MOV R6, 0x1b50 ;  /* 0x00001b5000067802 */ /* 0x000fe20000000f00 */
[----:B------:R-:W-:Y:S02]  /*1b20*/  IMAD.MOV.U32 R11, RZ, RZ, 0x1 ;  /* 0x00000001ff0b7424 */ /* 0x000fe400078e00ff */
[----:B------:R-:W-:Y:S02]  /*1b30*/  IMAD.MOV.U32 R9, RZ, RZ, -0x1 ;  /* 0xffffffffff097424 */ /* 0x000fe400078e00ff */
[----:B------:R-:W-:Y:S05]  /*1b40*/  CALL.REL.NOINC `($__internal_66_$__cuda_sm70_shflsync_up) ;  /* 0x000008c000007944 */ /* 0x000fea0003c00000 */
[----:B------:R-:W-:Y:S01]  /*1b50*/  FADD.FTZ R6, R5, R14 ;  /* 0x0000000e05067221 */ /* 0x000fe20000010000 */
[----:B------:R-:W-:Y:S01]  /*1b60*/  ISETP.NE.AND P0, PT, R8, RZ, PT ;  /* 0x000000ff0800720c */ /* 0x000fe20003f05270 */
[----:B-1----:R-:W-:Y:S01]  /*1b70*/  FADD.FTZ R7, R4, R9 ;  /* 0x0000000904077221 */ /* 0x002fe20000010000 */
        /* <DEDUP_REMOVED lines=12> */
[----:B------:R-:W-:Y:S05]  /*1c40*/  CALL.REL.NOINC `($__internal_66_$__cuda_sm70_shflsync_up) ;  /* 0x000007c000007944 */ /* 0x000fea0003c00000 */
[----:B0-----:R-:W-:Y:S01]  /*1c50*/  HFMA2.MMA R11, -RZ, RZ, 0, 1.1920928955078125e-07 ;  /* 0x00000002ff0b7435 */ /* 0x001fe200000001ff */
[----:B-1----:R-:W-:Y:S01]  /*1c60*/  IMAD.MOV.U32 R4, RZ, RZ, R9 ;  /* 0x000000ffff047224 */ /* 0x002fe200078e0009 */
[----:B------:R-:W-:Y:S01]  /*1c70*/  MOV R6, 0x1cc0 ;  /* 0x00001cc000067802 */ /* 0x000fe20000000f00 */
[----:B------:R-:W-:-:S02]  /*1c80*/  IMAD.MOV.U32 R12, RZ, RZ, R8 ;  /* 0x000000ffff0c7224 */ /* 0x000fc400078e0008 */
[----:B------:R-:W-:Y:S02]  /*1c90*/  IMAD.MOV.U32 R10, RZ, RZ, RZ ;  /* 0x000000ffff0a7224 */ /* 0x000fe400078e00ff */
[----:B------:R-:W-:Y:S02]  /*1ca0*/  IMAD.MOV.U32 R9, RZ, RZ, -0x1 ;  /* 0xffffffffff097424 */ /* 0x000fe400078e00ff */
[----:B------:R-:W-:Y:S05]  /*1cb0*/  CALL.REL.NOINC `($__internal_66_$__cuda_sm70_shflsync_up) ;  /* 0x0000075000007944 */ /* 0x000fea0003c00000 */
[----:B0-----:R-:W-:Y:S01]  /*1cc0*/  HFMA2.MMA R10, -RZ, RZ, 0, 0 ;  /* 0x00000000ff0a7435 */ /* 0x001fe200000001ff */
[----:B-1----:R-:W-:Y:S01]  /*1cd0*/  MOV R5, R9 ;  /* 0x0000000900057202 */ /* 0x002fe20000000f00 */
[----:B------:R-:W-:Y:S01]  /*1ce0*/  IMAD.MOV.U32 R12, RZ, RZ, R14 ;  /* 0x000000ffff0c7224 */ /* 0x000fe200078e000e */
[----:B------:R-:W-:Y:S01]  /*1cf0*/  MOV R6, 0x1d30 ;  /* 0x00001d3000067802 */ /* 0x000fe20000000f00 */
[----:B------:R-:W-:Y:S02]  /*1d00*/  IMAD.MOV.U32 R11, RZ, RZ, 0x2 ;  /* 0x00000002ff0b7424 */ /* 0x000fe400078e00ff */
[----:B------:R-:W-:Y:S02]  /*1d10*/  IMAD.MOV.U32 R9, RZ, RZ, -0x1 ;  /* 0xffffffffff097424 */ /* 0x000fe400078e00ff */
[----:B------:R-:W-:Y:S05]  /*1d20*/  CALL.REL.NOINC `($__internal_66_$__cuda_sm70_shflsync_up) ;  /* 0x000006e000007944 */ /* 0x000fea0003c00000 */
[----:B------:R-:W-:Y:S01]  /*1d30*/  ISETP.GE.AND P1, PT, R15, 0x2, PT ;  /* 0x000000020f00780c */ /* 0x000fe20003f26270 */
[----:B------:R-:W-:Y:S01]  /*1d40*/  FADD.FTZ R5, R5, R8 ;  /* 0x0000000805057221 */ /* 0x000fe20000010000 */
[----:B------:R-:W-:Y:S01]  /*1d50*/  ISETP.NE.AND P0, PT, R13, RZ, PT ;  /* 0x000000ff0d00720c */ /* 0x000fe20003f05270 */
[----:B-1----:R-:W-:Y:S01]  /*1d60*/  FADD.FTZ R7, R14, R9 ;  /* 0x000000090e077221 */ /* 0x002fe20000010000 */
[----:B0-----:R-:W-:Y:S01]  /*1d70*/  MOV R11, 0x4 ;  /* 0x00000004000b7802 */ /* 0x001fe20000000f00 */
[----:B------:R-:W-:Y:S01]  /*1d80*/  IMAD.MOV.U32 R10, RZ, RZ, RZ ;  /* 0x000000ffff0a7224 */ /* 0x000fe200078e00ff */
[----:B------:R-:W-:Y:S01]  /*1d90*/  MOV R6, 0x1e00 ;  /* 0x00001e0000067802 */ /* 0x000fe20000000f00 */
[----:B------:R-:W-:-:S06]  /*1da0*/  IMAD.MOV.U32 R9, RZ, RZ, -0x1 ;  /* 0xffffffffff097424 */ /* 0x000fcc00078e00ff */
[----:B------:R-:W-:Y:S01]  /*1db0*/  @P1 IMAD.IADD R13, R4, 0x1, R13 ;  /* 0x00000001040d1824 */ /* 0x000fe200078e020d */
[----:B------:R-:W-:Y:S02]  /*1dc0*/  @P1 FSEL R8, R5, R8, !P0 ;  /* 0x0000000805081208 */ /* 0x000fe40004000000 */
[----:B------:R-:W-:Y:S02]  /*1dd0*/  @P1 FSEL R14, R7, R14, !P0 ;  /* 0x0000000e070e1208 */ /* 0x000fe40004000000 */
[----:B------:R-:W-:Y:S02]  /*1de0*/  MOV R12, R13 ;  /* 0x0000000d000c7202 */ /* 0x000fe40000000f00 */
[----:B------:R-:W-:Y:S05]  /*1df0*/  CALL.REL.NOINC `($__internal_66_$__cuda_sm70_shflsync_up) ;  /* 0x0000061000007944 */ /* 0x000fea0003c00000 */
[----:B0-----:R-:W-:Y:S01]  /*1e00*/  HFMA2.MMA R11, -RZ, RZ, 0, 2.384185791015625e-07 ;  /* 0x00000004ff0b7435 */ /* 0x001fe200000001ff */
[----:B-1----:R-:W-:Y:S01]  /*1e10*/  IMAD.MOV.U32 R4, RZ, RZ, R9 ;  /* 0x000000ffff047224 */ /* 0x002fe200078e0009 */
[----:B------:R-:W-:Y:S01]  /*1e20*/  MOV R6, 0x1e70 ;  /* 0x00001e7000067802 */ /* 0x000fe20000000f00 */
[----:B------:R-:W-:Y:S02]  /*1e30*/  IMAD.MOV.U32 R12, RZ, RZ, R8 ;  /* 0x000000ffff0c7224 */ /* 0x000fe400078e0008 */
[----:B------:R-:W-:-:S02]  /*1e40*/  IMAD.MOV.U32 R10, RZ, RZ, RZ ;  /* 0x000000ffff0a7224 */ /* 0x000fc400078e00ff */
        /* <DEDUP_REMOVED lines=22> */
[----:B0-----:R-:W-:Y:S01]  /*1fb0*/  HFMA2.MMA R11, -RZ, RZ, 0, 4.76837158203125e-07 ;  /* 0x00000008ff0b7435 */ /* 0x001fe200000001ff */
        /* <DEDUP_REMOVED lines=26> */
[----:B0-----:R-:W-:Y:S01]  /*2160*/  HFMA2.MMA R11, -RZ, RZ, 0, 9.5367431640625e-07 ;  /* 0x00000010ff0b7435 */ /* 0x001fe200000001ff */
        /* <DEDUP_REMOVED lines=14> */
[----:B-1----:R-:W-:Y:S01]  /*2250*/  FADD.FTZ R7, R14, R9 ;  /* 0x000000090e077221 */ /* 0x002fe20000010000 */
[----:B------:R-:W-:Y:S01]  /*2260*/  ISETP.NE.AND P0, PT, R13, RZ, PT ;  /* 0x000000ff0d00720c */ /* 0x000fe20003f05270 */
[----:B------:R-:W-:Y:S01]  /*2270*/  FADD.FTZ R5, R5, R8 ;  /* 0x0000000805057221 */ /* 0x000fe20000010000 */
        /* <DEDUP_REMOVED lines=9> */
[----:B0-----:R-:W-:Y:S01]  /*2310*/  HFMA2.MMA R11, -RZ, RZ, 0, 5.9604644775390625e-08 ;  /* 0x00000001ff0b7435 */ /* 0x001fe200000001ff */
        /* <DEDUP_REMOVED lines=13> */
[----:B-1----:R-:W-:Y:S01]  /*23f0*/  IMAD.MOV.U32 R17, RZ, RZ, R9 ;  /* 0x000000ffff117224 */ /* 0x002fe200078e0009 */
[----:B0-----:R-:W-:Y:S05]  /*2400*/  BRA `(.L_x_2656) ;  /* 0xffffeec000007947 */ /* 0x001fea000383ffff */
        .weak           $__internal_66_$__cuda_sm70_shflsync_up
        .type           $__internal_66_$__cuda_sm70_shflsync_up,@function
        .size           $__internal_66_$__cuda_sm70_shflsync_up,(.L_x_3127 - $__internal_66_$__cuda_sm70_shflsync_up)
$__internal_66_$__cuda_sm70_shflsync_up:
[----:B------:R-:W-:Y:S01]  /*2410*/  MOV R7, 0x0 ;  /* 0x0000000000077802 */ /* 0x000fe20000000f00 */
[----:B------:R-:W-:Y:S04]  /*2420*/  WARPSYNC R9 ;  /* 0x0000000900007348 */ /* 0x000fe80003800000 */
[----:B------:R0:W1:Y:S01]  /*2430*/  SHFL.UP PT, R9, R12, R11, R10 ;  /* 0x0400000b0c097389 */ /* 0x00006200000e000a */
[----:B------:R-:W-:Y:S05]  /*2440*/  RET.REL.NODEC R6 `(_Z30group_norm_nhwc_fwd_sum_kernelI11Fp16IOFp32WLi256EEv26Group_norm_nhwc_fwd_params) ;  /* 0xffffdbb006007950 */ /* 0x000fea0003c3ffff */
.L_x_2657:
        /* <DEDUP_REMOVED lines=11> */
.L_x_3127:


//--------------------- .text._Z30group_norm_nhwc_fwd_sum_kernelI11Fp16IOFp32WLi120EEv26Group_norm_nhwc_fwd_params --------------------------
	.section	.text._Z30group_norm_nhwc_fwd_sum_kernelI11Fp16IOFp32WLi120EEv26Group_norm_nhwc_fwd_params,"ax",@progbits
	.sectioninfo	@"SHI_REGISTERS=27"
	.align	128
        .global         _Z30group_norm_nhwc_fwd_sum_kernelI11Fp16IOFp32WLi120EEv26Group_norm_nhwc_fwd_params
        .type           _Z30group_norm_nhwc_fwd_sum_kernelI11Fp16IOFp32WLi120EEv26Group_norm_nhwc_fwd_params,@function
        .size           _Z30group_norm_nhwc_fwd_sum_kernelI11Fp16IOFp32WLi120EEv26Group_norm_nhwc_fwd_params,(.L_x_3128 - _Z30group_norm_nhwc_fwd_sum_kernelI11Fp16IOFp32WLi120EEv26Group_norm_nhwc_fwd_params)
        .other          _Z30group_norm_nhwc_fwd_sum_kernelI11Fp16IOFp32WLi120EEv26Group_norm_nhwc_fwd_params,@"STO_CUDA_ENTRY STV_DEFAULT"
_Z30group_norm_nhwc_fwd_sum_kernelI11Fp16IOFp32WLi120EEv26Group_norm_nhwc_fwd_params:
.text._Z30group_norm_nhwc_fwd_sum_kernelI11Fp16IOFp32WLi120EEv26Group_norm_nhwc_fwd_params:
        /* <DEDUP_REMOVED lines=19> */
[----:B--23--:R-:W-:Y:S01]  /*0130*/  IMAD.IADD R2, R12, 0x1, -R17 ;  /* 0x000000010c027824 */ /* 0x00cfe200078e0a11 */
[----:B------:R-:W-:Y:S01]  /*0140*/  SHF.R.S32.HI R3, RZ, 0x1f, R10 ;  /* 0x0000001fff037819 */ /* 0x000fe2000001140a */
[----:B------:R-:W-:Y:S01]  /*0150*/  IMAD R4, R11, c[0x0][0x1f0], R14 ;  /* 0x00007c000b047a24 */ /* 0x000fe200078e020e */
[----:B------:R-:W-:Y:S01]  /*0160*/  MOV R6, R17 ;  /* 0x0000001100067202 */ /* 0x000fe20000000f00 */
[----:B------:R-:W-:Y:S01]  /*0170*/  IMAD.MOV.U32 R15, RZ, RZ, RZ ;  /* 0x000000ffff0f7224 */ /* 0x000fe200078e00ff */
[----:B------:R-:W-:Y:S01]  /*0180*/  LOP3.LUT P0, R20, R2, 0x3, RZ, 0xc0, !PT ;  /* 0x0000000302147812 */ /* 0x000fe2000780c0ff */
[----:B------:R-:W-:Y:S01]  /*0190*/  IMAD R3, R3, c[0x0][0x1d0], RZ ;  /* 0x0000740003037a24 */ /* 0x000fe200078e02ff */
[----:B------:R-:W-:Y:S01]  /*01a0*/  SHF.R.S32.HI R5, RZ, 0x1f, R4 ;  /* 0x0000001fff057819 */ /* 0x000fe20000011404 */
[----:B------:R-:W-:Y:S02]  /*01b0*/  IMAD.MOV.U32 R16, RZ, RZ, RZ ;  /* 0x000000ffff107224 */ /* 0x000fe400078e00ff */
[----:B------:R-:W-:-:S02]  /*01c0*/  IMAD R13, R10, c[0x0][0x1d4], R3 ;  /* 0x000075000a0d7a24 */ /* 0x000fc400078e0203 */
[----:B------:R-:W-:-:S04]  /*01d0*/  IMAD.WIDE.U32 R2, R10, c[0x0][0x1d0], R4 ;  /* 0x000074000a027a25 */ /* 0x000fc800078e0004 */
[----:B------:R-:W-:Y:S02]  /*01e0*/  IMAD.IADD R13, R3, 0x1, R13 ;  /* 0x00000001030d7824 */ /* 0x000fe400078e020d */
[----:B------:R-:W-:Y:S05]  /*01f0*/  @!P0 BRA `(.L_x_2659) ;  /* 0x000001d000008947 */ /* 0x000fea0003800000 */
[----:B------:R-:W-:Y:S01]  /*0200*/  ISETP.GE.U32.AND P0, PT, R4, c[0x0][0x1c0], PT ;  /* 0x0000700004007a0c */ /* 0x000fe20003f06070 */
[----:B------:R-:W-:Y:S01]  /*0210*/  HFMA2.MMA R15, -RZ, RZ, 0, 0 ;  /* 0x00000000ff0f7435 */ /* 0x000fe200000001ff */
[----:B------:R-:W-:Y:S02]  /*0220*/  IMAD.MOV.U32 R19, RZ, RZ, R17 ;  /* 0x000000ffff137224 */ /* 0x000fe400078e0011 */
[----:B------:R-:W-:-:S13]  /*0230*/  ISETP.GE.AND.EX P0, PT, R5, c[0x0][0x1c4], PT, P0 ;  /* 0x0000710005007a0c */ /* 0x000fda0003f06300 */
.L_x_2660:
[----:B------:R-:W-:Y:S02]  /*0240*/  @!P0 IMAD R8, R18, c[0x0][0x1c0], RZ ;  /* 0x0000700012088a24 */ /* 0x000fe400078e02ff */
[----:B------:R-:W-:Y:S02]  /*0250*/  @!P0 IMAD.MOV.U32 R6, RZ, RZ, R2 ;  /* 0x000000ffff068224 */ /* 0x000fe400078e0002 */
[----:B------:R-:W-:-:S02]  /*0260*/  @!P0 IMAD.MOV.U32 R7, RZ, RZ, R13 ;  /* 0x000000ffff078224 */ /* 0x000fc400078e000d */
[C---:B------:R-:W-:Y:S02]  /*0270*/  @!P0 IMAD R9, R19.reuse, c[0x0][0x1c4], R8 ;  /* 0x0000710013098a24 */ /* 0x040fe400078e0208 */
        /* <DEDUP_REMOVED lines=21> */
.L_x_2659:
        /* <DEDUP_REMOVED lines=8> */
.L_x_2661:
[C---:B------:R-:W-:Y:S01]  /*0450*/  @!P0 IADD3 R7, P1, R17.reuse, -0x1, RZ ;  /* 0xffffffff11078810 */ /* 0x040fe20007f3e0ff */
[----:B------:R-:W-:Y:S01]  /*0460*/  @!P0 IMAD.MOV.U32 R5, RZ, RZ, R13 ;  /* 0x000000ffff058224 */ /* 0x000fe200078e000d */
[----:B------:R-:W-:Y:S01]  /*0470*/  @!P0 IADD3 R19, P2, R17, 0x1, RZ ;  /* 0x0000000111138810 */ /* 0x000fe20007f5e0ff */
[C---:B------:R-:W-:Y:S01]  /*0480*/  @!P0 IMAD R18, R21.reuse, c[0x0][0x1c0], RZ ;  /* 0x0000700015128a24 */ /* 0x040fe200078e02ff */
[----:B------:R-:W-:-:S05]  /*0490*/  @!P0 IADD3.X R4, R21, -0x1, RZ, P1, !PT ;  /* 0xffffffff15048810 */ /* 0x000fca0000ffe4ff */
[----:B------:R-:W-:Y:S02]  /*04a0*/  @!P0 IMAD R6, R4, c[0x0][0x1c0], RZ ;  /* 0x0000700004068a24 */ /* 0x000fe400078e02ff */
[----:B------:R-:W-:-:S04]  /*04b0*/  @!P0 IMAD.MOV.U32 R4, RZ, RZ, R2 ;  /* 0x000000ffff048224 */ /* 0x000fc800078e0002 */
[----:B------:R-:W-:-:S04]  /*04c0*/  @!P0 IMAD.WIDE.U32 R8, R7, c[0x0][0x1c0], R4 ;  /* 0x0000700007088a25 */ /* 0x000fc800078e0004 */
[----:B------:R-:W-:Y:S01]  /*04d0*/  @!P0 IMAD R7, R7, c[0x0][0x1c4], R6 ;  /* 0x0000710007078a24 */ /* 0x000fe200078e0206 */
[----:B------:R-:W-:Y:S01]  /*04e0*/  @!P0 LEA R6, P1, R8, c[0x0][0x170], 0x1 ;  /* 0x00005c0008068a11 */ /* 0x000fe200078208ff */
[----:B------:R-:W-:-:S03]  /*04f0*/  @!P0 IMAD.WIDE.U32 R4, R17, c[0x0][0x1c0], R4 ;  /* 0x0000700011048a25 */ /* 0x000fc600078e0004 */
[----:B------:R-:W-:Y:S01]  /*0500*/  @!P0 IADD3 R7, R9, R7, RZ ;  /* 0x0000000709078210 */ /* 0x000fe20007ffe0ff */
[----:B------:R-:W-:-:S03]  /*0510*/  @!P0 IMAD R9, R17, c[0x0][0x1c4], R18 ;  /* 0x0000710011098a24 */ /* 0x000fc600078e0212 */
[----:B------:R-:W-:Y:S01]  /*0520*/  @!P0 LEA.HI.X R7, R8, c[0x0][0x174], R7, 0x1, P1 ;  /* 0x00005d0008078a11 */ /* 0x000fe200008f0c07 */
[----:B------:R-:W-:Y:S01]  /*0530*/  @!P0 IMAD.IADD R9, R5, 0x1, R9 ;  /* 0x0000000105098824 */ /* 0x000fe200078e0209 */
[C---:B------:R-:W-:Y:S01]  /*0540*/  @!P0 LEA R8, P1, R4.reuse, c[0x0][0x170], 0x1 ;  /* 0x00005c0004088a11 */ /* 0x040fe200078208ff */
[----:B------:R-:W-:Y:S02]  /*0550*/  @!P0 IMAD.X R5, RZ, RZ, R21, P2 ;  /* 0x000000ffff058224 */ /* 0x000fe400010e0615 */
[----:B------:R0:W2:Y:S01]  /*0560*/  @!P0 LDG.E R20, [R6.64] ;  /* 0x0000000606148981 */ /* 0x0000a2000c1e1900 */
[----:B------:R-:W-:Y:S01]  /*0570*/  @!P0 LEA.HI.X R9, R4, c[0x0][0x174], R9, 0x1, P1 ;  /* 0x00005d0004098a11 */ /* 0x000fe200008f0c09 */
[----:B------:R-:W-:Y:S01]  /*0580*/  @!P0 IMAD R22, R5, c[0x0][0x1c0], RZ ;  /* 0x0000700005168a24 */ /* 0x000fe200078e02ff */
[----:B------:R-:W-:Y:S01]  /*0590*/  @!P0 MOV R5, R13 ;  /* 0x0000000d00058202 */ /* 0x000fe20000000f00 */
[----:B------:R-:W-:Y:S01]  /*05a0*/  @!P0 IMAD.MOV.U32 R4, RZ, RZ, R2 ;  /* 0x000000ffff048224 */ /* 0x000fe200078e0002 */
[----:B------:R-:W-:-:S03]  /*05b0*/  @!P0 IADD3 R23, P1, R17, 0x2, RZ ;  /* 0x0000000211178810 */ /* 0x000fc60007f3e0ff */
[----:B------:R-:W-:-:S04]  /*05c0*/  @!P0 IMAD.WIDE.U32 R4, R19, c[0x0][0x1c0], R4 ;  /* 0x0000700013048a25 */ /* 0x000fc800078e0004 */
[----:B------:R-:W-:Y:S02]  /*05d0*/  @!P0 IMAD R19, R19, c[0x0][0x1c4], R22 ;  /* 0x0000710013138a24 */ /* 0x000fe400078e0216 */
[----:B------:R-:W-:Y:S01]  /*05e0*/  @!P0 IMAD.X R18, RZ, RZ, R21, P1 ;  /* 0x000000ffff128224 */ /* 0x000fe200008e0615 */
[----:B------:R1:W3:Y:S01]  /*05f0*/  @!P0 LDG.E R22, [R8.64] ;  /* 0x0000000608168981 */ /* 0x0002e2000c1e1900 */
[----:B0-----:R-:W-:Y:S02]  /*0600*/  @!P0 LEA R6, P1, R4, c[0x0][0x170], 0x1 ;  /* 0x00005c0004068a11 */ /* 0x001fe400078208ff */
[----:B------:R-:W-:Y:S01]  /*0610*/  @!P0 IMAD R24, R18, c[0x0][0x1c0], RZ ;  /* 0x0000700012188a24 */ /* 0x000fe200078e02ff */
        /* <DEDUP_REMOVED lines=57> */
.L_x_2658:
        /* <DEDUP_REMOVED lines=67> */
[----:B0-----:R-:W-:Y:S05]  /*0de0*/  CALL.REL.NOINC `($__internal_67_$__cuda_sm70_warpsync) ;  /* 0x00000d3000007944 */ /* 0x001fea0003c00000 */
.L_x_2664:
        /* <DEDUP_REMOVED lines=13> */
.L_x_2666:
[----:B------:R-:W-:Y:S05]  /*0ec0*/  BSYNC B1 ;  /* 0x0000000000017941 */ /* 0x000fea0003800000 */
.L_x_2665:
[----:B------:R-:W-:-:S03]  /*0ed0*/  UMOV UR4, 0x3fffffff ;  /* 0x3fffffff00047882 */ /* 0x000fc60000000000 */
[----:B------:R-:W-:Y:S05]  /*0ee0*/  BRA.CONV UR4, `(.L_x_2667) ;  /* 0x0000003304007947 */ /* 0x000fea000b800000 */
[----:B------:R-:W-:Y:S01]  /*0ef0*/  IMAD.MOV.U32 R3, RZ, RZ, 0x3fffffff ;  /* 0x3fffffffff037424 */ /* 0x000fe200078e00ff */
[----:B------:R-:W-:Y:S02]  /*0f00*/  MOV R2, 0xf20 ;  /* 0x00000f2000027802 */ /* 0x000fe40000000f00 */
[----:B0-----:R-:W-:Y:S05]  /*0f10*/  CALL.REL.NOINC `($__internal_67_$__cuda_sm70_warpsync) ;  /* 0x00000c0000007944 */ /* 0x001fea0003c00000 */
.L_x_2667:
        /* <DEDUP_REMOVED lines=8> */
[----:B01----:R-:W-:Y:S05]  /*0fa0*/  CALL.REL.NOINC `($__internal_67_$__cuda_sm70_warpsync) ;  /* 0x00000b7000007944 */ /* 0x003fea0003c00000 */
.L_x_2668:
        /* <DEDUP_REMOVED lines=13> */
.L_x_2670:
[----:B------:R-:W-:Y:S05]  /*1080*/  BSYNC B1 ;  /* 0x0000000000017941 */ /* 0x000fea0003800000 */
.L_x_2669:
[----:B------:R-:W-:-:S03]  /*1090*/  UMOV UR4, 0x3fffffff ;  /* 0x3fffffff00047882 */ /* 0x000fc60000000000 */
[----:B------:R-:W-:Y:S05]  /*10a0*/  BRA.CONV UR4, `(.L_x_2671) ;  /* 0x0000003304007947 */ /* 0x000fea000b800000 */
[----:B------:R-:W-:Y:S01]  /*10b0*/  IMAD.MOV.U32 R3, RZ, RZ, 0x3fffffff ;  /* 0x3fffffffff037424 */ /* 0x000fe200078e00ff */
[----:B------:R-:W-:Y:S02]  /*10c0*/  MOV R2, 0x10e0 ;  /* 0x000010e000027802 */ /* 0x000fe40000000f00 */
[----:B01----:R-:W-:Y:S05]  /*10d0*/  CALL.REL.NOINC `($__internal_67_$__cuda_sm70_warpsync) ;  /* 0x00000a4000007944 */ /* 0x003fea0003c00000 */
.L_x_2671:
        /* <DEDUP_REMOVED lines=8> */
[----:B012---:R-:W-:Y:S05]  /*1160*/  CALL.REL.NOINC `($__internal_67_$__cuda_sm70_warpsync) ;  /* 0x000009b000007944 */ /* 0x007fea0003c00000 */
.L_x_2672:
        /* <DEDUP_REMOVED lines=13> */
.L_x_2674:
[----:B------:R-:W-:Y:S05]  /*1240*/  BSYNC B1 ;  /* 0x0000000000017941 */ /* 0x000fea0003800000 */
.L_x_2673:
[----:B------:R-:W-:-:S03]  /*1250*/  UMOV UR4, 0x3fffffff ;  /* 0x3fffffff00047882 */ /* 0x000fc60000000000 */
[----:B------:R-:W-:Y:S05]  /*1260*/  BRA.CONV UR4, `(.L_x_2675) ;  /* 0x0000003304007947 */ /* 0x000fea000b800000 */
[----:B------:R-:W-:Y:S01]  /*1270*/  IMAD.MOV.U32 R3, RZ, RZ, 0x3fffffff ;  /* 0x3fffffffff037424 */ /* 0x000fe200078e00ff */
[----:B------:R-:W-:Y:S02]  /*1280*/  MOV R2, 0x12a0 ;  /* 0x000012a000027802 */ /* 0x000fe40000000f00 */
[----:B012---:R-:W-:Y:S05]  /*1290*/  CALL.REL.NOINC `($__internal_67_$__cuda_sm70_warpsync) ;  /* 0x0000088000007944 */ /* 0x007fea0003c00000 */
.L_x_2675:
        /* <DEDUP_REMOVED lines=8> */
[----:B0123--:R-:W-:Y:S05]  /*1320*/  CALL.REL.NOINC `($__internal_67_$__cuda_sm70_warpsync) ;  /* 0x000007f000007944 */ /* 0x00ffea0003c00000 */
.L_x_2676:
        /* <DEDUP_REMOVED lines=13> */
.L_x_2678:
[----:B------:R-:W-:Y:S05]  /*1400*/  BSYNC B1 ;  /* 0x0000000000017941 */ /* 0x000fea0003800000 */
.L_x_2677:
[----:B------:R-:W-:Y:S01]  /*1410*/  UMOV UR4, 0x3fffffff ;  /* 0x3fffffff00047882 */ /* 0x000fe20000000000 */
[----:B------:R-:W-:Y:S02]  /*1420*/  IMAD.MOV.U32 R18, RZ, RZ, R12 ;  /* 0x000000ffff127224 */ /* 0x000fe400078e000c */
[----:B------:R-:W-:Y:S01]  /*1430*/  IMAD.MOV.U32 R16, RZ, RZ, R13 ;  /* 0x000000ffff107224 */ /* 0x000fe200078e000d */
[----:B------:R-:W-:Y:S05]  /*1440*/  BRA.CONV UR4, `(.L_x_2679) ;  /* 0x0000003304007947 */ /* 0x000fea000b800000 */
[----:B------:R-:W-:Y:S02]  /*1450*/  MOV R3, 0x3fffffff ;  /* 0x3fffffff00037802 */ /* 0x000fe40000000f00 */
[----:B------:R-:W-:-:S02]  /*1460*/  MOV R2, 0x1480 ;  /* 0x0000148000027802 */ /* 0x000fc40000000f00 */
[----:B0123--:R-:W-:Y:S05]  /*1470*/  CALL.REL.NOINC `($__internal_67_$__cuda_sm70_warpsync) ;  /* 0x000006a000007944 */ /* 0x00ffea0003c00000 */
.L_x_2679:
        /* <DEDUP_REMOVED lines=8> */
[----:B01234-:R-:W-:Y:S05]  /*1500*/  CALL.REL.NOINC `($__internal_67_$__cuda_sm70_warpsync) ;  /* 0x0000061000007944 */ /* 0x01ffea0003c00000 */
.L_x_2680:
        /* <DEDUP_REMOVED lines=15> */
[----:B------:R-:W-:Y:S05]  /*1600*/  CALL.REL.NOINC `($__internal_67_$__cuda_sm70_warpsync) ;  /* 0x0000051000007944 */ /* 0x000fea0003c00000 */
.L_x_2681:
        /* <DEDUP_REMOVED lines=8> */
[----:B0-----:R-:W-:Y:S05]  /*1690*/  CALL.REL.NOINC `($__internal_67_$__cuda_sm70_warpsync) ;  /* 0x0000048000007944 */ /* 0x001fea0003c00000 */
.L_x_2682:
        /* <DEDUP_REMOVED lines=22> */
[----:B------:R-:W3:Y:S01]  /*1800*/  LDS R20, [R6+0x25c] ;  /* 0x00025c0006147984 */ /* 0x000ee20000000800 */
        /* <DEDUP_REMOVED lines=24> */
.L_x_2663:
[----:B--2---:R-:W-:Y:S05]  /*1990*/  BSYNC B0 ;  /* 0x0000000000007941 */ /* 0x004fea0003800000 */
.L_x_2662:
        /* <DEDUP_REMOVED lines=14> */
[----:B------:R-:W-:Y:S01]  /*1a80*/  IMAD.SHL.U32 R10, R10, 0x2, RZ ;  /* 0x000000020a0a7824 */ /* 0x000fe200078e00ff */
[----:B------:R-:W-:-:S03]  /*1a90*/  HFMA2.MMA R5, -RZ, RZ, 0, 2.384185791015625e-07 ;  /* 0x00000004ff057435 */ /* 0x000fc600000001ff */
[C---:B------:R-:W-:Y:S01]  /*1aa0*/  IMAD R2, R10.reuse, c[0x0][0x1d8], R11 ;  /* 0x000076000a027a24 */ /* 0x040fe200078e020b */
[----:B------:R-:W-:-:S05]  /*1ab0*/  IADD3 R4, R10, 0x1, RZ ;  /* 0x000000010a047810 */ /* 0x000fca0007ffe0ff */
[----:B------:R-:W-:Y:S02]  /*1ac0*/  IMAD R4, R4, c[0x0][0x1d8], R11 ;  /* 0x0000760004047a24 */ /* 0x000fe400078e020b */
[----:B------:R-:W-:-:S04]  /*1ad0*/  IMAD.WIDE R2, R2, R5, c[0x0][0x1a0] ;  /* 0x0000680002027625 */ /* 0x000fc800078e0205 */
[----:B------:R-:W-:Y:S01]  /*1ae0*/  IMAD.WIDE R4, R4, R5, c[0x0][0x1a0] ;  /* 0x0000680004047625 */ /* 0x000fe200078e0205 */
[----:B0-----:R-:W-:Y:S04]  /*1af0*/  RED.E.ADD.F32.FTZ.RN.STRONG.GPU [R2.64], R6 ;  /* 0x000000060200798e */ /* 0x001fe8000c10e786 */
[----:B------:R-:W-:Y:S01]  /*1b00*/  RED.E.ADD.F32.FTZ.RN.STRONG.GPU [R4.64], R7 ;  /* 0x000000070400798e */ /* 0x000fe2000c10e786 */
[----:B------:R-:W-:Y:S05]  /*1b10*/  EXIT ;  /* 0x000000000000794d */ /* 0x000fea0003800000 */
        .weak           $__internal_67_$__cuda_sm70_warpsync
        .type           $__internal_67_$__cuda_sm70_warpsync,@function
        .size           $__internal_67_$__cuda_sm70_warpsync,(.L_x_3128 - $__internal_67_$__cuda_sm70_warpsync)
$__internal_67_$__cuda_sm70_warpsync:
[----:B------:R-:W-:Y:S04]  /*1b20*/  WARPSYNC R3 ;  /* 0x0000000300007348 */ /* 0x000fe80003800000 */
[----:B------:R-:W-:-:S04]  /*1b30*/  IMAD.MOV.U32 R3, RZ, RZ, 0x0 ;  /* 0x00000000ff037424 */ /* 0x000fc800078e00ff */
[----:B------:R-:W-:Y:S05]  /*1b40*/  RET.REL.NODEC R2 `(_Z30group_norm_nhwc_fwd_sum_kernelI11Fp16IOFp32WLi120EEv26Group_norm_nhwc_fwd_params) ;  /* 0xffffe4b002007950 */ /* 0x000fea0003c3ffff */
.L_x_2683:
        /* <DEDUP_REMOVED lines=11> */
.L_x_3128:


//--------------------- .text._Z30group_norm_nhwc_fwd_sum_kernelI11Fp16IOFp32WLi140EEv26Group_norm_nhwc_fwd_params --------------------------
	.section	.text._Z30group_norm_nhwc_fwd_sum_kernelI11Fp16IOFp32WLi140EEv26Group_norm_nhwc_fwd_params,"ax",@progbits
	.sectioninfo	@"SHI_REGISTERS=28"
	.align	128
        .global         _Z30group_norm_nhwc_fwd_sum_kernelI11Fp16IOFp32WLi140EEv26Group_norm_nhwc_fwd_params
        .type           _Z30group_norm_nhwc_fwd_sum_kernelI11Fp16IOFp32WLi140EEv26Group_norm_nhwc_fwd_params,@function
        .size           _Z30group_norm_nhwc_fwd_sum_kernelI11Fp16IOFp32WLi140EEv26Group_norm_nhwc_fwd_params,(.L_x_3129 - _Z30group_norm_nhwc_fwd_sum_kernelI11Fp16IOFp32WLi140EEv26Group_norm_nhwc_fwd_params)
        .other          _Z30group_norm_nhwc_fwd_sum_kernelI11Fp16IOFp32WLi140EEv26Group_norm_nhwc_fwd_params,@"STO_CUDA_ENTRY STV_DEFAULT"
_Z30group_norm_nhwc_fwd_sum_kernelI11Fp16IOFp32WLi140EEv26Group_norm_nhwc_fwd_params:
.text._Z30group_norm_nhwc_fwd_sum_kernelI11Fp16IOFp32WLi140EEv26Group_norm_nhwc_fwd_params:
        /* <DEDUP_REMOVED lines=36> */
.L_x_2686:
        /* <DEDUP_REMOVED lines=25> */
.L_x_2685:
        /* <DEDUP_REMOVED lines=8> */
.L_x_2687:
        /* <DEDUP_REMOVED lines=86> */
.L_x_2684:
        /* <DEDUP_REMOVED lines=72> */
[----:B0-----:R-:W-:Y:S05]  /*0e30*/  CALL.REL.NOINC `($__internal_68_$__cuda_sm70_warpsync) ;  /* 0x00000dd000007944 */ /* 0x001fea0003c00000 */
.L_x_2690:
        /* <DEDUP_REMOVED lines=13> */
.L_x_2692:
[----:B------:R-:W-:Y:S05]  /*0f10*/  BSYNC B1 ;  /* 0x0000000000017941 */ /* 0x000fea0003800000 */
.L_x_2691:
[----:B------:R-:W-:-:S03]  /*0f20*/  UMOV UR4, 0xfffffff ;  /* 0x0fffffff00047882 */ /* 0x000fc60000000000 */
[----:B------:R-:W-:Y:S05]  /*0f30*/  BRA.CONV UR4, `(.L_x_2693) ;  /* 0x0000003304007947 */ /* 0x000fea000b800000 */
[----:B------:R-:W-:Y:S02]  /*0f40*/  MOV R3, 0xfffffff ;  /* 0x0fffffff00037802 */ /* 0x000fe40000000f00 */
[----:B------:R-:W-:Y:S02]  /*0f50*/  MOV R2, 0xf70 ;  /* 0x00000f7000027802 */ /* 0x000fe40000000f00 */
[----:B0-----:R-:W-:Y:S05]  /*0f60*/  CALL.REL.NOINC `($__internal_68_$__cuda_sm70_warpsync) ;  /* 0x00000ca000007944 */ /* 0x001fea0003c00000 */
.L_x_2693:
        /* <DEDUP_REMOVED lines=8> */
[----:B01----:R-:W-:Y:S05]  /*0ff0*/  CALL.REL.NOINC `($__internal_68_$__cuda_sm70_warpsync) ;  /* 0x00000c1000007944 */ /* 0x003fea0003c00000 */
.L_x_2694:
        /* <DEDUP_REMOVED lines=13> */
.L_x_2696:
[----:B------:R-:W-:Y:S05]  /*10d0*/  BSYNC B1 ;  /* 0x0000000000017941 */ /* 0x000fea0003800000 */
.L_x_2695:
[----:B------:R-:W-:-:S03]  /*10e0*/  UMOV UR4, 0xfffffff ;  /* 0x0fffffff00047882 */ /* 0x000fc60000000000 */
[----:B------:R-:W-:Y:S05]  /*10f0*/  BRA.CONV UR4, `(.L_x_2697) ;  /* 0x0000003304007947 */ /* 0x000fea000b800000 */
[----:B------:R-:W-:Y:S02]  /*1100*/  MOV R3, 0xfffffff ;  /* 0x0fffffff00037802 */ /* 0x000fe40000000f00 */
[----:B------:R-:W-:Y:S02]  /*1110*/  MOV R2, 0x1130 ;  /* 0x0000113000027802 */ /* 0x000fe40000000f00 */
[----:B01----:R-:W-:Y:S05]  /*1120*/  CALL.REL.NOINC `($__internal_68_$__cuda_sm70_warpsync) ;  /* 0x00000ae000007944 */ /* 0x003fea0003c00000 */
.L_x_2697:
        /* <DEDUP_REMOVED lines=8> */
[----:B012---:R-:W-:Y:S05]  /*11b0*/  CALL.REL.NOINC `($__internal_68_$__cuda_sm70_warpsync) ;  /* 0x00000a5000007944 */ /* 0x007fea0003c00000 */
.L_x_2698:
        /* <DEDUP_REMOVED lines=13> */
.L_x_2700:
[----:B------:R-:W-:Y:S05]  /*1290*/  BSYNC B1 ;  /* 0x0000000000017941 */ /* 0x000fea0003800000 */
.L_x_2699:
[----:B------:R-:W-:-:S03]  /*12a0*/  UMOV UR4, 0xfffffff ;  /* 0x0fffffff00047882 */ /* 0x000fc60000000000 */
[----:B------:R-:W-:Y:S05]  /*12b0*/  BRA.CONV UR4, `(.L_x_2701) ;  /* 0x0000003304007947 */ /* 0x000fea000b800000 */
[----:B------:R-:W-:Y:S02]  /*12c0*/  MOV R3, 0xfffffff ;  /* 0x0fffffff00037802 */ /* 0x000fe40000000f00 */
[----:B------:R-:W-:Y:S02]  /*12d0*/  MOV R2, 0x12f0 ;  /* 0x000012f000027802 */ /* 0x000fe40000000f00 */
[----:B012---:R-:W-:Y:S05]  /*12e0*/  CALL.REL.NOINC `($__internal_68_$__cuda_sm70_warpsync) ;  /* 0x0000092000007944 */ /* 0x007fea0003c00000 */
.L_x_2701:
        /* <DEDUP_REMOVED lines=8> */
[----:B0123--:R-:W-:Y:S05]  /*1370*/  CALL.REL.NOINC `($__internal_68_$__cuda_sm70_warpsync) ;  /* 0x0000089000007944 */ /* 0x00ffea0003c00000 */
.L_x_2702:
        /* <DEDUP_REMOVED lines=13> */
.L_x_2704:
[----:B------:R-:W-:Y:S05]  /*1450*/  BSYNC B1 ;  /* 0x0000000000017941 */ /* 0x000fea0003800000 */
.L_x_2703:
[----:B------:R-:W-:Y:S01]  /*1460*/  UMOV UR4, 0xfffffff ;  /* 0x0fffffff00047882 */ /* 0x000fe20000000000 */
[----:B------:R-:W-:Y:S01]  /*1470*/  MOV R18, R8 ;  /* 0x0000000800127202 */ /* 0x000fe20000000f00 */
[----:B------:R-:W-:Y:S01]  /*1480*/  IMAD.MOV.U32 R16, RZ, RZ, R7 ;  /* 0x000000ffff107224 */ /* 0x000fe200078e0007 */
[----:B------:R-:W-:Y:S05]  /*1490*/  BRA.CONV UR4, `(.L_x_2705) ;  /* 0x0000003304007947 */ /* 0x000fea000b800000 */
[----:B------:R-:W-:Y:S01]  /*14a0*/  IMAD.MOV.U32 R3, RZ, RZ, 0xfffffff ;  /* 0x0fffffffff037424 */ /* 0x000fe200078e00ff */
[----:B------:R-:W-:Y:S02]  /*14b0*/  MOV R2, 0x14d0 ;  /* 0x000014d000027802 */ /* 0x000fe40000000f00 */
[----:B0123--:R-:W-:Y:S05]  /*14c0*/  CALL.REL.NOINC `($__internal_68_$__cuda_sm70_warpsync) ;  /* 0x0000074000007944 */ /* 0x00ffea0003c00000 */
.L_x_2705:
        /* <DEDUP_REMOVED lines=8> */
[----:B01234-:R-:W-:Y:S05]  /*1550*/  CALL.REL.NOINC `($__internal_68_$__cuda_sm70_warpsync) ;  /* 0x000006b000007944 */ /* 0x01ffea0003c00000 */
.L_x_2706:
        /* <DEDUP_REMOVED lines=10> */
[----:B------:R-:W-:-:S03]  /*1600*/  @P0 IMAD.MOV.U32 R7, RZ, RZ, R16 ;  /* 0x000000ffff070224 */ /* 0x000fc600078e0010 */
[----:B------:R-:W-:Y:S01]  /*1610*/  @P0 MOV R8, R18 ;  /* 0x0000001200080202 */ /* 0x000fe20000000f00 */
[----:B------:R-:W-:Y:S05]  /*1620*/  BRA.CONV UR4, `(.L_x_2707) ;  /* 0x0000003304007947 */ /* 0x000fea000b800000 */
[----:B------:R-:W-:Y:S01]  /*1630*/  IMAD.MOV.U32 R3, RZ, RZ, 0xfffffff ;  /* 0x0fffffffff037424 */ /* 0x000fe200078e00ff */
[----:B------:R-:W-:Y:S02]  /*1640*/  MOV R2, 0x1660 ;  /* 0x0000166000027802 */ /* 0x000fe40000000f00 */
[----:B------:R-:W-:Y:S05]  /*1650*/  CALL.REL.NOINC `($__internal_68_$__cuda_sm70_warpsync) ;  /* 0x000005b000007944 */ /* 0x000fea0003c00000 */
.L_x_2707:
        /* <DEDUP_REMOVED lines=8> */
[----:B0-----:R-:W-:Y:S05]  /*16e0*/  CALL.REL.NOINC `($__internal_68_$__cuda_sm70_warpsync) ;  /* 0x0000052000007944 */ /* 0x001fea0003c00000 */
.L_x_2708:
        /* <DEDUP_REMOVED lines=57> */
.L_x_2689:
[----:B--2---:R-:W-:Y:S05]  /*1a80*/  BSYNC B0 ;  /* 0x0000000000007941 */ /* 0x004fea0003800000 */
.L_x_2688:
        /* <DEDUP_REMOVED lines=24> */
        .weak           $__internal_68_$__cuda_sm70_warpsync
        .type           $__internal_68_$__cuda_sm70_warpsync,@function
        .size           $__internal_68_$__cuda_sm70_warpsync,(.L_x_3129 - $__internal_68_$__cuda_sm70_warpsync)
$__internal_68_$__cuda_sm70_warpsync:
[----:B------:R-:W-:Y:S04]  /*1c10*/  WARPSYNC R3 ;  /* 0x0000000300007348 */ /* 0x000fe80003800000 */
[----:B------:R-:W-:-:S04]  /*1c20*/  IMAD.MOV.U32 R3, RZ, RZ, 0x0 ;  /* 0x00000000ff037424 */ /* 0x000fc800078e00ff */
[----:B------:R-:W-:Y:S05]  /*1c30*/  RET.REL.NODEC R2 `(_Z30group_norm_nhwc_fwd_sum_kernelI11Fp16IOFp32WLi140EEv26Group_norm_nhwc_fwd_params) ;  /* 0xffffe3c002007950 */ /* 0x000fea0003c3ffff */
.L_x_2709:
        /* <DEDUP_REMOVED lines=12> */
.L_x_3129:


//--------------------- .text._Z30group_norm_nhwc_fwd_sum_kernelI11Fp16IOFp32WLi160EEv26Group_norm_nhwc_fwd_params --------------------------
	.section	.text._Z30group_norm_nhwc_fwd_sum_kernelI11Fp16IOFp32WLi160EEv26Group_norm_nhwc_fwd_params,"ax",@progbits
	.sectioninfo	@"SHI_REGISTERS=30"
	.align	128
        .global         _Z30group_norm_nhwc_fwd_sum_kernelI11Fp16IOFp32WLi160EEv26Group_norm_nhwc_fwd_params
        .type           _Z30group_norm_nhwc_fwd_sum_kernelI11Fp16IOFp32WLi160EEv26Group_norm_nhwc_fwd_params,@function
        .size           _Z30group_norm_nhwc_fwd_sum_kernelI11Fp16IOFp32WLi160EEv26Group_norm_nhwc_fwd_params,(.L_x_3130 - _Z30group_norm_nhwc_fwd_sum_kernelI11Fp16IOFp32WLi160EEv26Group_norm_nhwc_fwd_params)
        .other          _Z30group_norm_nhwc_fwd_sum_kernelI11Fp16IOFp32WLi160EEv26Group_norm_nhwc_fwd_params,@"STO_CUDA_ENTRY STV_DEFAULT"
_Z30group_norm_nhwc_fwd_sum_kernelI11Fp16IOFp32WLi160EEv26Group_norm_nhwc_fwd_params:
.text._Z30group_norm_nhwc_fwd_sum_kernelI11Fp16IOFp32WLi160EEv26Group_norm_nhwc_fwd_params:
        /* <DEDUP_REMOVED lines=37> */
.L_x_2712:
        /* <DEDUP_REMOVED lines=25> */
.L_x_2711:
        /* <DEDUP_REMOVED lines=14> */
.L_x_2713:
        /* <DEDUP_REMOVED lines=86> */
.L_x_2710:
        /* <DEDUP_REMOVED lines=62> */
.L_x_2718:
        /* <DEDUP_REMOVED lines=56> */
.L_x_2719:
        /* <DEDUP_REMOVED lines=14> */
[----:B--2---:R-:W-:Y:S01]  /*1260*/  @P1 IADD3 R19, R19, R4, RZ ;  /* 0x0000000413131210 */ /* 0x004fe20007ffe0ff */
        /* <DEDUP_REMOVED lines=38> */
.L_x_2715:
[----:B0-----:R-:W-:Y:S05]  /*14d0*/  BSYNC B0 ;  /* 0x0000000000007941 */ /* 0x001fea0003800000 */
.L_x_2714:
        /* <DEDUP_REMOVED lines=30> */
.L_x_2716:
[----:B------:R-:W-:Y:S01]  /*16c0*/  HFMA2.MMA R11, -RZ, RZ, 0, 5.9604644775390625e-08 ;  /* 0x00000001ff0b7435 */ /* 0x000fe200000001ff */
[----:B------:R-:W-:Y:S01]  /*16d0*/  IMAD.MOV.U32 R12, RZ, RZ, R8 ;  /* 0x000000ffff0c7224 */ /* 0x000fe200078e0008 */
[----:B------:R-:W-:Y:S01]  /*16e0*/  MOV R6, 0x1720 ;  /* 0x0000172000067802 */ /* 0x000fe20000000f00 */
[----:B------:R-:W-:Y:S02]  /*16f0*/  IMAD.MOV.U32 R10, RZ, RZ, RZ ;  /* 0x000000ffff0a7224 */ /* 0x000fe400078e00ff */
[----:B------:R-:W-:-:S02]  /*1700*/  IMAD.MOV.U32 R9, RZ, RZ, -0x1 ;  /* 0xffffffffff097424 */ /* 0x000fc400078e00ff */
[----:B------:R-:W-:Y:S05]  /*1710*/  CALL.REL.NOINC `($__internal_69_$__cuda_sm70_shflsync_up) ;  /* 0x000009a000007944 */ /* 0x000fea0003c00000 */
[----:B-1----:R-:W-:Y:S01]  /*1720*/  MOV R13, R9 ;  /* 0x00000009000d7202 */ /* 0x002fe20000000f00 */
[----:B0-----:R-:W-:Y:S05]  /*1730*/  BRA `(.L_x_2718) ;  /* 0xfffff6c000007947 */ /* 0x001fea000383ffff */
.L_x_2717:
[----:B------:R-:W-:Y:S01]  /*1740*/  HFMA2.MMA R10, -RZ, RZ, 0, 0 ;  /* 0x00000000ff0a7435 */ /* 0x000fe200000001ff */
[----:B------:R-:W-:Y:S01]  /*1750*/  IMAD.MOV.U32 R12, RZ, RZ, R5 ;  /* 0x000000ffff0c7224 */ /* 0x000fe200078e0005 */
[----:B------:R-:W-:Y:S01]  /*1760*/  MOV R6, 0x17a0 ;  /* 0x000017a000067802 */ /* 0x000fe20000000f00 */
[----:B------:R-:W-:-:S02]  /*1770*/  IMAD.MOV.U32 R11, RZ, RZ, 0x1 ;  /* 0x00000001ff0b7424 */ /* 0x000fc400078e00ff */
[----:B------:R-:W-:Y:S02]  /*1780*/  IMAD.MOV.U32 R9, RZ, RZ, -0x1 ;  /* 0xffffffffff097424 */ /* 0x000fe400078e00ff */
[----:B012---:R-:W-:Y:S05]  /*1790*/  CALL.REL.NOINC `($__internal_69_$__cuda_sm70_shflsync_up) ;  /* 0x0000092000007944 */ /* 0x007fea0003c00000 */
[----:B-1----:R-:W-:Y:S01]  /*17a0*/  IMAD.MOV.U32 R14, RZ, RZ, R9 ;  /* 0x000000ffff0e7224 */ /* 0x002fe200078e0009 */
[----:B0-----:R-:W-:Y:S01]  /*17b0*/  MOV R12, R4 ;  /* 0x00000004000c7202 */ /* 0x001fe20000000f00 */
[----:B------:R-:W-:Y:S01]  /*17c0*/  IMAD.MOV.U32 R11, RZ, RZ, 0x1 ;  /* 0x00000001ff0b7424 */ /* 0x000fe200078e00ff */
[----:B------:R-:W-:Y:S01]  /*17d0*/  MOV R9, 0xffffffff ;  /* 0xffffffff00097802 */ /* 0x000fe20000000f00 */
[----:B------:R-:W-:Y:S01]  /*17e0*/  IMAD.MOV.U32 R10, RZ, RZ, RZ ;  /* 0x000000ffff0a7224 */ /* 0x000fe200078e00ff */
[----:B------:R-:W-:Y:S02]  /*17f0*/  MOV R6, 0x1810 ;  /* 0x0000181000067802 */ /* 0x000fe40000000f00 */
[----:B------:R-:W-:Y:S05]  /*1800*/  CALL.REL.NOINC `($__internal_69_$__cuda_sm70_shflsync_up) ;  /* 0x000008b000007944 */ /* 0x000fea0003c00000 */
        /* <DEDUP_REMOVED lines=15> */
[----:B------:R-:W-:Y:S05]  /*1900*/  CALL.REL.NOINC `($__internal_69_$__cuda_sm70_shflsync_up) ;  /* 0x000007b000007944 */ /* 0x000fea0003c00000 */
[----:B0-----:R-:W-:Y:S01]  /*1910*/  HFMA2.MMA R10, -RZ, RZ, 0, 0 ;  /* 0x00000000ff0a7435 */ /* 0x001fe200000001ff */
[----:B-1----:R-:W-:Y:S01]  /*1920*/  MOV R4, R9 ;  /* 0x0000000900047202 */ /* 0x002fe20000000f00 */
[----:B------:R-:W-:Y:S01]  /*1930*/  IMAD.MOV.U32 R12, RZ, RZ, R8 ;  /* 0x000000ffff0c7224 */ /* 0x000fe200078e0008 */
[----:B------:R-:W-:Y:S01]  /*1940*/  MOV R6, 0x1980 ;  /* 0x0000198000067802 */ /* 0x000fe20000000f00 */
[----:B------:R-:W-:Y:S02]  /*1950*/  IMAD.MOV.U32 R11, RZ, RZ, 0x2 ;  /* 0x00000002ff0b7424 */ /* 0x000fe400078e00ff */
[----:B------:R-:W-:Y:S02]  /*1960*/  IMAD.MOV.U32 R9, RZ, RZ, -0x1 ;  /* 0xffffffffff097424 */ /* 0x000fe400078e00ff */
[----:B------:R-:W-:Y:S05]  /*1970*/  CALL.REL.NOINC `($__internal_69_$__cuda_sm70_shflsync_up) ;  /* 0x0000074000007944 */ /* 0x000fea0003c00000 */
[----:B-1----:R-:W-:Y:S01]  /*1980*/  IMAD.MOV.U32 R5, RZ, RZ, R9 ;  /* 0x000000ffff057224 */ /* 0x002fe200078e0009 */
[----:B0-----:R-:W-:Y:S01]  /*1990*/  MOV R12, R14 ;  /* 0x0000000e000c7202 */ /* 0x001fe20000000f00 */
[----:B------:R-:W-:Y:S01]  /*19a0*/  IMAD.MOV.U32 R11, RZ, RZ, 0x2 ;  /* 0x00000002ff0b7424 */ /* 0x000fe200078e00ff */
[----:B------:R-:W-:Y:S01]  /*19b0*/  MOV R9, 0xffffffff ;  /* 0xffffffff00097802 */ /* 0x000fe20000000f00 */
[----:B------:R-:W-:Y:S01]  /*19c0*/  IMAD.MOV.U32 R10, RZ, RZ, RZ ;  /* 0x000000ffff0a7224 */ /* 0x000fe200078e00ff */
[----:B------:R-:W-:-:S02]  /*19d0*/  MOV R6, 0x19f0 ;  /* 0x000019f000067802 */ /* 0x000fc40000000f00 */
[----:B------:R-:W-:Y:S05]  /*19e0*/  CALL.REL.NOINC `($__internal_69_$__cuda_sm70_shflsync_up) ;  /* 0x000006d000007944 */ /* 0x000fea0003c00000 */
        /* <DEDUP_REMOVED lines=12> */
[----:B------:R-:W-:Y:S05]  /*1ab0*/  CALL.REL.NOINC `($__internal_69_$__cuda_sm70_shflsync_up) ;  /* 0x0000060000007944 */ /* 0x000fea0003c00000 */
[----:B0-----:R-:W-:Y:S01]  /*1ac0*/  HFMA2.MMA R10, -RZ, RZ, 0, 0 ;  /* 0x00000000ff0a7435 */ /* 0x001fe200000001ff */
[----:B-1----:R-:W-:Y:S01]  /*1ad0*/  MOV R4, R9 ;  /* 0x0000000900047202 */ /* 0x002fe20000000f00 */
[----:B------:R-:W-:Y:S01]  /*1ae0*/  IMAD.MOV.U32 R12, RZ, RZ, R8 ;  /* 0x000000ffff0c7224 */ /* 0x000fe200078e0008 */
[----:B------:R-:W-:Y:S01]  /*1af0*/  MOV R6, 0x1b30 ;  /* 0x00001b3000067802 */ /* 0x000fe20000000f00 */
[----:B------:R-:W-:Y:S02]  /*1b00*/  IMAD.MOV.U32 R11, RZ, RZ, 0x4 ;  /* 0x00000004ff0b7424 */ /* 0x000fe400078e00ff */
[----:B------:R-:W-:-:S02]  /*1b10*/  IMAD.MOV.U32 R9, RZ, RZ, -0x1 ;  /* 0xffffffffff097424 */ /* 0x000fc400078e00ff */
        /* <DEDUP_REMOVED lines=89> */
[----:B01----:R-:W-:Y:S05]  /*20b0*/  BRA `(.L_x_2719) ;  /* 0xfffff0c000007947 */ /* 0x003fea000383ffff */
        .weak           $__internal_69_$__cuda_sm70_shflsync_up
        .type           $__internal_69_$__cuda_sm70_shflsync_up,@function
        .size           $__internal_69_$__cuda_sm70_shflsync_up,(.L_x_3130 - $__internal_69_$__cuda_sm70_shflsync_up)
$__internal_69_$__cuda_sm70_shflsync_up:
[----:B------:R-:W-:Y:S01]  /*20c0*/  IMAD.MOV.U32 R7, RZ, RZ, 0x0 ;  /* 0x00000000ff077424 */ /* 0x000fe200078e00ff */
[----:B------:R-:W-:Y:S04]  /*20d0*/  WARPSYNC R9 ;  /* 0x0000000900007348 */ /* 0x000fe80003800000 */
[----:B------:R0:W1:Y:S01]  /*20e0*/  SHFL.UP PT, R9, R12, R11, R10 ;  /* 0x0400000b0c097389 */ /* 0x00006200000e000a */
[----:B------:R-:W-:Y:S05]  /*20f0*/  RET.REL.NODEC R6 `(_Z30group_norm_nhwc_fwd_sum_kernelI11Fp16IOFp32WLi160EEv26Group_norm_nhwc_fwd_params) ;  /* 0xffffdf0006007950 */ /* 0x000fea0003c3ffff */
.L_x_2720:
        /* <DEDUP_REMOVED lines=16> */
.L_x_3130:


//--------------------- .text._Z30group_norm_nhwc_fwd_sum_kernelI11Fp16IOBf16WLi196EEv26Group_norm_nhwc_fwd_params --------------------------
	.section	.text._Z30group_norm_nhwc_fwd_sum_kernelI11Fp16IOBf16WLi196EEv26Group_norm_nhwc_fwd_params,"ax",@progbits
	.sectioninfo	@"SHI_REGISTERS=32"
	.align	128
        .global         _Z30group_norm_nhwc_fwd_sum_kernelI11Fp16IOBf16WLi196EEv26Group_norm_nhwc_fwd_params
        .type           _Z30group_norm_nhwc_fwd_sum_kernelI11Fp16IOBf16WLi196EEv26Group_norm_nhwc_fwd_params,@function
        .size           _Z30group_norm_nhwc_fwd_sum_kernelI11Fp16IOBf16WLi196EEv26Group_norm_nhwc_fwd_params,(.L_x_3131 - _Z30group_norm_nhwc_fwd_sum_kernelI11Fp16IOBf16WLi196EEv26Group_norm_nhwc_fwd_params)
        .other          _Z30group_norm_nhwc_fwd_sum_kernelI11Fp16IOBf16WLi196EEv26Group_norm_nhwc_fwd_params,@"STO_CUDA_ENTRY STV_DEFAULT"
_Z30group_norm_nhwc_fwd_sum_kernelI11Fp16IOBf16WLi196EEv26Group_norm_nhwc_fwd_params:
.text._Z30group_norm_nhwc_fwd_sum_kernelI11Fp16IOBf16WLi196EEv26Group_norm_nhwc_fwd_params:
        /* <DEDUP_REMOVED lines=36> */
.L_x_2723:
        /* <DEDUP_REMOVED lines=25> */
.L_x_2722:
        /* <DEDUP_REMOVED lines=8> */
.L_x_2724:
        /* <DEDUP_REMOVED lines=86> */
.L_x_2721:
        /* <DEDUP_REMOVED lines=85> */
[----:B0-----:R-:W-:Y:S05]  /*0f00*/  CALL.REL.NOINC `($__internal_70_$__cuda_sm70_warpsync) ;  /* 0x00000f1000007944 */ /* 0x001fea0003c00000 */
.L_x_2727:
        /* <DEDUP_REMOVED lines=13> */
.L_x_2729:
[----:B------:R-:W-:Y:S05]  /*0fe0*/  BSYNC B1 ;  /* 0x0000000000017941 */ /* 0x000fea0003800000 */
.L_x_2728:
[----:B------:R-:W-:-:S03]  /*0ff0*/  UMOV UR4, 0xfffffff ;  /* 0x0fffffff00047882 */ /* 0x000fc60000000000 */
[----:B------:R-:W-:Y:S05]  /*1000*/  BRA.CONV UR4, `(.L_x_2730) ;  /* 0x0000003304007947 */ /* 0x000fea000b800000 */
[----:B------:R-:W-:Y:S01]  /*1010*/  IMAD.MOV.U32 R3, RZ, RZ, 0xfffffff ;  /* 0x0fffffffff037424 */ /* 0x000fe200078e00ff */
[----:B------:R-:W-:Y:S02]  /*1020*/  MOV R2, 0x1040 ;  /* 0x0000104000027802 */ /* 0x000fe40000000f00 */
[----:B0-----:R-:W-:Y:S05]  /*1030*/  CALL.REL.NOINC `($__internal_70_$__cuda_sm70_warpsync) ;  /* 0x00000de000007944 */ /* 0x001fea0003c00000 */
.L_x_2730:
        /* <DEDUP_REMOVED lines=8> */
[----:B01----:R-:W-:Y:S05]  /*10c0*/  CALL.REL.NOINC `($__internal_70_$__cuda_sm70_warpsync) ;  /* 0x00000d5000007944 */ /* 0x003fea0003c00000 */
.L_x_2731:
        /* <DEDUP_REMOVED lines=13> */
.L_x_2733:
[----:B------:R-:W-:Y:S05]  /*11a0*/  BSYNC B1 ;  /* 0x0000000000017941 */ /* 0x000fea0003800000 */
.L_x_2732:
[----:B------:R-:W-:-:S03]  /*11b0*/  UMOV UR4, 0xfffffff ;  /* 0x0fffffff00047882 */ /* 0x000fc60000000000 */
[----:B------:R-:W-:Y:S05]  /*11c0*/  BRA.CONV UR4, `(.L_x_2734) ;  /* 0x0000003304007947 */ /* 0x000fea000b800000 */
[----:B------:R-:W-:Y:S01]  /*11d0*/  IMAD.MOV.U32 R3, RZ, RZ, 0xfffffff ;  /* 0x0fffffffff037424 */ /* 0x000fe200078e00ff */
[----:B------:R-:W-:Y:S02]  /*11e0*/  MOV R2, 0x1200 ;  /* 0x0000120000027802 */ /* 0x000fe40000000f00 */
[----:B01----:R-:W-:Y:S05]  /*11f0*/  CALL.REL.NOINC `($__internal_70_$__cuda_sm70_warpsync) ;  /* 0x00000c2000007944 */ /* 0x003fea0003c00000 */
.L_x_2734:
        /* <DEDUP_REMOVED lines=8> */
[----:B012---:R-:W-:Y:S05]  /*1280*/  CALL.REL.NOINC `($__internal_70_$__cuda_sm70_warpsync) ;  /* 0x00000b9000007944 */ /* 0x007fea0003c00000 */
.L_x_2735:
        /* <DEDUP_REMOVED lines=13> */
.L_x_2737:
[----:B------:R-:W-:Y:S05]  /*1360*/  BSYNC B1 ;  /* 0x0000000000017941 */ /* 0x000fea0003800000 */
.L_x_2736:
[----:B------:R-:W-:-:S03]  /*1370*/  UMOV UR4, 0xfffffff ;  /* 0x0fffffff00047882 */ /* 0x000fc60000000000 */
[----:B------:R-:W-:Y:S05]  /*1380*/  BRA.CONV UR4, `(.L_x_2738) ;  /* 0x0000003304007947 */ /* 0x000fea000b800000 */
[----:B------:R-:W-:Y:S01]  /*1390*/  IMAD.MOV.U32 R3, RZ, RZ, 0xfffffff ;  /* 0x0fffffffff037424 */ /* 0x000fe200078e00ff */
[----:B------:R-:W-:Y:S02]  /*13a0*/  MOV R2, 0x13c0 ;  /* 0x000013c000027802 */ /* 0x000fe40000000f00 */
[----:B012---:R-:W-:Y:S05]  /*13b0*/  CALL.REL.NOINC `($__internal_70_$__cuda_sm70_warpsync) ;  /* 0x00000a6000007944 */ /* 0x007fea0003c00000 */
.L_x_2738:
        /* <DEDUP_REMOVED lines=8> */
[----:B0123--:R-:W-:Y:S05]  /*1440*/  CALL.REL.NOINC `($__internal_70_$__cuda_sm70_warpsync) ;  /* 0x000009d000007944 */ /* 0x00ffea0003c00000 */
.L_x_2739:
        /* <DEDUP_REMOVED lines=13> */
.L_x_2741:
[----:B------:R-:W-:Y:S05]  /*1520*/  BSYNC B1 ;  /* 0x0000000000017941 */ /* 0x000fea0003800000 */
.L_x_2740:
[----:B------:R-:W-:Y:S01]  /*1530*/  UMOV UR4, 0xfffffff ;  /* 0x0fffffff00047882 */ /* 0x000fe20000000000 */
[----:B------:R-:W-:Y:S02]  /*1540*/  IMAD.MOV.U32 R12, RZ, RZ, R7 ;  /* 0x000000ffff0c7224 */ /* 0x000fe400078e0007 */
[----:B------:R-:W-:Y:S01]  /*1550*/  IMAD.MOV.U32 R15, RZ, RZ, R6 ;  /* 0x000000ffff0f7224 */ /* 0x000fe200078e0006 */
[----:B------:R-:W-:Y:S05]  /*1560*/  BRA.CONV UR4, `(.L_x_2742) ;  /* 0x0000003304007947 */ /* 0x000fea000b800000 */
[----:B------:R-:W-:Y:S02]  /*1570*/  MOV R3, 0xfffffff ;  /* 0x0fffffff00037802 */ /* 0x000fe40000000f00 */
[----:B------:R-:W-:-:S02]  /*1580*/  MOV R2, 0x15a0 ;  /* 0x000015a000027802 */ /* 0x000fc40000000f00 */
[----:B0123--:R-:W-:Y:S05]  /*1590*/  CALL.REL.NOINC `($__internal_70_$__cuda_sm70_warpsync) ;  /* 0x0000088000007944 */ /* 0x00ffea0003c00000 */
.L_x_2742:
        /* <DEDUP_REMOVED lines=8> */
[----:B01234-:R-:W-:Y:S05]  /*1620*/  CALL.REL.NOINC `($__internal_70_$__cuda_sm70_warpsync) ;  /* 0x000007f000007944 */ /* 0x01ffea0003c00000 */
.L_x_2743:
        /* <DEDUP_REMOVED lines=15> */
[----:B------:R-:W-:Y:S05]  /*1720*/  CALL.REL.NOINC `($__internal_70_$__cuda_sm70_warpsync) ;  /* 0x000006f000007944 */ /* 0x000fea0003c00000 */
.L_x_2744:
        /* <DEDUP_REMOVED lines=8> */
[----:B0-----:R-:W-:Y:S05]  /*17b0*/  CALL.REL.NOINC `($__internal_70_$__cuda_sm70_warpsync) ;  /* 0x0000066000007944 */ /* 0x001fea0003c00000 */
.L_x_2745:
        /* <DEDUP_REMOVED lines=77> */
.L_x_2726:
[----:B--2---:R-:W-:Y:S05]  /*1c90*/  BSYNC B0 ;  /* 0x0000000000007941 */ /* 0x004fea0003800000 */
.L_x_2725:
        /* <DEDUP_REMOVED lines=24> */
        .weak           $__internal_70_$__cuda_sm70_warpsync
        .type           $__internal_70_$__cuda_sm70_warpsync,@function
        .size           $__internal_70_$__cuda_sm70_warpsync,(.L_x_3131 - $__internal_70_$__cuda_sm70_warpsync)
$__internal_70_$__cuda_sm70_warpsync:
[----:B------:R-:W-:Y:S04]  /*1e20*/  WARPSYNC R3 ;  /* 0x0000000300007348 */ /* 0x000fe80003800000 */
[----:B------:R-:W-:-:S06]  /*1e30*/  HFMA2.MMA R3, -RZ, RZ, 0, 0 ;  /* 0x00000000ff037435 */ /* 0x000fcc00000001ff */
[----:B------:R-:W-:Y:S05]  /*1e40*/  RET.REL.NODEC R2 `(_Z30group_norm_nhwc_fwd_sum_kernelI11Fp16IOBf16WLi196EEv26Group_norm_nhwc_fwd_params) ;  /* 0xffffe1b002007950 */ /* 0x000fea0003c3ffff */
.L_x_2746:
        /* <DEDUP_REMOVED lines=11> */
.L_x_3131:


//--------------------- .text._Z30group_norm_nhwc_fwd_sum_kernelI11Fp16IOBf16WLi168EEv26Group_norm_nhwc_fwd_params --------------------------
	.section	.text._Z30group_norm_nhwc_fwd_sum_kernelI11Fp16IOBf16WLi168EEv26Group_norm_nhwc_fwd_params,"ax",@progbits
	.sectioninfo	@"SHI_REGISTERS=30"
	.align	128
        .global         _Z30group_norm_nhwc_fwd_sum_kernelI11Fp16IOBf16WLi168EEv26Group_norm_nhwc_fwd_params
        .type           _Z30group_norm_nhwc_fwd_sum_kernelI11Fp16IOBf16WLi168EEv26Group_norm_nhwc_fwd_params,@function
        .size           _Z30group_norm_nhwc_fwd_sum_kernelI11Fp16IOBf16WLi168EEv26Group_norm_nhwc_fwd_params,(.L_x_3132 - _Z30group_norm_nhwc_fwd_sum_kernelI11Fp16IOBf16WLi168EEv26Group_norm_nhwc_fwd_params)
        .other          _Z30group_norm_nhwc_fwd_sum_kernelI11Fp16IOBf16WLi168EEv26Group_norm_nhwc_fwd_params,@"STO_CUDA_ENTRY STV_DEFAULT"
_Z30group_norm_nhwc_fwd_sum_kernelI11Fp16IOBf16WLi168EEv26Group_norm_nhwc_fwd_params:
.text._Z30group_norm_nhwc_fwd_sum_kernelI11Fp16IOBf16WLi168EEv26Group_norm_nhwc_fwd_params:
        /* <DEDUP_REMOVED lines=36> */
.L_x_2749:
        /* <DEDUP_REMOVED lines=25> */
.L_x_2748:
        /* <DEDUP_REMOVED lines=8> */
.L_x_2750:
        /* <DEDUP_REMOVED lines=86> */
.L_x_2747:
        /* <DEDUP_REMOVED lines=81> */
[----:B0-----:R-:W-:Y:S05]  /*0ec0*/  CALL.REL.NOINC `($__internal_71_$__cuda_sm70_warpsync) ;  /* 0x00000e7000007944 */ /* 0x001fea0003c00000 */
.L_x_2753:
        /* <DEDUP_REMOVED lines=13> */
.L_x_2755:
[----:B------:R-:W-:Y:S05]  /*0fa0*/  BSYNC B1 ;  /* 0x0000000000017941 */ /* 0x000fea0003800000 */
.L_x_2754:
[----:B------:R-:W-:-:S03]  /*0fb0*/  UMOV UR4, 0xfffffff ;  /* 0x0fffffff00047882 */ /* 0x000fc60000000000 */
[----:B------:R-:W-:Y:S05]  /*0fc0*/  BRA.CONV UR4, `(.L_x_2756) ;  /* 0x0000003304007947 */ /* 0x000fea000b800000 */
[----:B------:R-:W-:Y:S01]  /*0fd0*/  IMAD.MOV.U32 R3, RZ, RZ, 0xfffffff ;  /* 0x0fffffffff037424 */ /* 0x000fe200078e00ff */
[----:B------:R-:W-:Y:S02]  /*0fe0*/  MOV R2, 0x1000 ;  /* 0x0000100000027802 */ /* 0x000fe40000000f00 */
[----:B0-----:R-:W-:Y:S05]  /*0ff0*/  CALL.REL.NOINC `($__internal_71_$__cuda_sm70_warpsync) ;  /* 0x00000d4000007944 */ /* 0x001fea0003c00000 */
.L_x_2756:
        /* <DEDUP_REMOVED lines=8> */
[----:B01----:R-:W-:Y:S05]  /*1080*/  CALL.REL.NOINC `($__internal_71_$__cuda_sm70_warpsync) ;  /* 0x00000cb000007944 */ /* 0x003fea0003c00000 */
.L_x_2757:
        /* <DEDUP_REMOVED lines=13> */
.L_x_2759:
[----:B------:R-:W-:Y:S05]  /*1160*/  BSYNC B1 ;  /* 0x0000000000017941 */ /* 0x000fea0003800000 */
.L_x_2758:
[----:B------:R-:W-:-:S03]  /*1170*/  UMOV UR4, 0xfffffff ;  /* 0x0fffffff00047882 */ /* 0x000fc60000000000 */
[----:B------:R-:W-:Y:S05]  /*1180*/  BRA.CONV UR4, `(.L_x_2760) ;  /* 0x0000003304007947 */ /* 0x000fea000b800000 */
[----:B------:R-:W-:Y:S01]  /*1190*/  IMAD.MOV.U32 R3, RZ, RZ, 0xfffffff ;  /* 0x0fffffffff037424 */ /* 0x000fe200078e00ff */
[----:B------:R-:W-:Y:S02]  /*11a0*/  MOV R2, 0x11c0 ;  /* 0x000011c000027802 */ /* 0x000fe40000000f00 */
[----:B01----:R-:W-:Y:S05]  /*11b0*/  CALL.REL.NOINC `($__internal_71_$__cuda_sm70_warpsync) ;  /* 0x00000b8000007944 */ /* 0x003fea0003c00000 */
.L_x_2760:
        /* <DEDUP_REMOVED lines=8> */
[----:B012---:R-:W-:Y:S05]  /*1240*/  CALL.REL.NOINC `($__internal_71_$__cuda_sm70_warpsync) ;  /* 0x00000af000007944 */ /* 0x007fea0003c00000 */
.L_x_2761:
        /* <DEDUP_REMOVED lines=13> */
.L_x_2763:
[----:B------:R-:W-:Y:S05]  /*1320*/  BSYNC B1 ;  /* 0x0000000000017941 */ /* 0x000fea0003800000 */
.L_x_2762:
[----:B------:R-:W-:-:S03]  /*1330*/  UMOV UR4, 0xfffffff ;  /* 0x0fffffff00047882 */ /* 0x000fc60000000000 */
[----:B------:R-:W-:Y:S05]  /*1340*/  BRA.CONV UR4, `(.L_x_2764) ;  /* 0x0000003304007947 */ /* 0x000fea000b800000 */
[----:B------:R-:W-:Y:S01]  /*1350*/  IMAD.MOV.U32 R3, RZ, RZ, 0xfffffff ;  /* 0x0fffffffff037424 */ /* 0x000fe200078e00ff */
[----:B------:R-:W-:Y:S02]  /*1360*/  MOV R2, 0x1380 ;  /* 0x0000138000027802 */ /* 0x000fe40000000f00 */
[----:B012---:R-:W-:Y:S05]  /*1370*/  CALL.REL.NOINC `($__internal_71_$__cuda_sm70_warpsync) ;  /* 0x000009c000007944 */ /* 0x007fea0003c00000 */
.L_x_2764:
        /* <DEDUP_REMOVED lines=8> */
[----:B0123--:R-:W-:Y:S05]  /*1400*/  CALL.REL.NOINC `($__internal_71_$__cuda_sm70_warpsync) ;  /* 0x0000093000007944 */ /* 0x00ffea0003c00000 */
.L_x_2765:
        /* <DEDUP_REMOVED lines=13> */
.L_x_2767:
[----:B------:R-:W-:Y:S05]  /*14e0*/  BSYNC B1 ;  /* 0x0000000000017941 */ /* 0x000fea0003800000 */
.L_x_2766:
[----:B------:R-:W-:Y:S01]  /*14f0*/  UMOV UR4, 0xfffffff ;  /* 0x0fffffff00047882 */ /* 0x000fe20000000000 */
[----:B------:R-:W-:Y:S02]  /*1500*/  IMAD.MOV.U32 R12, RZ, RZ, R8 ;  /* 0x000000ffff0c7224 */ /* 0x000fe400078e0008 */
[----:B------:R-:W-:Y:S01]  /*1510*/  IMAD.MOV.U32 R15, RZ, RZ, R7 ;  /* 0x000000ffff0f7224 */ /* 0x000fe200078e0007 */
[----:B------:R-:W-:Y:S05]  /*1520*/  BRA.CONV UR4, `(.L_x_2768) ;  /* 0x0000003304007947 */ /* 0x000fea000b800000 */
[----:B------:R-:W-:Y:S02]  /*1530*/  MOV R3, 0xfffffff ;  /* 0x0fffffff00037802 */ /* 0x000fe40000000f00 */
[----:B------:R-:W-:-:S02]  /*1540*/  MOV R2, 0x1560 ;  /* 0x0000156000027802 */ /* 0x000fc40000000f00 */
[----:B0123--:R-:W-:Y:S05]  /*1550*/  CALL.REL.NOINC `($__internal_71_$__cuda_sm70_warpsync) ;  /* 0x000007e000007944 */ /* 0x00ffea0003c00000 */
.L_x_2768:
        /* <DEDUP_REMOVED lines=8> */
[----:B01234-:R-:W-:Y:S05]  /*15e0*/  CALL.REL.NOINC `($__internal_71_$__cuda_sm70_warpsync) ;  /* 0x0000075000007944 */ /* 0x01ffea0003c00000 */
.L_x_2769:
        /* <DEDUP_REMOVED lines=15> */
[----:B------:R-:W-:Y:S05]  /*16e0*/  CALL.REL.NOINC `($__internal_71_$__cuda_sm70_warpsync) ;  /* 0x0000065000007944 */ /* 0x000fea0003c00000 */
.L_x_2770:
        /* <DEDUP_REMOVED lines=8> */
[----:B0-----:R-:W-:Y:S05]  /*1770*/  CALL.REL.NOINC `($__internal_71_$__cuda_sm70_warpsync) ;  /* 0x000005c000007944 */ /* 0x001fea0003c00000 */
.L_x_2771:
        /* <DEDUP_REMOVED lines=67> */
.L_x_2752:
[----:B0-----:R-:W-:Y:S05]  /*1bb0*/  BSYNC B0 ;  /* 0x0000000000007941 */ /* 0x001fea0003800000 */
.L_x_2751:
        /* <DEDUP_REMOVED lines=24> */
        .weak           $__internal_71_$__cuda_sm70_warpsync
        .type           $__internal_71_$__cuda_sm70_warpsync,@function
        .size           $__internal_71_$__cuda_sm70_warpsync,(.L_x_3132 - $__internal_71_$__cuda_sm70_warpsync)
$__internal_71_$__cuda_sm70_warpsync:
[----:B------:R-:W-:Y:S04]  /*1d40*/  WARPSYNC R3 ;  /* 0x0000000300007348 */ /* 0x000fe80003800000 */
[----:B------:R-:W-:-:S06]  /*1d50*/  HFMA2.MMA R3, -RZ, RZ, 0, 0 ;  /* 0x00000000ff037435 */ /* 0x000fcc00000001ff */
[----:B------:R-:W-:Y:S05]  /*1d60*/  RET.REL.NODEC R2 `(_Z30group_norm_nhwc_fwd_sum_kernelI11Fp16IOBf16WLi168EEv26Group_norm_nhwc_fwd_params) ;  /* 0xffffe29002007950 */ /* 0x000fea0003c3ffff */
.L_x_2772:
        /* <DEDUP_REMOVED lines=9> */
.L_x_3132:


//--------------------- .text._Z30group_norm_nhwc_fwd_sum_kernelI11Fp16IOBf16WLi64EEv26Group_norm_nhwc_fwd_params --------------------------
	.section	.text._Z30group_norm_nhwc_fwd_sum_kernelI11Fp16IOBf16WLi64EEv26Group_norm_nhwc_fwd_params,"ax",@progbits
	.sectioninfo	@"SHI_REGISTERS=30"
	.align	128
        .global         _Z30group_norm_nhwc_fwd_sum_kernelI11Fp16IOBf16WLi64EEv26Group_norm_nhwc_fwd_params
        .type           _Z30group_norm_nhwc_fwd_sum_kernelI11Fp16IOBf16WLi64EEv26Group_norm_nhwc_fwd_params,@function
        .size           _Z30group_norm_nhwc_fwd_sum_kernelI11Fp16IOBf16WLi64EEv26Group_norm_nhwc_fwd_params,(.L_x_3133 - _Z30group_norm_nhwc_fwd_sum_kernelI11Fp16IOBf16WLi64EEv26Group_norm_nhwc_fwd_params)
        .other          _Z30group_norm_nhwc_fwd_sum_kernelI11Fp16IOBf16WLi64EEv26Group_norm_nhwc_fwd_params,@"STO_CUDA_ENTRY STV_DEFAULT"
_Z30group_norm_nhwc_fwd_sum_kernelI11Fp16IOBf16WLi64EEv26Group_norm_nhwc_fwd_params:
.text._Z30group_norm_nhwc_fwd_sum_kernelI11Fp16IOBf16WLi64EEv26Group_norm_nhwc_fwd_params:
        /* <DEDUP_REMOVED lines=37> */
.L_x_2775:
        /* <DEDUP_REMOVED lines=25> */
.L_x_2774:
        /* <DEDUP_REMOVED lines=14> */
.L_x_2776:
        /* <DEDUP_REMOVED lines=86> */
.L_x_2773:
        /* <DEDUP_REMOVED lines=40> */
.L_x_2781:
        /* <DEDUP_REMOVED lines=56> */
.L_x_2782:
        /* <DEDUP_REMOVED lines=17> */
.L_x_2778:
[----:B0-----:R-:W-:Y:S05]  /*1130*/  BSYNC B0 ;  /* 0x0000000000007941 */ /* 0x001fea0003800000 */
.L_x_2777:
        /* <DEDUP_REMOVED lines=27> */
.L_x_2779:
[----:B------:R-:W-:Y:S01]  /*12f0*/  MOV R16, R7 ;  /* 0x0000000700107202 */ /* 0x000fe20000000f00 */
[----:B------:R-:W-:Y:S01]  /*1300*/  IMAD.MOV.U32 R13, RZ, RZ, 0x1 ;  /* 0x00000001ff0d7424 */ /* 0x000fe200078e00ff */
[----:B------:R-:W-:Y:S01]  /*1310*/  MOV R10, 0x1350 ;  /* 0x00001350000a7802 */ /* 0x000fe20000000f00 */
[----:B------:R-:W-:Y:S02]  /*1320*/  IMAD.MOV.U32 R9, RZ, RZ, RZ ;  /* 0x000000ffff097224 */ /* 0x000fe400078e00ff */
[----:B------:R-:W-:-:S02]  /*1330*/  IMAD.MOV.U32 R14, RZ, RZ, -0x1 ;  /* 0xffffffffff0e7424 */ /* 0x000fc400078e00ff */
[----:B------:R-:W-:Y:S05]  /*1340*/  CALL.REL.NOINC `($__internal_72_$__cuda_sm70_shflsync_up) ;  /* 0x000009a000007944 */ /* 0x000fea0003c00000 */
[----:B-1----:R-:W-:Y:S01]  /*1350*/  MOV R12, R14 ;  /* 0x0000000e000c7202 */ /* 0x002fe20000000f00 */
[----:B0-----:R-:W-:Y:S05]  /*1360*/  BRA `(.L_x_2781) ;  /* 0xfffff93000007947 */ /* 0x001fea000383ffff */
.L_x_2780:
[----:B------:R-:W-:Y:S01]  /*1370*/  IMAD.MOV.U32 R16, RZ, RZ, R2 ;  /* 0x000000ffff107224 */ /* 0x000fe200078e0002 */
[----:B------:R-:W-:Y:S01]  /*1380*/  MOV R14, 0xffffffff ;  /* 0xffffffff000e7802 */ /* 0x000fe20000000f00 */
[----:B------:R-:W-:Y:S01]  /*1390*/  IMAD.MOV.U32 R13, RZ, RZ, 0x1 ;  /* 0x00000001ff0d7424 */ /* 0x000fe200078e00ff */
[----:B------:R-:W-:Y:S01]  /*13a0*/  MOV R10, 0x13d0 ;  /* 0x000013d0000a7802 */ /* 0x000fe20000000f00 */
[----:B------:R-:W-:-:S02]  /*13b0*/  IMAD.MOV.U32 R9, RZ, RZ, RZ ;  /* 0x000000ffff097224 */ /* 0x000fc400078e00ff */
[----:B012---:R-:W-:Y:S05]  /*13c0*/  CALL.REL.NOINC `($__internal_72_$__cuda_sm70_shflsync_up) ;  /* 0x0000092000007944 */ /* 0x007fea0003c00000 */
[----:B0-----:R-:W-:Y:S01]  /*13d0*/  HFMA2.MMA R9, -RZ, RZ, 0, 0 ;  /* 0x00000000ff097435 */ /* 0x001fe200000001ff */
[----:B-1----:R-:W-:Y:S01]  /*13e0*/  IMAD.MOV.U32 R15, RZ, RZ, R14 ;  /* 0x000000ffff0f7224 */ /* 0x002fe200078e000e */
[----:B------:R-:W-:Y:S01]  /*13f0*/  MOV R10, 0x1440 ;  /* 0x00001440000a7802 */ /* 0x000fe20000000f00 */
[----:B------:R-:W-:-:S02]  /*1400*/  IMAD.MOV.U32 R16, RZ, RZ, R3 ;  /* 0x000000ffff107224 */ /* 0x000fc400078e0003 */
[----:B------:R-:W-:Y:S02]  /*1410*/  IMAD.MOV.U32 R13, RZ, RZ, 0x1 ;  /* 0x00000001ff0d7424 */ /* 0x000fe400078e00ff */
[----:B------:R-:W-:Y:S02]  /*1420*/  IMAD.MOV.U32 R14, RZ, RZ, -0x1 ;  /* 0xffffffffff0e7424 */ /* 0x000fe400078e00ff */
[----:B------:R-:W-:Y:S05]  /*1430*/  CALL.REL.NOINC `($__internal_72_$__cuda_sm70_shflsync_up) ;  /* 0x000008b000007944 */ /* 0x000fea0003c00000 */
        /* <DEDUP_REMOVED lines=15> */
[----:B------:R-:W-:Y:S05]  /*1530*/  CALL.REL.NOINC `($__internal_72_$__cuda_sm70_shflsync_up) ;  /* 0x000007b000007944 */ /* 0x000fea0003c00000 */
[----:B0-----:R-:W-:Y:S01]  /*1540*/  HFMA2.MMA R9, -RZ, RZ, 0, 0 ;  /* 0x00000000ff097435 */ /* 0x001fe200000001ff */
[----:B-1----:R-:W-:Y:S01]  /*1550*/  MOV R2, R14 ;  /* 0x0000000e00027202 */ /* 0x002fe20000000f00 */
[----:B------:R-:W-:Y:S01]  /*1560*/  IMAD.MOV.U32 R16, RZ, RZ, R12 ;  /* 0x000000ffff107224 */ /* 0x000fe200078e000c */
[----:B------:R-:W-:Y:S01]  /*1570*/  MOV R10, 0x15b0 ;  /* 0x000015b0000a7802 */ /* 0x000fe20000000f00 */
[----:B------:R-:W-:-:S02]  /*1580*/  IMAD.MOV.U32 R13, RZ, RZ, 0x2 ;  /* 0x00000002ff0d7424 */ /* 0x000fc400078e00ff */
[----:B------:R-:W-:Y:S02]  /*1590*/  IMAD.MOV.U32 R14, RZ, RZ, -0x1 ;  /* 0xffffffffff0e7424 */ /* 0x000fe400078e00ff */
[----:B------:R-:W-:Y:S05]  /*15a0*/  CALL.REL.NOINC `($__internal_72_$__cuda_sm70_shflsync_up) ;  /* 0x0000074000007944 */ /* 0x000fea0003c00000 */
[----:B-1----:R-:W-:Y:S01]  /*15b0*/  IMAD.MOV.U32 R3, RZ, RZ, R14 ;  /* 0x000000ffff037224 */ /* 0x002fe200078e000e */
[----:B0-----:R-:W-:Y:S01]  /*15c0*/  MOV R16, R7 ;  /* 0x0000000700107202 */ /* 0x001fe20000000f00 */
[----:B------:R-:W-:Y:S01]  /*15d0*/  IMAD.MOV.U32 R13, RZ, RZ, 0x2 ;  /* 0x00000002ff0d7424 */ /* 0x000fe200078e00ff */
[----:B------:R-:W-:Y:S01]  /*15e0*/  MOV R14, 0xffffffff ;  /* 0xffffffff000e7802 */ /* 0x000fe20000000f00 */
[----:B------:R-:W-:Y:S01]  /*15f0*/  IMAD.MOV.U32 R9, RZ, RZ, RZ ;  /* 0x000000ffff097224 */ /* 0x000fe200078e00ff */
[----:B------:R-:W-:Y:S02]  /*1600*/  MOV R10, 0x1620 ;  /* 0x00001620000a7802 */ /* 0x000fe40000000f00 */
[----:B------:R-:W-:Y:S05]  /*1610*/  CALL.REL.NOINC `($__internal_72_$__cuda_sm70_shflsync_up) ;  /* 0x000006d000007944 */ /* 0x000fea0003c00000 */
        /* <DEDUP_REMOVED lines=12> */
[----:B------:R-:W-:Y:S05]  /*16e0*/  CALL.REL.NOINC `($__internal_72_$__cuda_sm70_shflsync_up) ;  /* 0x0000060000007944 */ /* 0x000fea0003c00000 */
[----:B0-----:R-:W-:Y:S01]  /*16f0*/  HFMA2.MMA R9, -RZ, RZ, 0, 0 ;  /* 0x00000000ff097435 */ /* 0x001fe200000001ff */
[----:B-1----:R-:W-:Y:S01]  /*1700*/  MOV R2, R14 ;  /* 0x0000000e00027202 */ /* 0x002fe20000000f00 */
[----:B------:R-:W-:Y:S01]  /*1710*/  IMAD.MOV.U32 R16, RZ, RZ, R12 ;  /* 0x000000ffff107224 */ /* 0x000fe200078e000c */
[----:B------:R-:W-:Y:S01]  /*1720*/  MOV R10, 0x1760 ;  /* 0x00001760000a7802 */ /* 0x000fe20000000f00 */
[----:B------:R-:W-:Y:S02]  /*1730*/  IMAD.MOV.U32 R13, RZ, RZ, 0x4 ;  /* 0x00000004ff0d7424 */ /* 0x000fe400078e00ff */
[----:B------:R-:W-:-:S02]  /*1740*/  IMAD.MOV.U32 R14, RZ, RZ, -0x1 ;  /* 0xffffffffff0e7424 */ /* 0x000fc400078e00ff */
[----:B------:R-:W-:Y:S05]  /*1750*/  CALL.REL.NOINC `($__internal_72_$__cuda_sm70_shflsync_up) ;  /* 0x0000059000007944 */ /* 0x000fea0003c00000 */
[----:B-1----:R-:W-:Y:S01]  /*1760*/  IMAD.MOV.U32 R3, RZ, RZ, R14 ;  /* 0x000000ffff037224 */ /* 0x002fe200078e000e */
[----:B0-----:R-:W-:Y:S01]  /*1770*/  MOV R16, R7 ;  /* 0x0000000700107202 */ /* 0x001fe20000000f00 */
[----:B------:R-:W-:Y:S01]  /*1780*/  IMAD.MOV.U32 R13, RZ, RZ, 0x4 ;  /* 0x00000004ff0d7424 */ /* 0x000fe200078e00ff */
[----:B------:R-:W-:Y:S01]  /*1790*/  MOV R14, 0xffffffff ;  /* 0xffffffff000e7802 */ /* 0x000fe20000000f00 */
[----:B------:R-:W-:Y:S01]  /*17a0*/  IMAD.MOV.U32 R9, RZ, RZ, RZ ;  /* 0x000000ffff097224 */ /* 0x000fe200078e00ff */
[----:B------:R-:W-:-:S02]  /*17b0*/  MOV R10, 0x17d0 ;  /* 0x000017d0000a7802 */ /* 0x000fc40000000f00 */
        /* <DEDUP_REMOVED lines=82> */
[----:B01----:R-:W-:Y:S05]  /*1ce0*/  BRA `(.L_x_2782) ;  /* 0xfffff33000007947 */ /* 0x003fea000383ffff */
        .weak           $__internal_72_$__cuda_sm70_shflsync_up
        .type           $__internal_72_$__cuda_sm70_shflsync_up,@function
        .size           $__internal_72_$__cuda_sm70_shflsync_up,(.L_x_3133 - $__internal_72_$__cuda_sm70_shflsync_up)
$__internal_72_$__cuda_sm70_shflsync_up:
[----:B------:R-:W-:Y:S01]  /*1cf0*/  IMAD.MOV.U32 R11, RZ, RZ, 0x0 ;  /* 0x00000000ff0b7424 */ /* 0x000fe200078e00ff */
[----:B------:R-:W-:Y:S04]  /*1d00*/  WARPSYNC R14 ;  /* 0x0000000e00007348 */ /* 0x000fe80003800000 */
[----:B------:R0:W1:Y:S01]  /*1d10*/  SHFL.UP PT, R14, R16, R13, R9 ;  /* 0x0400000d100e7389 */ /* 0x00006200000e0009 */
[----:B------:R-:W-:Y:S05]  /*1d20*/  RET.REL.NODEC R10 `(_Z30group_norm_nhwc_fwd_sum_kernelI11Fp16IOBf16WLi64EEv26Group_norm_nhwc_fwd_params) ;  /* 0xffffe2d00a007950 */ /* 0x000fea0003c3ffff */
.L_x_2783:
        /* <DEDUP_REMOVED lines=13> */
.L_x_3133:


//--------------------- .text._Z30group_norm_nhwc_fwd_sum_kernelI11Fp16IOBf16WLi128EEv26Group_norm_nhwc_fwd_params --------------------------
	.section	.text._Z30group_norm_nhwc_fwd_sum_kernelI11Fp16IOBf16WLi128EEv26Group_norm_nhwc_fwd_params,"ax",@progbits
	.sectioninfo	@"SHI_REGISTERS=30"
	.align	128
        .global         _Z30group_norm_nhwc_fwd_sum_kernelI11Fp16IOBf16WLi128EEv26Group_norm_nhwc_fwd_params
        .type           _Z30group_norm_nhwc_fwd_sum_kernelI11Fp16IOBf16WLi128EEv26Group_norm_nhwc_fwd_params,@function
        .size           _Z30group_norm_nhwc_fwd_sum_kernelI11Fp16IOBf16WLi128EEv26Group_norm_nhwc_fwd_params,(.L_x_3134 - _Z30group_norm_nhwc_fwd_sum_kernelI11Fp16IOBf16WLi128EEv26Group_norm_nhwc_fwd_params)
        .other          _Z30group_norm_nhwc_fwd_sum_kernelI11Fp16IOBf16WLi128EEv26Group_norm_nhwc_fwd_params,@"STO_CUDA_ENTRY STV_DEFAULT"
_Z30group_norm_nhwc_fwd_sum_kernelI11Fp16IOBf16WLi128EEv26Group_norm_nhwc_fwd_params:
.text._Z30group_norm_nhwc_fwd_sum_kernelI11Fp16IOBf16WLi128EEv26Group_norm_nhwc_fwd_params:
        /* <DEDUP_REMOVED lines=37> */
.L_x_2786:
        /* <DEDUP_REMOVED lines=25> */
.L_x_2785:
        /* <DEDUP_REMOVED lines=14> */
.L_x_2787:
        /* <DEDUP_REMOVED lines=86> */
.L_x_2784:
        /* <DEDUP_REMOVED lines=57> */
.L_x_2792:
        /* <DEDUP_REMOVED lines=56> */
.L_x_2793:
        /* <DEDUP_REMOVED lines=43> */
.L_x_2789:
[----:B0-----:R-:W-:Y:S05]  /*13e0*/  BSYNC B0 ;  /* 0x0000000000007941 */ /* 0x001fea0003800000 */
.L_x_2788:
        /* <DEDUP_REMOVED lines=31> */
.L_x_2790:
[----:B------:R-:W-:Y:S01]  /*15e0*/  IMAD.MOV.U32 R12, RZ, RZ, R6 ;  /* 0x000000ffff0c7224 */ /* 0x000fe200078e0006 */
[----:B------:R-:W-:Y:S01]  /*15f0*/  MOV R10, RZ ;  /* 0x000000ff000a7202 */ /* 0x000fe20000000f00 */
[----:B------:R-:W-:Y:S01]  /*1600*/  IMAD.MOV.U32 R11, RZ, RZ, 0x1 ;  /* 0x00000001ff0b7424 */ /* 0x000fe200078e00ff */
[----:B------:R-:W-:Y:S01]  /*1610*/  MOV R8, 0x1640 ;  /* 0x0000164000087802 */ /* 0x000fe20000000f00 */
[----:B------:R-:W-:-:S02]  /*1620*/  IMAD.MOV.U32 R7, RZ, RZ, -0x1 ;  /* 0xffffffffff077424 */ /* 0x000fc400078e00ff */
[----:B------:R-:W-:Y:S05]  /*1630*/  CALL.REL.NOINC `($__internal_73_$__cuda_sm70_shflsync_up) ;  /* 0x000009b000007944 */ /* 0x000fea0003c00000 */
[----:B-1----:R-:W-:Y:S01]  /*1640*/  IMAD.MOV.U32 R13, RZ, RZ, R7 ;  /* 0x000000ffff0d7224 */ /* 0x002fe200078e0007 */
[----:B0-----:R-:W-:Y:S05]  /*1650*/  BRA `(.L_x_2792) ;  /* 0xfffff75000007947 */ /* 0x001fea000383ffff */
.L_x_2791:
[----:B------:R-:W-:Y:S01]  /*1660*/  MOV R12, R5 ;  /* 0x00000005000c7202 */ /* 0x000fe20000000f00 */
[----:B------:R-:W-:Y:S01]  /*1670*/  IMAD.MOV.U32 R11, RZ, RZ, 0x1 ;  /* 0x00000001ff0b7424 */ /* 0x000fe200078e00ff */
[----:B------:R-:W-:Y:S01]  /*1680*/  MOV R7, 0xffffffff ;  /* 0xffffffff00077802 */ /* 0x000fe20000000f00 */
[----:B------:R-:W-:Y:S01]  /*1690*/  IMAD.MOV.U32 R10, RZ, RZ, RZ ;  /* 0x000000ffff0a7224 */ /* 0x000fe200078e00ff */
[----:B------:R-:W-:-:S02]  /*16a0*/  MOV R8, 0x16c0 ;  /* 0x000016c000087802 */ /* 0x000fc40000000f00 */
[----:B012---:R-:W-:Y:S05]  /*16b0*/  CALL.REL.NOINC `($__internal_73_$__cuda_sm70_shflsync_up) ;  /* 0x0000093000007944 */ /* 0x007fea0003c00000 */
[----:B0-----:R-:W-:Y:S01]  /*16c0*/  HFMA2.MMA R11, -RZ, RZ, 0, 5.9604644775390625e-08 ;  /* 0x00000001ff0b7435 */ /* 0x001fe200000001ff */
[----:B-1----:R-:W-:Y:S01]  /*16d0*/  IMAD.MOV.U32 R14, RZ, RZ, R7 ;  /* 0x000000ffff0e7224 */ /* 0x002fe200078e0007 */
[----:B------:R-:W-:Y:S01]  /*16e0*/  MOV R8, 0x1730 ;  /* 0x0000173000087802 */ /* 0x000fe20000000f00 */
[----:B------:R-:W-:-:S02]  /*16f0*/  IMAD.MOV.U32 R12, RZ, RZ, R4 ;  /* 0x000000ffff0c7224 */ /* 0x000fc400078e0004 */
[----:B------:R-:W-:Y:S02]  /*1700*/  IMAD.MOV.U32 R10, RZ, RZ, RZ ;  /* 0x000000ffff0a7224 */ /* 0x000fe400078e00ff */
[----:B------:R-:W-:Y:S02]  /*1710*/  IMAD.MOV.U32 R7, RZ, RZ, -0x1 ;  /* 0xffffffffff077424 */ /* 0x000fe400078e00ff */
[----:B------:R-:W-:Y:S05]  /*1720*/  CALL.REL.NOINC `($__internal_73_$__cuda_sm70_shflsync_up) ;  /* 0x000008c000007944 */ /* 0x000fea0003c00000 */
        /* <DEDUP_REMOVED lines=15> */
[----:B------:R-:W-:Y:S05]  /*1820*/  CALL.REL.NOINC `($__internal_73_$__cuda_sm70_shflsync_up) ;  /* 0x000007c000007944 */ /* 0x000fea0003c00000 */
[----:B-1----:R-:W-:Y:S01]  /*1830*/  IMAD.MOV.U32 R4, RZ, RZ, R7 ;  /* 0x000000ffff047224 */ /* 0x002fe200078e0007 */
[----:B0-----:R-:W-:Y:S01]  /*1840*/  MOV R12, R6 ;  /* 0x00000006000c7202 */ /* 0x001fe20000000f00 */
[----:B------:R-:W-:Y:S01]  /*1850*/  IMAD.MOV.U32 R11, RZ, RZ, 0x2 ;  /* 0x00000002ff0b7424 */ /* 0x000fe200078e00ff */
[----:B------:R-:W-:Y:S01]  /*1860*/  MOV R7, 0xffffffff ;  /* 0xffffffff00077802 */ /* 0x000fe20000000f00 */
[----:B------:R-:W-:Y:S01]  /*1870*/  IMAD.MOV.U32 R10, RZ, RZ, RZ ;  /* 0x000000ffff0a7224 */ /* 0x000fe200078e00ff */
[----:B------:R-:W-:-:S02]  /*1880*/  MOV R8, 0x18a0 ;  /* 0x000018a000087802 */ /* 0x000fc40000000f00 */
[----:B------:R-:W-:Y:S05]  /*1890*/  CALL.REL.NOINC `($__internal_73_$__cuda_sm70_shflsync_up) ;  /* 0x0000075000007944 */ /* 0x000fea0003c00000 */
[----:B0-----:R-:W-:Y:S01]  /*18a0*/  HFMA2.MMA R11, -RZ, RZ, 0, 1.1920928955078125e-07 ;  /* 0x00000002ff0b7435 */ /* 0x001fe200000001ff */
[----:B-1----:R-:W-:Y:S01]  /*18b0*/  IMAD.MOV.U32 R5, RZ, RZ, R7 ;  /* 0x000000ffff057224 */ /* 0x002fe200078e0007 */
[----:B------:R-:W-:Y:S01]  /*18c0*/  MOV R8, 0x1910 ;  /* 0x0000191000087802 */ /* 0x000fe20000000f00 */
[----:B------:R-:W-:-:S02]  /*18d0*/  IMAD.MOV.U32 R12, RZ, RZ, R14 ;  /* 0x000000ffff0c7224 */ /* 0x000fc400078e000e */
[----:B------:R-:W-:Y:S02]  /*18e0*/  IMAD.MOV.U32 R10, RZ, RZ, RZ ;  /* 0x000000ffff0a7224 */ /* 0x000fe400078e00ff */
[----:B------:R-:W-:Y:S02]  /*18f0*/  IMAD.MOV.U32 R7, RZ, RZ, -0x1 ;  /* 0xffffffffff077424 */ /* 0x000fe400078e00ff */
[----:B------:R-:W-:Y:S05]  /*1900*/  CALL.REL.NOINC `($__internal_73_$__cuda_sm70_shflsync_up) ;  /* 0x000006e000007944 */ /* 0x000fea0003c00000 */
        /* <DEDUP_REMOVED lines=20> */
[----:B0-----:R-:W-:Y:S01]  /*1a50*/  HFMA2.MMA R11, -RZ, RZ, 0, 2.384185791015625e-07 ;  /* 0x00000004ff0b7435 */ /* 0x001fe200000001ff */
        /* <DEDUP_REMOVED lines=26> */
[----:B0-----:R-:W-:Y:S01]  /*1c00*/  HFMA2.MMA R11, -RZ, RZ, 0, 4.76837158203125e-07 ;  /* 0x00000008ff0b7435 */ /* 0x001fe200000001ff */
        /* <DEDUP_REMOVED lines=26> */
[----:B0-----:R-:W-:Y:S01]  /*1db0*/  HFMA2.MMA R11, -RZ, RZ, 0, 9.5367431640625e-07 ;  /* 0x00000010ff0b7435 */ /* 0x001fe200000001ff */
        /* <DEDUP_REMOVED lines=26> */
[----:B0-----:R-:W-:Y:S01]  /*1f60*/  HFMA2.MMA R11, -RZ, RZ, 0, 5.9604644775390625e-08 ;  /* 0x00000001ff0b7435 */ /* 0x001fe200000001ff */
[----:B-1----:R-:W-:Y:S01]  /*1f70*/  IMAD.MOV.U32 R5, RZ, RZ, R7 ;  /* 0x000000ffff057224 */ /* 0x002fe200078e0007 */
[----:B------:R-:W-:Y:S01]  /*1f80*/  MOV R8, 0x1fd0 ;  /* 0x00001fd000087802 */ /* 0x000fe20000000f00 */
[----:B------:R-:W-:-:S02]  /*1f90*/  IMAD.MOV.U32 R12, RZ, RZ, R14 ;  /* 0x000000ffff0c7224 */ /* 0x000fc400078e000e */
[----:B------:R-:W-:Y:S02]  /*1fa0*/  IMAD.MOV.U32 R10, RZ, RZ, RZ ;  /* 0x000000ffff0a7224 */ /* 0x000fe400078e00ff */
[----:B------:R-:W-:Y:S02]  /*1fb0*/  IMAD.MOV.U32 R7, RZ, RZ, -0x1 ;  /* 0xffffffffff077424 */ /* 0x000fe400078e00ff */
[----:B------:R-:W-:Y:S05]  /*1fc0*/  CALL.REL.NOINC `($__internal_73_$__cuda_sm70_shflsync_up) ;  /* 0x0000002000007944 */ /* 0x000fea0003c00000 */
[----:B-1----:R-:W-:Y:S01]  /*1fd0*/  MOV R8, R7 ;  /* 0x0000000700087202 */ /* 0x002fe20000000f00 */
[----:B0-----:R-:W-:Y:S05]  /*1fe0*/  BRA `(.L_x_2793) ;  /* 0xfffff14000007947 */ /* 0x001fea000383ffff */
        .weak           $__internal_73_$__cuda_sm70_shflsync_up
        .type           $__internal_73_$__cuda_sm70_shflsync_up,@function
        .size           $__internal_73_$__cuda_sm70_shflsync_up,(.L_x_3134 - $__internal_73_$__cuda_sm70_shflsync_up)
$__internal_73_$__cuda_sm70_shflsync_up:
[----:B------:R-:W-:Y:S01]  /*1ff0*/  IMAD.MOV.U32 R9, RZ, RZ, 0x0 ;  /* 0x00000000ff097424 */ /* 0x000fe200078e00ff */
[----:B------:R-:W-:Y:S04]  /*2000*/  WARPSYNC R7 ;  /* 0x0000000700007348 */ /* 0x000fe80003800000 */
[----:B------:R0:W1:Y:S01]  /*2010*/  SHFL.UP PT, R7, R12, R11, R10 ;  /* 0x0400000b0c077389 */ /* 0x00006200000e000a */
[----:B------:R-:W-:Y:S05]  /*2020*/  RET.REL.NODEC R8 `(_Z30group_norm_nhwc_fwd_sum_kernelI11Fp16IOBf16WLi128EEv26Group_norm_nhwc_fwd_params) ;  /* 0xffffdfd008007950 */ /* 0x000fea0003c3ffff */
.L_x_2794:
        /* <DEDUP_REMOVED lines=13> */
.L_x_3134:


//--------------------- .text._Z30group_norm_nhwc_fwd_sum_kernelI11Fp16IOBf16WLi192EEv26Group_norm_nhwc_fwd_params --------------------------
	.section	.text._Z30group_norm_nhwc_fwd_sum_kernelI11Fp16IOBf16WLi192EEv26Group_norm_nhwc_fwd_params,"ax",@progbits
	.sectioninfo	@"SHI_REGISTERS=30"
	.align	128
        .global         _Z30group_norm_nhwc_fwd_sum_kernelI11Fp16IOBf16WLi192EEv26Group_norm_nhwc_fwd_params
        .type           _Z30group_norm_nhwc_fwd_sum_kernelI11Fp16IOBf16WLi192EEv26Group_norm_nhwc_fwd_params,@function
        .size           _Z30group_norm_nhwc_fwd_sum_kernelI11Fp16IOBf16WLi192EEv26Group_norm_nhwc_fwd_params,(.L_x_3135 - _Z30group_norm_nhwc_fwd_sum_kernelI11Fp16IOBf16WLi192EEv26Group_norm_nhwc_fwd_params)
        .other          _Z30group_norm_nhwc_fwd_sum_kernelI11Fp16IOBf16WLi192EEv26Group_norm_nhwc_fwd_params,@"STO_CUDA_ENTRY STV_DEFAULT"
_Z30group_norm_nhwc_fwd_sum_kernelI11Fp16IOBf16WLi192EEv26Group_norm_nhwc_fwd_params:
.text._Z30group_norm_nhwc_fwd_sum_kernelI11Fp16IOBf16WLi192EEv26Group_norm_nhwc_fwd_params:
        /* <DEDUP_REMOVED lines=37> */
.L_x_2797:
        /* <DEDUP_REMOVED lines=25> */
.L_x_2796:
        /* <DEDUP_REMOVED lines=14> */
.L_x_2798:
        /* <DEDUP_REMOVED lines=86> */
.L_x_2795:
        /* <DEDUP_REMOVED lines=71> */
.L_x_2803:
        /* <DEDUP_REMOVED lines=56> */
.L_x_2804:
        /* <DEDUP_REMOVED lines=63> */
.L_x_2800:
[----:B0-----:R-:W-:Y:S05]  /*1600*/  BSYNC B0 ;  /* 0x0000000000007941 */ /* 0x001fea0003800000 */
.L_x_2799:
        /* <DEDUP_REMOVED lines=29> */
.L_x_2801:
[----:B------:R-:W-:Y:S01]  /*17e0*/  HFMA2.MMA R13, -RZ, RZ, 0, 5.9604644775390625e-08 ;  /* 0x00000001ff0d7435 */ /* 0x000fe200000001ff */
[----:B------:R-:W-:Y:S01]  /*17f0*/  IMAD.MOV.U32 R14, RZ, RZ, R7 ;  /* 0x000000ffff0e7224 */ /* 0x000fe200078e0007 */
[----:B------:R-:W-:Y:S01]  /*1800*/  MOV R8, 0x1840 ;  /* 0x0000184000087802 */ /* 0x000fe20000000f00 */
[----:B------:R-:W-:Y:S02]  /*1810*/  IMAD.MOV.U32 R11, RZ, RZ, RZ ;  /* 0x000000ffff0b7224 */ /* 0x000fe400078e00ff */
[----:B------:R-:W-:-:S02]  /*1820*/  IMAD.MOV.U32 R12, RZ, RZ, -0x1 ;  /* 0xffffffffff0c7424 */ /* 0x000fc400078e00ff */
[----:B------:R-:W-:Y:S05]  /*1830*/  CALL.REL.NOINC `($__internal_74_$__cuda_sm70_shflsync_up) ;  /* 0x000009a000007944 */ /* 0x000fea0003c00000 */
[----:B-1----:R-:W-:Y:S01]  /*1840*/  MOV R10, R12 ;  /* 0x0000000c000a7202 */ /* 0x002fe20000000f00 */
[----:B0-----:R-:W-:Y:S05]  /*1850*/  BRA `(.L_x_2803) ;  /* 0xfffff63000007947 */ /* 0x001fea000383ffff */
.L_x_2802:
[----:B------:R-:W-:Y:S01]  /*1860*/  HFMA2.MMA R11, -RZ, RZ, 0, 0 ;  /* 0x00000000ff0b7435 */ /* 0x000fe200000001ff */
[----:B------:R-:W-:Y:S01]  /*1870*/  IMAD.MOV.U32 R14, RZ, RZ, R6 ;  /* 0x000000ffff0e7224 */ /* 0x000fe200078e0006 */
[----:B------:R-:W-:Y:S01]  /*1880*/  MOV R8, 0x18c0 ;  /* 0x000018c000087802 */ /* 0x000fe20000000f00 */
[----:B------:R-:W-:-:S02]  /*1890*/  IMAD.MOV.U32 R13, RZ, RZ, 0x1 ;  /* 0x00000001ff0d7424 */ /* 0x000fc400078e00ff */
[----:B------:R-:W-:Y:S02]  /*18a0*/  IMAD.MOV.U32 R12, RZ, RZ, -0x1 ;  /* 0xffffffffff0c7424 */ /* 0x000fe400078e00ff */
[----:B012---:R-:W-:Y:S05]  /*18b0*/  CALL.REL.NOINC `($__internal_74_$__cuda_sm70_shflsync_up) ;  /* 0x0000092000007944 */ /* 0x007fea0003c00000 */
[----:B-1----:R-:W-:Y:S01]  /*18c0*/  IMAD.MOV.U32 R15, RZ, RZ, R12 ;  /* 0x000000ffff0f7224 */ /* 0x002fe200078e000c */
[----:B0-----:R-:W-:Y:S01]  /*18d0*/  MOV R14, R5 ;  /* 0x00000005000e7202 */ /* 0x001fe20000000f00 */
[----:B------:R-:W-:Y:S01]  /*18e0*/  IMAD.MOV.U32 R13, RZ, RZ, 0x1 ;  /* 0x00000001ff0d7424 */ /* 0x000fe200078e00ff */
[----:B------:R-:W-:Y:S01]  /*18f0*/  MOV R12, 0xffffffff ;  /* 0xffffffff000c7802 */ /* 0x000fe20000000f00 */
[----:B------:R-:W-:Y:S01]  /*1900*/  IMAD.MOV.U32 R11, RZ, RZ, RZ ;  /* 0x000000ffff0b7224 */ /* 0x000fe200078e00ff */
[----:B------:R-:W-:Y:S02]  /*1910*/  MOV R8, 0x1930 ;  /* 0x0000193000087802 */ /* 0x000fe40000000f00 */
[----:B------:R-:W-:Y:S05]  /*1920*/  CALL.REL.NOINC `($__internal_74_$__cuda_sm70_shflsync_up) ;  /* 0x000008b000007944 */ /* 0x000fea0003c00000 */
        /* <DEDUP_REMOVED lines=15> */
[----:B------:R-:W-:Y:S05]  /*1a20*/  CALL.REL.NOINC `($__internal_74_$__cuda_sm70_shflsync_up) ;  /* 0x000007b000007944 */ /* 0x000fea0003c00000 */
[----:B0-----:R-:W-:Y:S01]  /*1a30*/  HFMA2.MMA R11, -RZ, RZ, 0, 0 ;  /* 0x00000000ff0b7435 */ /* 0x001fe200000001ff */
[----:B-1----:R-:W-:Y:S01]  /*1a40*/  MOV R5, R12 ;  /* 0x0000000c00057202 */ /* 0x002fe20000000f00 */
[----:B------:R-:W-:Y:S01]  /*1a50*/  IMAD.MOV.U32 R14, RZ, RZ, R7 ;  /* 0x000000ffff0e7224 */ /* 0x000fe200078e0007 */
[----:B------:R-:W-:Y:S01]  /*1a60*/  MOV R8, 0x1aa0 ;  /* 0x00001aa000087802 */ /* 0x000fe20000000f00 */
[----:B------:R-:W-:Y:S02]  /*1a70*/  IMAD.MOV.U32 R13, RZ, RZ, 0x2 ;  /* 0x00000002ff0d7424 */ /* 0x000fe400078e00ff */
[----:B------:R-:W-:Y:S02]  /*1a80*/  IMAD.MOV.U32 R12, RZ, RZ, -0x1 ;  /* 0xffffffffff0c7424 */ /* 0x000fe400078e00ff */
[----:B------:R-:W-:Y:S05]  /*1a90*/  CALL.REL.NOINC `($__internal_74_$__cuda_sm70_shflsync_up) ;  /* 0x0000074000007944 */ /* 0x000fea0003c00000 */
[----:B-1----:R-:W-:Y:S01]  /*1aa0*/  IMAD.MOV.U32 R6, RZ, RZ, R12 ;  /* 0x000000ffff067224 */ /* 0x002fe200078e000c */
[----:B0-----:R-:W-:Y:S01]  /*1ab0*/  MOV R14, R15 ;  /* 0x0000000f000e7202 */ /* 0x001fe20000000f00 */
[----:B------:R-:W-:Y:S01]  /*1ac0*/  IMAD.MOV.U32 R13, RZ, RZ, 0x2 ;  /* 0x00000002ff0d7424 */ /* 0x000fe200078e00ff */
[----:B------:R-:W-:Y:S01]  /*1ad0*/  MOV R12, 0xffffffff ;  /* 0xffffffff000c7802 */ /* 0x000fe20000000f00 */
[----:B------:R-:W-:Y:S01]  /*1ae0*/  IMAD.MOV.U32 R11, RZ, RZ, RZ ;  /* 0x000000ffff0b7224 */ /* 0x000fe200078e00ff */
[----:B------:R-:W-:-:S02]  /*1af0*/  MOV R8, 0x1b10 ;  /* 0x00001b1000087802 */ /* 0x000fc40000000f00 */
[----:B------:R-:W-:Y:S05]  /*1b00*/  CALL.REL.NOINC `($__internal_74_$__cuda_sm70_shflsync_up) ;  /* 0x000006d000007944 */ /* 0x000fea0003c00000 */
        /* <DEDUP_REMOVED lines=12> */
[----:B------:R-:W-:Y:S05]  /*1bd0*/  CALL.REL.NOINC `($__internal_74_$__cuda_sm70_shflsync_up) ;  /* 0x0000060000007944 */ /* 0x000fea0003c00000 */
[----:B0-----:R-:W-:Y:S01]  /*1be0*/  HFMA2.MMA R11, -RZ, RZ, 0, 0 ;  /* 0x00000000ff0b7435 */ /* 0x001fe200000001ff */
[----:B-1----:R-:W-:Y:S01]  /*1bf0*/  MOV R5, R12 ;  /* 0x0000000c00057202 */ /* 0x002fe20000000f00 */
[----:B------:R-:W-:Y:S01]  /*1c00*/  IMAD.MOV.U32 R14, RZ, RZ, R7 ;  /* 0x000000ffff0e7224 */ /* 0x000fe200078e0007 */
[----:B------:R-:W-:Y:S01]  /*1c10*/  MOV R8, 0x1c50 ;  /* 0x00001c5000087802 */ /* 0x000fe20000000f00 */
[----:B------:R-:W-:Y:S02]  /*1c20*/  IMAD.MOV.U32 R13, RZ, RZ, 0x4 ;  /* 0x00000004ff0d7424 */ /* 0x000fe400078e00ff */
[----:B------:R-:W-:-:S02]  /*1c30*/  IMAD.MOV.U32 R12, RZ, RZ, -0x1 ;  /* 0xffffffffff0c7424 */ /* 0x000fc400078e00ff */
        /* <DEDUP_REMOVED lines=89> */
[----:B01----:R-:W-:Y:S05]  /*21d0*/  BRA `(.L_x_2804) ;  /* 0xfffff03000007947 */ /* 0x003fea000383ffff */
        .weak           $__internal_74_$__cuda_sm70_shflsync_up
        .type           $__internal_74_$__cuda_sm70_shflsync_up,@function
        .size           $__internal_74_$__cuda_sm70_shflsync_up,(.L_x_3135 - $__internal_74_$__cuda_sm70_shflsync_up)
$__internal_74_$__cuda_sm70_shflsync_up:
[----:B------:R-:W-:Y:S01]  /*21e0*/  IMAD.MOV.U32 R9, RZ, RZ, 0x0 ;  /* 0x00000000ff097424 */ /* 0x000fe200078e00ff */
[----:B------:R-:W-:Y:S04]  /*21f0*/  WARPSYNC R12 ;  /* 0x0000000c00007348 */ /* 0x000fe80003800000 */
[----:B------:R0:W1:Y:S01]  /*2200*/  SHFL.UP PT, R12, R14, R13, R11 ;  /* 0x0400000d0e0c7389 */ /* 0x00006200000e000b */
[----:B------:R-:W-:Y:S05]  /*2210*/  RET.REL.NODEC R8 `(_Z30group_norm_nhwc_fwd_sum_kernelI11Fp16IOBf16WLi192EEv26Group_norm_nhwc_fwd_params) ;  /* 0xffffdde008007950 */ /* 0x000fea0003c3ffff */
.L_x_2805:
        /* <DEDUP_REMOVED lines=14> */
.L_x_3135:


//--------------------- .text._Z30group_norm_nhwc_fwd_sum_kernelI11Fp16IOBf16WLi448EEv26Group_norm_nhwc_fwd_params --------------------------
	.section	.text._Z30group_norm_nhwc_fwd_sum_kernelI11Fp16IOBf16WLi448EEv26Group_norm_nhwc_fwd_params,"ax",@progbits
	.sectioninfo	@"SHI_REGISTERS=32"
	.align	128
        .global         _Z30group_norm_nhwc_fwd_sum_kernelI11Fp16IOBf16WLi448EEv26Group_norm_nhwc_fwd_params
        .type           _Z30group_norm_nhwc_fwd_sum_kernelI11Fp16IOBf16WLi448EEv26Group_norm_nhwc_fwd_params,@function
        .size           _Z30group_norm_nhwc_fwd_sum_kernelI11Fp16IOBf16WLi448EEv26Group_norm_nhwc_fwd_params,(.L_x_3136 - _Z30group_norm_nhwc_fwd_sum_kernelI11Fp16IOBf16WLi448EEv26Group_norm_nhwc_fwd_params)
        .other          _Z30group_norm_nhwc_fwd_sum_kernelI11Fp16IOBf16WLi448EEv26Group_norm_nhwc_fwd_params,@"STO_CUDA_ENTRY STV_DEFAULT"
_Z30group_norm_nhwc_fwd_sum_kernelI11Fp16IOBf16WLi448EEv26Group_norm_nhwc_fwd_params:
.text._Z30group_norm_nhwc_fwd_sum_kernelI11Fp16IOBf16WLi448EEv26Group_norm_nhwc_fwd_params:
        /* <DEDUP_REMOVED lines=37> */
.L_x_2808:
        /* <DEDUP_REMOVED lines=25> */
.L_x_2807:
        /* <DEDUP_REMOVED lines=14> */
.L_x_2809:
        /* <DEDUP_REMOVED lines=86> */
.L_x_2806:
        /* <DEDUP_REMOVED lines=124> */
.L_x_2814:
        /* <DEDUP_REMOVED lines=56> */
.L_x_2815:
        /* <DEDUP_REMOVED lines=143> */
.L_x_2811:
[----:B0-----:R-:W-:Y:S05]  /*1e50*/  BSYNC B0 ;  /* 0x0000000000007941 */ /* 0x001fea0003800000 */
.L_x_2810:
        /* <DEDUP_REMOVED lines=29> */
.L_x_2812:
[----:B------:R-:W-:Y:S01]  /*2030*/  IMAD.MOV.U32 R14, RZ, RZ, R21 ;  /* 0x000000ffff0e7224 */ /* 0x000fe200078e0015 */
[----:B------:R-:W-:Y:S01]  /*2040*/  MOV R5, RZ ;  /* 0x000000ff00057202 */ /* 0x000fe20000000f00 */
[----:B------:R-:W-:Y:S01]  /*2050*/  IMAD.MOV.U32 R9, RZ, RZ, 0x1 ;  /* 0x00000001ff097424 */ /* 0x000fe200078e00ff */
[----:B------:R-:W-:Y:S01]  /*2060*/  MOV R6, 0x2090 ;  /* 0x0000209000067802 */ /* 0x000fe20000000f00 */
[----:B------:R-:W-:-:S02]  /*2070*/  IMAD.MOV.U32 R10, RZ, RZ, -0x1 ;  /* 0xffffffffff0a7424 */ /* 0x000fc400078e00ff */
[----:B------:R-:W-:Y:S05]  /*2080*/  CALL.REL.NOINC `($__internal_75_$__cuda_sm70_shflsync_up) ;  /* 0x000009b000007944 */ /* 0x000fea0003c00000 */
[----:B-1----:R-:W-:Y:S01]  /*2090*/  IMAD.MOV.U32 R8, RZ, RZ, R10 ;  /* 0x000000ffff087224 */ /* 0x002fe200078e000a */
[----:B0-----:R-:W-:Y:S05]  /*20a0*/  BRA `(.L_x_2814) ;  /* 0xfffff13000007947 */ /* 0x001fea000383ffff */
.L_x_2813:
[----:B------:R-:W-:Y:S01]  /*20b0*/  MOV R14, R12 ;  /* 0x0000000c000e7202 */ /* 0x000fe20000000f00 */
[----:B------:R-:W-:Y:S01]  /*20c0*/  IMAD.MOV.U32 R9, RZ, RZ, 0x1 ;  /* 0x00000001ff097424 */ /* 0x000fe200078e00ff */
[----:B------:R-:W-:Y:S01]  /*20d0*/  MOV R10, 0xffffffff ;  /* 0xffffffff000a7802 */ /* 0x000fe20000000f00 */
[----:B------:R-:W-:Y:S01]  /*20e0*/  IMAD.MOV.U32 R5, RZ, RZ, RZ ;  /* 0x000000ffff057224 */ /* 0x000fe200078e00ff */
[----:B------:R-:W-:-:S02]  /*20f0*/  MOV R6, 0x2110 ;  /* 0x0000211000067802 */ /* 0x000fc40000000f00 */
[----:B012---:R-:W-:Y:S05]  /*2100*/  CALL.REL.NOINC `($__internal_75_$__cuda_sm70_shflsync_up) ;  /* 0x0000093000007944 */ /* 0x007fea0003c00000 */
[----:B0-----:R-:W-:Y:S01]  /*2110*/  HFMA2.MMA R9, -RZ, RZ, 0, 5.9604644775390625e-08 ;  /* 0x00000001ff097435 */ /* 0x001fe200000001ff */
[----:B-1----:R-:W-:Y:S01]  /*2120*/  IMAD.MOV.U32 R13, RZ, RZ, R10 ;  /* 0x000000ffff0d7224 */ /* 0x002fe200078e000a */
[----:B------:R-:W-:Y:S01]  /*2130*/  MOV R6, 0x2180 ;  /* 0x0000218000067802 */ /* 0x000fe20000000f00 */
[----:B------:R-:W-:-:S02]  /*2140*/  IMAD.MOV.U32 R14, RZ, RZ, R11 ;  /* 0x000000ffff0e7224 */ /* 0x000fc400078e000b */
[----:B------:R-:W-:Y:S02]  /*2150*/  IMAD.MOV.U32 R5, RZ, RZ, RZ ;  /* 0x000000ffff057224 */ /* 0x000fe400078e00ff */
[----:B------:R-:W-:Y:S02]  /*2160*/  IMAD.MOV.U32 R10, RZ, RZ, -0x1 ;  /* 0xffffffffff0a7424 */ /* 0x000fe400078e00ff */
[----:B------:R-:W-:Y:S05]  /*2170*/  CALL.REL.NOINC `($__internal_75_$__cuda_sm70_shflsync_up) ;  /* 0x000008c000007944 */ /* 0x000fea0003c00000 */
        /* <DEDUP_REMOVED lines=15> */
[----:B------:R-:W-:Y:S05]  /*2270*/  CALL.REL.NOINC `($__internal_75_$__cuda_sm70_shflsync_up) ;  /* 0x000007c000007944 */ /* 0x000fea0003c00000 */
[----:B-1----:R-:W-:Y:S01]  /*2280*/  IMAD.MOV.U32 R8, RZ, RZ, R10 ;  /* 0x000000ffff087224 */ /* 0x002fe200078e000a */
[----:B0-----:R-:W-:Y:S01]  /*2290*/  MOV R14, R12 ;  /* 0x0000000c000e7202 */ /* 0x001fe20000000f00 */
[----:B------:R-:W-:Y:S01]  /*22a0*/  IMAD.MOV.U32 R9, RZ, RZ, 0x2 ;  /* 0x00000002ff097424 */ /* 0x000fe200078e00ff */
[----:B------:R-:W-:Y:S01]  /*22b0*/  MOV R10, 0xffffffff ;  /* 0xffffffff000a7802 */ /* 0x000fe20000000f00 */
[----:B------:R-:W-:Y:S01]  /*22c0*/  IMAD.MOV.U32 R5, RZ, RZ, RZ ;  /* 0x000000ffff057224 */ /* 0x000fe200078e00ff */
[----:B------:R-:W-:-:S02]  /*22d0*/  MOV R6, 0x22f0 ;  /* 0x000022f000067802 */ /* 0x000fc40000000f00 */
[----:B------:R-:W-:Y:S05]  /*22e0*/  CALL.REL.NOINC `($__internal_75_$__cuda_sm70_shflsync_up) ;  /* 0x0000075000007944 */ /* 0x000fea0003c00000 */
[----:B0-----:R-:W-:Y:S01]  /*22f0*/  HFMA2.MMA R9, -RZ, RZ, 0, 1.1920928955078125e-07 ;  /* 0x00000002ff097435 */ /* 0x001fe200000001ff */
[----:B-1----:R-:W-:Y:S01]  /*2300*/  IMAD.MOV.U32 R11, RZ, RZ, R10 ;  /* 0x000000ffff0b7224 */ /* 0x002fe200078e000a */
[----:B------:R-:W-:Y:S01]  /*2310*/  MOV R6, 0x2360 ;  /* 0x0000236000067802 */ /* 0x000fe20000000f00 */
[----:B------:R-:W-:-:S02]  /*2320*/  IMAD.MOV.U32 R14, RZ, RZ, R13 ;  /* 0x000000ffff0e7224 */ /* 0x000fc400078e000d */
[----:B------:R-:W-:Y:S02]  /*2330*/  IMAD.MOV.U32 R5, RZ, RZ, RZ ;  /* 0x000000ffff057224 */ /* 0x000fe400078e00ff */
[----:B------:R-:W-:Y:S02]  /*2340*/  IMAD.MOV.U32 R10, RZ, RZ, -0x1 ;  /* 0xffffffffff0a7424 */ /* 0x000fe400078e00ff */
[----:B------:R-:W-:Y:S05]  /*2350*/  CALL.REL.NOINC `($__internal_75_$__cuda_sm70_shflsync_up) ;  /* 0x000006e000007944 */ /* 0x000fea0003c00000 */
        /* <DEDUP_REMOVED lines=20> */
[----:B0-----:R-:W-:Y:S01]  /*24a0*/  HFMA2.MMA R9, -RZ, RZ, 0, 2.384185791015625e-07 ;  /* 0x00000004ff097435 */ /* 0x001fe200000001ff */
        /* <DEDUP_REMOVED lines=26> */
[----:B0-----:R-:W-:Y:S01]  /*2650*/  HFMA2.MMA R9, -RZ, RZ, 0, 4.76837158203125e-07 ;  /* 0x00000008ff097435 */ /* 0x001fe200000001ff */
[----:B-1----:R-:W-:Y:S01]  /*2660*/  IMAD.MOV.U32 R11, RZ, RZ, R10 ;  /* 0x000000ffff0b7224 */ /* 0x002fe200078e000a */
[----:B------:R-:W-:Y:S01]  /*2670*/  MOV R10, 0xffffffff ;  /* 0xffffffff000a7802 */ /* 0x000fe20000000f00 */
[----:B------:R-:W-:Y:S01]  /*2680*/  IMAD.MOV.U32 R14, RZ, RZ, R13 ;  /* 0x000000ffff0e7224 */ /* 0x000fe200078e000d */
[----:B------:R-:W-:Y:S01]  /*2690*/  MOV R6, 0x26c0 ;  /* 0x000026c000067802 */ /* 0x000fe20000000f00 */
[----:B------:R-:W-:-:S02]  /*26a0*/  IMAD.MOV.U32 R5, RZ, RZ, RZ ;  /* 0x000000ffff057224 */ /* 0x000fc400078e00ff */
[----:B------:R-:W-:Y:S05]  /*26b0*/  CALL.REL.NOINC `($__internal_75_$__cuda_sm70_shflsync_up) ;  /* 0x0000038000007944 */ /* 0x000fea0003c00000 */
        /* <DEDUP_REMOVED lines=13> */
[----:B------:R-:W-:Y:S05]  /*2790*/  CALL.REL.NOINC `($__internal_75_$__cuda_sm70_shflsync_up) ;  /* 0x000002a000007944 */ /* 0x000fea0003c00000 */
[----:B0-----:R-:W-:Y:S01]  /*27a0*/  HFMA2.MMA R5, -RZ, RZ, 0, 0 ;  /* 0x00000000ff057435 */ /* 0x001fe200000001ff */
[----:B-1----:R-:W-:Y:S01]  /*27b0*/  IMAD.MOV.U32 R8, RZ, RZ, R10 ;  /* 0x000000ffff087224 */ /* 0x002fe200078e000a */
[----:B------:R-:W-:Y:S01]  /*27c0*/  MOV R14, R12 ;  /* 0x0000000c000e7202 */ /* 0x000fe20000000f00 */
[----:B------:R-:W-:Y:S01]  /*27d0*/  IMAD.MOV.U32 R9, RZ, RZ, 0x10 ;  /* 0x00000010ff097424 */ /* 0x000fe200078e00ff */
[----:B------:R-:W-:Y:S01]  /*27e0*/  MOV R6, 0x2810 ;  /* 0x0000281000067802 */ /* 0x000fe20000000f00 */
[----:B------:R-:W-:-:S02]  /*27f0*/  IMAD.MOV.U32 R10, RZ, RZ, -0x1 ;  /* 0xffffffffff0a7424 */ /* 0x000fc400078e00ff */
[----:B------:R-:W-:Y:S05]  /*2800*/  CALL.REL.NOINC `($__internal_75_$__cuda_sm70_shflsync_up) ;  /* 0x0000023000007944 */ /* 0x000fea0003c00000 */
[----:B0-----:R-:W-:Y:S01]  /*2810*/  HFMA2.MMA R9, -RZ, RZ, 0, 9.5367431640625e-07 ;  /* 0x00000010ff097435 */ /* 0x001fe200000001ff */
[----:B-1----:R-:W-:Y:S01]  /*2820*/  MOV R11, R10 ;  /* 0x0000000a000b7202 */ /* 0x002fe20000000f00 */
[----:B------:R-:W-:Y:S01]  /*2830*/  IMAD.MOV.U32 R14, RZ, RZ, R17 ;  /* 0x000000ffff0e7224 */ /* 0x000fe200078e0011 */
[----:B------:R-:W-:Y:S01]  /*2840*/  MOV R10, 0xffffffff ;  /* 0xffffffff000a7802 */ /* 0x000fe20000000f00 */
[----:B------:R-:W-:Y:S01]  /*2850*/  IMAD.MOV.U32 R5, RZ, RZ, RZ ;  /* 0x000000ffff057224 */ /* 0x000fe200078e00ff */
[----:B------:R-:W-:-:S02]  /*2860*/  MOV R6, 0x2880 ;  /* 0x0000288000067802 */ /* 0x000fc40000000f00 */
[----:B------:R-:W-:Y:S05]  /*2870*/  CALL.REL.NOINC `($__internal_75_$__cuda_sm70_shflsync_up) ;  /* 0x000001c000007944 */ /* 0x000fea0003c00000 */
        /* <DEDUP_REMOVED lines=12> */
[----:B------:R-:W-:Y:S05]  /*2940*/  CALL.REL.NOINC `($__internal_75_$__cuda_sm70_shflsync_up) ;  /* 0x000000f000007944 */ /* 0x000fea0003c00000 */
[----:B0-----:R-:W-:Y:S01]  /*2950*/  HFMA2.MMA R9, -RZ, RZ, 0, 5.9604644775390625e-08 ;  /* 0x00000001ff097435 */ /* 0x001fe200000001ff */
[----:B-1----:R-:W-:Y:S01]  /*2960*/  MOV R8, R10 ;  /* 0x0000000a00087202 */ /* 0x002fe20000000f00 */
[----:B------:R-:W-:Y:S01]  /*2970*/  IMAD.MOV.U32 R14, RZ, RZ, R12 ;  /* 0x000000ffff0e7224 */ /* 0x000fe200078e000c */
[----:B------:R-:W-:Y:S01]  /*2980*/  MOV R10, 0xffffffff ;  /* 0xffffffff000a7802 */ /* 0x000fe20000000f00 */
[----:B------:R-:W-:Y:S01]  /*2990*/  IMAD.MOV.U32 R5, RZ, RZ, RZ ;  /* 0x000000ffff057224 */ /* 0x000fe200078e00ff */
[----:B------:R-:W-:-:S02]  /*29a0*/  MOV R6, 0x29c0 ;  /* 0x000029c000067802 */ /* 0x000fc40000000f00 */
        /* <DEDUP_REMOVED lines=8> */
[----:B01----:R-:W-:Y:S05]  /*2a30*/  BRA `(.L_x_2815) ;  /* 0xffffeb2000007947 */ /* 0x003fea000383ffff */
        .weak           $__internal_75_$__cuda_sm70_shflsync_up
        .type           $__internal_75_$__cuda_sm70_shflsync_up,@function
        .size           $__internal_75_$__cuda_sm70_shflsync_up,(.L_x_3136 - $__internal_75_$__cuda_sm70_shflsync_up)
$__internal_75_$__cuda_sm70_shflsync_up:
[----:B------:R-:W-:Y:S01]  /*2a40*/  MOV R7, 0x0 ;  /* 0x0000000000077802 */ /* 0x000fe20000000f00 */
[----:B------:R-:W-:Y:S04]  /*2a50*/  WARPSYNC R10 ;  /* 0x0000000a00007348 */ /* 0x000fe80003800000 */
[----:B------:R0:W1:Y:S01]  /*2a60*/  SHFL.UP PT, R10, R14, R9, R5 ;  /* 0x040000090e0a7389 */ /* 0x00006200000e0005 */
[----:B------:R-:W-:Y:S05]  /*2a70*/  RET.REL.NODEC R6 `(_Z30group_norm_nhwc_fwd_sum_kernelI11Fp16IOBf16WLi448EEv26Group_norm_nhwc_fwd_params) ;  /* 0xffffd58006007950 */ /* 0x000fea0003c3ffff */
.L_x_2816:
        /* <DEDUP_REMOVED lines=16> */
.L_x_3136:


//--------------------- .text._Z30group_norm_nhwc_fwd_sum_kernelI11Fp16IOBf16WLi256EEv26Group_norm_nhwc_fwd_params --------------------------
	.section	.text._Z30group_norm_nhwc_fwd_sum_kernelI11Fp16IOBf16WLi256EEv26Group_norm_nhwc_fwd_params,"ax",@progbits
	.sectioninfo	@"SHI_REGISTERS=31"
	.align	128
        .global         _Z30group_norm_nhwc_fwd_sum_kernelI11Fp16IOBf16WLi256EEv26Group_norm_nhwc_fwd_params
        .type           _Z30group_norm_nhwc_fwd_sum_kernelI11Fp16IOBf16WLi256EEv26Group_norm_nhwc_fwd_params,@function
        .size           _Z30group_norm_nhwc_fwd_sum_kernelI11Fp16IOBf16WLi256EEv26Group_norm_nhwc_fwd_params,(.L_x_3137 - _Z30group_norm_nhwc_fwd_sum_kernelI11Fp16IOBf16WLi256EEv26Group_norm_nhwc_fwd_params)
        .other          _Z30group_norm_nhwc_fwd_sum_kernelI11Fp16IOBf16WLi256EEv26Group_norm_nhwc_fwd_params,@"STO_CUDA_ENTRY STV_DEFAULT"
_Z30group_norm_nhwc_fwd_sum_kernelI11Fp16IOBf16WLi256EEv26Group_norm_nhwc_fwd_params:
.text._Z30group_norm_nhwc_fwd_sum_kernelI11Fp16IOBf16WLi256EEv26Group_norm_nhwc_fwd_params:
        /* <DEDUP_REMOVED lines=37> */
.L_x_2819:
        /* <DEDUP_REMOVED lines=25> */
.L_x_2818:
        /* <DEDUP_REMOVED lines=14> */
.L_x_2820:
        /* <DEDUP_REMOVED lines=86> */
.L_x_2817:
        /* <DEDUP_REMOVED lines=83> */
.L_x_2825:
        /* <DEDUP_REMOVED lines=56> */
.L_x_2826:
        /* <DEDUP_REMOVED lines=83> */
.L_x_2822:
[----:B0-----:R-:W-:Y:S05]  /*1800*/  BSYNC B0 ;  /* 0x0000000000007941 */ /* 0x001fea0003800000 */
.L_x_2821:
        /* <DEDUP_REMOVED lines=31> */
.L_x_2823:
[----:B------:R-:W-:Y:S01]  /*1a00*/  MOV R12, R8 ;  /* 0x00000008000c7202 */ /* 0x000fe20000000f00 */
[----:B------:R-:W-:Y:S01]  /*1a10*/  IMAD.MOV.U32 R11, RZ, RZ, 0x1 ;  /* 0x00000001ff0b7424 */ /* 0x000fe200078e00ff */
[----:B------:R-:W-:Y:S01]  /*1a20*/  MOV R9, 0xffffffff ;  /* 0xffffffff00097802 */ /* 0x000fe20000000f00 */
[----:B------:R-:W-:Y:S01]  /*1a30*/  IMAD.MOV.U32 R10, RZ, RZ, RZ ;  /* 0x000000ffff0a7224 */ /* 0x000fe200078e00ff */
[----:B------:R-:W-:-:S02]  /*1a40*/  MOV R6, 0x1a60 ;  /* 0x00001a6000067802 */ /* 0x000fc40000000f00 */
[----:B------:R-:W-:Y:S05]  /*1a50*/  CALL.REL.NOINC `($__internal_76_$__cuda_sm70_shflsync_up) ;  /* 0x000009b000007944 */ /* 0x000fea0003c00000 */
[----:B-1----:R-:W-:Y:S01]  /*1a60*/  IMAD.MOV.U32 R13, RZ, RZ, R9 ;  /* 0x000000ffff0d7224 */ /* 0x002fe200078e0009 */
[----:B0-----:R-:W-:Y:S05]  /*1a70*/  BRA `(.L_x_2825) ;  /* 0xfffff4d000007947 */ /* 0x001fea000383ffff */
.L_x_2824:
[----:B------:R-:W-:Y:S01]  /*1a80*/  HFMA2.MMA R11, -RZ, RZ, 0, 5.9604644775390625e-08 ;  /* 0x00000001ff0b7435 */ /* 0x000fe200000001ff */
[----:B------:R-:W-:Y:S01]  /*1a90*/  IMAD.MOV.U32 R12, RZ, RZ, R5 ;  /* 0x000000ffff0c7224 */ /* 0x000fe200078e0005 */
[----:B------:R-:W-:Y:S01]  /*1aa0*/  MOV R6, 0x1ae0 ;  /* 0x00001ae000067802 */ /* 0x000fe20000000f00 */
[----:B------:R-:W-:-:S02]  /*1ab0*/  IMAD.MOV.U32 R10, RZ, RZ, RZ ;  /* 0x000000ffff0a7224 */ /* 0x000fc400078e00ff */
[----:B------:R-:W-:Y:S02]  /*1ac0*/  IMAD.MOV.U32 R9, RZ, RZ, -0x1 ;  /* 0xffffffffff097424 */ /* 0x000fe400078e00ff */
[----:B012---:R-:W-:Y:S05]  /*1ad0*/  CALL.REL.NOINC `($__internal_76_$__cuda_sm70_shflsync_up) ;  /* 0x0000093000007944 */ /* 0x007fea0003c00000 */
[----:B0-----:R-:W-:Y:S01]  /*1ae0*/  HFMA2.MMA R10, -RZ, RZ, 0, 0 ;  /* 0x00000000ff0a7435 */ /* 0x001fe200000001ff */
[----:B-1----:R-:W-:Y:S01]  /*1af0*/  MOV R14, R9 ;  /* 0x00000009000e7202 */ /* 0x002fe20000000f00 */
[----:B------:R-:W-:Y:S01]  /*1b00*/  IMAD.MOV.U32 R12, RZ, RZ, R4 ;  /* 0x000000ffff0c7224 */ /* 0x000fe200078e0004 */
[----:B------:R-:W-:Y:S01]  /*1b10*/  MOV R6, 0x1b50 ;  /* 0x00001b5000067802 */ /* 0x000fe20000000f00 */
[----:B------:R-:W-:Y:S02]  /*1b20*/  IMAD.MOV.U32 R11, RZ, RZ, 0x1 ;  /* 0x00000001ff0b7424 */ /* 0x000fe400078e00ff */
[----:B------:R-:W-:Y:S02]  /*1b30*/  IMAD.MOV.U32 R9, RZ, RZ, -0x1 ;  /* 0xffffffffff097424 */ /* 0x000fe400078e00ff */
[----:B------:R-:W-:Y:S05]  /*1b40*/  CALL.REL.NOINC `($__internal_76_$__cuda_sm70_shflsync_up) ;  /* 0x000008c000007944 */ /* 0x000fea0003c00000 */
        /* <DEDUP_REMOVED lines=15> */
[----:B------:R-:W-:Y:S05]  /*1c40*/  CALL.REL.NOINC `($__internal_76_$__cuda_sm70_shflsync_up) ;  /* 0x000007c000007944 */ /* 0x000fea0003c00000 */
[----:B0-----:R-:W-:Y:S01]  /*1c50*/  HFMA2.MMA R11, -RZ, RZ, 0, 1.1920928955078125e-07 ;  /* 0x00000002ff0b7435 */ /* 0x001fe200000001ff */
[----:B-1----:R-:W-:Y:S01]  /*1c60*/  IMAD.MOV.U32 R4, RZ, RZ, R9 ;  /* 0x000000ffff047224 */ /* 0x002fe200078e0009 */
[----:B------:R-:W-:Y:S01]  /*1c70*/  MOV R6, 0x1cc0 ;  /* 0x00001cc000067802 */ /* 0x000fe20000000f00 */
[----:B------:R-:W-:-:S02]  /*1c80*/  IMAD.MOV.U32 R12, RZ, RZ, R8 ;  /* 0x000000ffff0c7224 */ /* 0x000fc400078e0008 */
[----:B------:R-:W-:Y:S02]  /*1c90*/  IMAD.MOV.U32 R10, RZ, RZ, RZ ;  /* 0x000000ffff0a7224 */ /* 0x000fe400078e00ff */
[----:B------:R-:W-:Y:S02]  /*1ca0*/  IMAD.MOV.U32 R9, RZ, RZ, -0x1 ;  /* 0xffffffffff097424 */ /* 0x000fe400078e00ff */
[----:B------:R-:W-:Y:S05]  /*1cb0*/  CALL.REL.NOINC `($__internal_76_$__cuda_sm70_shflsync_up) ;  /* 0x0000075000007944 */ /* 0x000fea0003c00000 */
[----:B0-----:R-:W-:Y:S01]  /*1cc0*/  HFMA2.MMA R10, -RZ, RZ, 0, 0 ;  /* 0x00000000ff0a7435 */ /* 0x001fe200000001ff */
[----:B-1----:R-:W-:Y:S01]  /*1cd0*/  MOV R5, R9 ;  /* 0x0000000900057202 */ /* 0x002fe20000000f00 */
[----:B------:R-:W-:Y:S01]  /*1ce0*/  IMAD.MOV.U32 R12, RZ, RZ, R14 ;  /* 0x000000ffff0c7224 */ /* 0x000fe200078e000e */
[----:B------:R-:W-:Y:S01]  /*1cf0*/  MOV R6, 0x1d30 ;  /* 0x00001d3000067802 */ /* 0x000fe20000000f00 */
[----:B------:R-:W-:Y:S02]  /*1d00*/  IMAD.MOV.U32 R11, RZ, RZ, 0x2 ;  /* 0x00000002ff0b7424 */ /* 0x000fe400078e00ff */
[----:B------:R-:W-:Y:S02]  /*1d10*/  IMAD.MOV.U32 R9, RZ, RZ, -0x1 ;  /* 0xffffffffff097424 */ /* 0x000fe400078e00ff */
[----:B------:R-:W-:Y:S05]  /*1d20*/  CALL.REL.NOINC `($__internal_76_$__cuda_sm70_shflsync_up) ;  /* 0x000006e000007944 */ /* 0x000fea0003c00000 */
        /* <DEDUP_REMOVED lines=12> */
[----:B------:R-:W-:Y:S05]  /*1df0*/  CALL.REL.NOINC `($__internal_76_$__cuda_sm70_shflsync_up) ;  /* 0x0000061000007944 */ /* 0x000fea0003c00000 */
[----:B0-----:R-:W-:Y:S01]  /*1e00*/  HFMA2.MMA R11, -RZ, RZ, 0, 2.384185791015625e-07 ;  /* 0x00000004ff0b7435 */ /* 0x001fe200000001ff */
[----:B-1----:R-:W-:Y:S01]  /*1e10*/  IMAD.MOV.U32 R4, RZ, RZ, R9 ;  /* 0x000000ffff047224 */ /* 0x002fe200078e0009 */
[----:B------:R-:W-:Y:S01]  /*1e20*/  MOV R6, 0x1e70 ;  /* 0x00001e7000067802 */ /* 0x000fe20000000f00 */
[----:B------:R-:W-:Y:S02]  /*1e30*/  IMAD.MOV.U32 R12, RZ, RZ, R8 ;  /* 0x000000ffff0c7224 */ /* 0x000fe400078e0008 */
[----:B------:R-:W-:-:S02]  /*1e40*/  IMAD.MOV.U32 R10, RZ, RZ, RZ ;  /* 0x000000ffff0a7224 */ /* 0x000fc400078e00ff */
        /* <DEDUP_REMOVED lines=22> */
[----:B0-----:R-:W-:Y:S01]  /*1fb0*/  HFMA2.MMA R11, -RZ, RZ, 0, 4.76837158203125e-07 ;  /* 0x00000008ff0b7435 */ /* 0x001fe200000001ff */
        /* <DEDUP_REMOVED lines=26> */
[----:B0-----:R-:W-:Y:S01]  /*2160*/  HFMA2.MMA R11, -RZ, RZ, 0, 9.5367431640625e-07 ;  /* 0x00000010ff0b7435 */ /* 0x001fe200000001ff */
        /* <DEDUP_REMOVED lines=26> */
[----:B0-----:R-:W-:Y:S01]  /*2310*/  HFMA2.MMA R11, -RZ, RZ, 0, 5.9604644775390625e-08 ;  /* 0x00000001ff0b7435 */ /* 0x001fe200000001ff */
        /* <DEDUP_REMOVED lines=13> */
[----:B-1----:R-:W-:Y:S01]  /*23f0*/  IMAD.MOV.U32 R17, RZ, RZ, R9 ;  /* 0x000000ffff117224 */ /* 0x002fe200078e0009 */
[----:B0-----:R-:W-:Y:S05]  /*2400*/  BRA `(.L_x_2826) ;  /* 0xffffeec000007947 */ /* 0x001fea000383ffff */
        .weak           $__internal_76_$__cuda_sm70_shflsync_up
        .type           $__internal_76_$__cuda_sm70_shflsync_up,@function
        .size           $__internal_76_$__cuda_sm70_shflsync_up,(.L_x_3137 - $__internal_76_$__cuda_sm70_shflsync_up)
$__internal_76_$__cuda_sm70_shflsync_up:
[----:B------:R-:W-:Y:S01]  /*2410*/  MOV R7, 0x0 ;  /* 0x0000000000077802 */ /* 0x000fe20000000f00 */
[----:B------:R-:W-:Y:S04]  /*2420*/  WARPSYNC R9 ;  /* 0x0000000900007348 */ /* 0x000fe80003800000 */
[----:B------:R0:W1:Y:S01]  /*2430*/  SHFL.UP PT, R9, R12, R11, R10 ;  /* 0x0400000b0c097389 */ /* 0x00006200000e000a */
[----:B------:R-:W-:Y:S05]  /*2440*/  RET.REL.NODEC R6 `(_Z30group_norm_nhwc_fwd_sum_kernelI11Fp16IOBf16WLi256EEv26Group_norm_nhwc_fwd_params) ;  /* 0xffffdbb006007950 */ /* 0x000fea0003c3ffff */
.L_x_2827:
        /* <DEDUP_REMOVED lines=11> */
.L_x_3137:


//--------------------- .text._Z30group_norm_nhwc_fwd_sum_kernelI11Fp16IOBf16WLi120EEv26Group_norm_nhwc_fwd_params --------------------------
	.section	.text._Z30group_norm_nhwc_fwd_sum_kernelI11Fp16IOBf16WLi120EEv26Group_norm_nhwc_fwd_params,"ax",@progbits
	.sectioninfo	@"SHI_REGISTERS=27"
	.align	128
        .global         _Z30group_norm_nhwc_fwd_sum_kernelI11Fp16IOBf16WLi120EEv26Group_norm_nhwc_fwd_params
        .type           _Z30group_norm_nhwc_fwd_sum_kernelI11Fp16IOBf16WLi120EEv26Group_norm_nhwc_fwd_params,@function
        .size           _Z30group_norm_nhwc_fwd_sum_kernelI11Fp16IOBf16WLi120EEv26Group_norm_nhwc_fwd_params,(.L_x_3138 - _Z30group_norm_nhwc_fwd_sum_kernelI11Fp16IOBf16WLi120EEv26Group_norm_nhwc_fwd_params)
        .other          _Z30group_norm_nhwc_fwd_sum_kernelI11Fp16IOBf16WLi120EEv26Group_norm_nhwc_fwd_params,@"STO_CUDA_ENTRY STV_DEFAULT"
_Z30group_norm_nhwc_fwd_sum_kernelI11Fp16IOBf16WLi120EEv26Group_norm_nhwc_fwd_params:
.text._Z30group_norm_nhwc_fwd_sum_kernelI11Fp16IOBf16WLi120EEv26Group_norm_nhwc_fwd_params:
        /* <DEDUP_REMOVED lines=36> */
.L_x_2830:
        /* <DEDUP_REMOVED lines=25> */
.L_x_2829:
        /* <DEDUP_REMOVED lines=8> */
.L_x_2831:
        /* <DEDUP_REMOVED lines=86> */
.L_x_2828:
        /* <DEDUP_REMOVED lines=67> */
[----:B0-----:R-:W-:Y:S05]  /*0de0*/  CALL.REL.NOINC `($__internal_77_$__cuda_sm70_warpsync) ;  /* 0x00000d3000007944 */ /* 0x001fea0003c00000 */
.L_x_2834:
        /* <DEDUP_REMOVED lines=13> */
.L_x_2836:
[----:B------:R-:W-:Y:S05]  /*0ec0*/  BSYNC B1 ;  /* 0x0000000000017941 */ /* 0x000fea0003800000 */
.L_x_2835:
[----:B------:R-:W-:-:S03]  /*0ed0*/  UMOV UR4, 0x3fffffff ;  /* 0x3fffffff00047882 */ /* 0x000fc60000000000 */
[----:B------:R-:W-:Y:S05]  /*0ee0*/  BRA.CONV UR4, `(.L_x_2837) ;  /* 0x0000003304007947 */ /* 0x000fea000b800000 */
[----:B------:R-:W-:Y:S01]  /*0ef0*/  IMAD.MOV.U32 R3, RZ, RZ, 0x3fffffff ;  /* 0x3fffffffff037424 */ /* 0x000fe200078e00ff */
[----:B------:R-:W-:Y:S02]  /*0f00*/  MOV R2, 0xf20 ;  /* 0x00000f2000027802 */ /* 0x000fe40000000f00 */
[----:B0-----:R-:W-:Y:S05]  /*0f10*/  CALL.REL.NOINC `($__internal_77_$__cuda_sm70_warpsync) ;  /* 0x00000c0000007944 */ /* 0x001fea0003c00000 */
.L_x_2837:
        /* <DEDUP_REMOVED lines=8> */
[----:B01----:R-:W-:Y:S05]  /*0fa0*/  CALL.REL.NOINC `($__internal_77_$__cuda_sm70_warpsync) ;  /* 0x00000b7000007944 */ /* 0x003fea0003c00000 */
.L_x_2838:
        /* <DEDUP_REMOVED lines=13> */
.L_x_2840:
[----:B------:R-:W-:Y:S05]  /*1080*/  BSYNC B1 ;  /* 0x0000000000017941 */ /* 0x000fea0003800000 */
.L_x_2839:
[----:B------:R-:W-:-:S03]  /*1090*/  UMOV UR4, 0x3fffffff ;  /* 0x3fffffff00047882 */ /* 0x000fc60000000000 */
[----:B------:R-:W-:Y:S05]  /*10a0*/  BRA.CONV UR4, `(.L_x_2841) ;  /* 0x0000003304007947 */ /* 0x000fea000b800000 */
[----:B------:R-:W-:Y:S01]  /*10b0*/  IMAD.MOV.U32 R3, RZ, RZ, 0x3fffffff ;  /* 0x3fffffffff037424 */ /* 0x000fe200078e00ff */
[----:B------:R-:W-:Y:S02]  /*10c0*/  MOV R2, 0x10e0 ;  /* 0x000010e000027802 */ /* 0x000fe40000000f00 */
[----:B01----:R-:W-:Y:S05]  /*10d0*/  CALL.REL.NOINC `($__internal_77_$__cuda_sm70_warpsync) ;  /* 0x00000a4000007944 */ /* 0x003fea0003c00000 */
.L_x_2841:
        /* <DEDUP_REMOVED lines=8> */
[----:B012---:R-:W-:Y:S05]  /*1160*/  CALL.REL.NOINC `($__internal_77_$__cuda_sm70_warpsync) ;  /* 0x000009b000007944 */ /* 0x007fea0003c00000 */
.L_x_2842:
        /* <DEDUP_REMOVED lines=13> */
.L_x_2844:
[----:B------:R-:W-:Y:S05]  /*1240*/  BSYNC B1 ;  /* 0x0000000000017941 */ /* 0x000fea0003800000 */
.L_x_2843:
[----:B------:R-:W-:-:S03]  /*1250*/  UMOV UR4, 0x3fffffff ;  /* 0x3fffffff00047882 */ /* 0x000fc60000000000 */
[----:B------:R-:W-:Y:S05]  /*1260*/  BRA.CONV UR4, `(.L_x_2845) ;  /* 0x0000003304007947 */ /* 0x000fea000b800000 */
[----:B------:R-:W-:Y:S01]  /*1270*/  IMAD.MOV.U32 R3, RZ, RZ, 0x3fffffff ;  /* 0x3fffffffff037424 */ /* 0x000fe200078e00ff */
[----:B------:R-:W-:Y:S02]  /*1280*/  MOV R2, 0x12a0 ;  /* 0x000012a000027802 */ /* 0x000fe40000000f00 */
[----:B012---:R-:W-:Y:S05]  /*1290*/  CALL.REL.NOINC `($__internal_77_$__cuda_sm70_warpsync) ;  /* 0x0000088000007944 */ /* 0x007fea0003c00000 */
.L_x_2845:
        /* <DEDUP_REMOVED lines=8> */
[----:B0123--:R-:W-:Y:S05]  /*1320*/  CALL.REL.NOINC `($__internal_77_$__cuda_sm70_warpsync) ;  /* 0x000007f000007944 */ /* 0x00ffea0003c00000 */
.L_x_2846:
        /* <DEDUP_REMOVED lines=13> */
.L_x_2848:
[----:B------:R-:W-:Y:S05]  /*1400*/  BSYNC B1 ;  /* 0x0000000000017941 */ /* 0x000fea0003800000 */
.L_x_2847:
[----:B------:R-:W-:Y:S01]  /*1410*/  UMOV UR4, 0x3fffffff ;  /* 0x3fffffff00047882 */ /* 0x000fe20000000000 */
[----:B------:R-:W-:Y:S02]  /*1420*/  IMAD.MOV.U32 R18, RZ, RZ, R12 ;  /* 0x000000ffff127224 */ /* 0x000fe400078e000c */
[----:B------:R-:W-:Y:S01]  /*1430*/  IMAD.MOV.U32 R16, RZ, RZ, R13 ;  /* 0x000000ffff107224 */ /* 0x000fe200078e000d */
[----:B------:R-:W-:Y:S05]  /*1440*/  BRA.CONV UR4, `(.L_x_2849) ;  /* 0x0000003304007947 */ /* 0x000fea000b800000 */
[----:B------:R-:W-:Y:S02]  /*1450*/  MOV R3, 0x3fffffff ;  /* 0x3fffffff00037802 */ /* 0x000fe40000000f00 */
[----:B------:R-:W-:-:S02]  /*1460*/  MOV R2, 0x1480 ;  /* 0x0000148000027802 */ /* 0x000fc40000000f00 */
[----:B0123--:R-:W-:Y:S05]  /*1470*/  CALL.REL.NOINC `($__internal_77_$__cuda_sm70_warpsync) ;  /* 0x000006a000007944 */ /* 0x00ffea0003c00000 */
.L_x_2849:
        /* <DEDUP_REMOVED lines=8> */
[----:B01234-:R-:W-:Y:S05]  /*1500*/  CALL.REL.NOINC `($__internal_77_$__cuda_sm70_warpsync) ;  /* 0x0000061000007944 */ /* 0x01ffea0003c00000 */
.L_x_2850:
        /* <DEDUP_REMOVED lines=15> */
[----:B------:R-:W-:Y:S05]  /*1600*/  CALL.REL.NOINC `($__internal_77_$__cuda_sm70_warpsync) ;  /* 0x0000051000007944 */ /* 0x000fea0003c00000 */
.L_x_2851:
        /* <DEDUP_REMOVED lines=8> */
[----:B0-----:R-:W-:Y:S05]  /*1690*/  CALL.REL.NOINC `($__internal_77_$__cuda_sm70_warpsync) ;  /* 0x0000048000007944 */ /* 0x001fea0003c00000 */
.L_x_2852:
        /* <DEDUP_REMOVED lines=47> */
.L_x_2833:
[----:B--2---:R-:W-:Y:S05]  /*1990*/  BSYNC B0 ;  /* 0x0000000000007941 */ /* 0x004fea0003800000 */
.L_x_2832:
        /* <DEDUP_REMOVED lines=24> */
        .weak           $__internal_77_$__cuda_sm70_warpsync
        .type           $__internal_77_$__cuda_sm70_warpsync,@function
        .size           $__internal_77_$__cuda_sm70_warpsync,(.L_x_3138 - $__internal_77_$__cuda_sm70_warpsync)
$__internal_77_$__cuda_sm70_warpsync:
[----:B------:R-:W-:Y:S04]  /*1b20*/  WARPSYNC R3 ;  /* 0x0000000300007348 */ /* 0x000fe80003800000 */
[----:B------:R-:W-:-:S04]  /*1b30*/  IMAD.MOV.U32 R3, RZ, RZ, 0x0 ;  /* 0x00000000ff037424 */ /* 0x000fc800078e00ff */
[----:B------:R-:W-:Y:S05]  /*1b40*/  RET.REL.NODEC R2 `(_Z30group_norm_nhwc_fwd_sum_kernelI11Fp16IOBf16WLi120EEv26Group_norm_nhwc_fwd_params) ;  /* 0xffffe4b002007950 */ /* 0x000fea0003c3ffff */
.L_x_2853:
        /* <DEDUP_REMOVED lines=11> */
.L_x_3138:


//--------------------- .text._Z30group_norm_nhwc_fwd_sum_kernelI11Fp16IOBf16WLi140EEv26Group_norm_nhwc_fwd_params --------------------------
	.section	.text._Z30group_norm_nhwc_fwd_sum_kernelI11Fp16IOBf16WLi140EEv26Group_norm_nhwc_fwd_params,"ax",@progbits
	.sectioninfo	@"SHI_REGISTERS=28"
	.align	128
        .global         _Z30group_norm_nhwc_fwd_sum_kernelI11Fp16IOBf16WLi140EEv26Group_norm_nhwc_fwd_params
        .type           _Z30group_norm_nhwc_fwd_sum_kernelI11Fp16IOBf16WLi140EEv26Group_norm_nhwc_fwd_params,@function
        .size           _Z30group_norm_nhwc_fwd_sum_kernelI11Fp16IOBf16WLi140EEv26Group_norm_nhwc_fwd_params,(.L_x_3139 - _Z30group_norm_nhwc_fwd_sum_kernelI11Fp16IOBf16WLi140EEv26Group_norm_nhwc_fwd_params)
        .other          _Z30group_norm_nhwc_fwd_sum_kernelI11Fp16IOBf16WLi140EEv26Group_norm_nhwc_fwd_params,@"STO_CUDA_ENTRY STV_DEFAULT"
_Z30group_norm_nhwc_fwd_sum_kernelI11Fp16IOBf16WLi140EEv26Group_norm_nhwc_fwd_params:
.text._Z30group_norm_nhwc_fwd_sum_kernelI11Fp16IOBf16WLi140EEv26Group_norm_nhwc_fwd_params:
        /* <DEDUP_REMOVED lines=36> */
.L_x_2856:
        /* <DEDUP_REMOVED lines=25> */
.L_x_2855:
        /* <DEDUP_REMOVED lines=8> */
.L_x_2857:
        /* <DEDUP_REMOVED lines=86> */
.L_x_2854:
        /* <DEDUP_REMOVED lines=72> */
[----:B0-----:R-:W-:Y:S05]  /*0e30*/  CALL.REL.NOINC `($__internal_78_$__cuda_sm70_warpsync) ;  /* 0x00000dd000007944 */ /* 0x001fea0003c00000 */
.L_x_2860:
        /* <DEDUP_REMOVED lines=13> */
.L_x_2862:
[----:B------:R-:W-:Y:S05]  /*0f10*/  BSYNC B1 ;  /* 0x0000000000017941 */ /* 0x000fea0003800000 */
.L_x_2861:
[----:B------:R-:W-:-:S03]  /*0f20*/  UMOV UR4, 0xfffffff ;  /* 0x0fffffff00047882 */ /* 0x000fc60000000000 */
[----:B------:R-:W-:Y:S05]  /*0f30*/  BRA.CONV UR4, `(.L_x_2863) ;  /* 0x0000003304007947 */ /* 0x000fea000b800000 */
[----:B------:R-:W-:Y:S02]  /*0f40*/  MOV R3, 0xfffffff ;  /* 0x0fffffff00037802 */ /* 0x000fe40000000f00 */
[----:B------:R-:W-:Y:S02]  /*0f50*/  MOV R2, 0xf70 ;  /* 0x00000f7000027802 */ /* 0x000fe40000000f00 */
[----:B0-----:R-:W-:Y:S05]  /*0f60*/  CALL.REL.NOINC `($__internal_78_$__cuda_sm70_warpsync) ;  /* 0x00000ca000007944 */ /* 0x001fea0003c00000 */
.L_x_2863:
        /* <DEDUP_REMOVED lines=8> */
[----:B01----:R-:W-:Y:S05]  /*0ff0*/  CALL.REL.NOINC `($__internal_78_$__cuda_sm70_warpsync) ;  /* 0x00000c1000007944 */ /* 0x003fea0003c00000 */
.L_x_2864:
        /* <DEDUP_REMOVED lines=13> */
.L_x_2866:
[----:B------:R-:W-:Y:S05]  /*10d0*/  BSYNC B1 ;  /* 0x0000000000017941 */ /* 0x000fea0003800000 */
.L_x_2865:
[----:B------:R-:W-:-:S03]  /*10e0*/  UMOV UR4, 0xfffffff ;  /* 0x0fffffff00047882 */ /* 0x000fc60000000000 */
[----:B------:R-:W-:Y:S05]  /*10f0*/  BRA.CONV UR4, `(.L_x_2867) ;  /* 0x0000003304007947 */ /* 0x000fea000b800000 */
[----:B------:R-:W-:Y:S02]  /*1100*/  MOV R3, 0xfffffff ;  /* 0x0fffffff00037802 */ /* 0x000fe40000000f00 */
[----:B------:R-:W-:Y:S02]  /*1110*/  MOV R2, 0x1130 ;  /* 0x0000113000027802 */ /* 0x000fe40000000f00 */
[----:B01----:R-:W-:Y:S05]  /*1120*/  CALL.REL.NOINC `($__internal_78_$__cuda_sm70_warpsync) ;  /* 0x00000ae000007944 */ /* 0x003fea0003c00000 */
.L_x_2867:
        /* <DEDUP_REMOVED lines=8> */
[----:B012---:R-:W-:Y:S05]  /*11b0*/  CALL.REL.NOINC `($__internal_78_$__cuda_sm70_warpsync) ;  /* 0x00000a5000007944 */ /* 0x007fea0003c00000 */
.L_x_2868:
        /* <DEDUP_REMOVED lines=13> */
.L_x_2870:
[----:B------:R-:W-:Y:S05]  /*1290*/  BSYNC B1 ;  /* 0x0000000000017941 */ /* 0x000fea0003800000 */
.L_x_2869:
[----:B------:R-:W-:-:S03]  /*12a0*/  UMOV UR4, 0xfffffff ;  /* 0x0fffffff00047882 */ /* 0x000fc60000000000 */
[----:B------:R-:W-:Y:S05]  /*12b0*/  BRA.CONV UR4, `(.L_x_2871) ;  /* 0x0000003304007947 */ /* 0x000fea000b800000 */
[----:B------:R-:W-:Y:S02]  /*12c0*/  MOV R3, 0xfffffff ;  /* 0x0fffffff00037802 */ /* 0x000fe40000000f00 */
[----:B------:R-:W-:Y:S02]  /*12d0*/  MOV R2, 0x12f0 ;  /* 0x000012f000027802 */ /* 0x000fe40000000f00 */
[----:B012---:R-:W-:Y:S05]  /*12e0*/  CALL.REL.NOINC `($__internal_78_$__cuda_sm70_warpsync) ;  /* 0x0000092000007944 */ /* 0x007fea0003c00000 */
.L_x_2871:
        /* <DEDUP_REMOVED lines=8> */
[----:B0123--:R-:W-:Y:S05]  /*1370*/  CALL.REL.NOINC `($__internal_78_$__cuda_sm70_warpsync) ;  /* 0x0000089000007944 */ /* 0x00ffea0003c00000 */
.L_x_2872:
        /* <DEDUP_REMOVED lines=13> */
.L_x_2874:
[----:B------:R-:W-:Y:S05]  /*1450*/  BSYNC B1 ;  /* 0x0000000000017941 */ /* 0x000fea0003800000 */
.L_x_2873:
[----:B------:R-:W-:Y:S01]  /*1460*/  UMOV UR4, 0xfffffff ;  /* 0x0fffffff00047882 */ /* 0x000fe20000000000 */
[----:B------:R-:W-:Y:S01]  /*1470*/  MOV R18, R8 ;  /* 0x0000000800127202 */ /* 0x000fe20000000f00 */
[----:B------:R-:W-:Y:S01]  /*1480*/  IMAD.MOV.U32 R16, RZ, RZ, R7 ;  /* 0x000000ffff107224 */ /* 0x000fe200078e0007 */
[----:B------:R-:W-:Y:S05]  /*1490*/  BRA.CONV UR4, `(.L_x_2875) ;  /* 0x0000003304007947 */ /* 0x000fea000b800000 */
[----:B------:R-:W-:Y:S01]  /*14a0*/  IMAD.MOV.U32 R3, RZ, RZ, 0xfffffff ;  /* 0x0fffffffff037424 */ /* 0x000fe200078e00ff */
[----:B------:R-:W-:Y:S02]  /*14b0*/  MOV R2, 0x14d0 ;  /* 0x000014d000027802 */ /* 0x000fe40000000f00 */
[----:B0123--:R-:W-:Y:S05]  /*14c0*/  CALL.REL.NOINC `($__internal_78_$__cuda_sm70_warpsync) ;  /* 0x0000074000007944 */ /* 0x00ffea0003c00000 */
.L_x_2875:
        /* <DEDUP_REMOVED lines=8> */
[----:B01234-:R-:W-:Y:S05]  /*1550*/  CALL.REL.NOINC `($__internal_78_$__cuda_sm70_warpsync) ;  /* 0x000006b000007944 */ /* 0x01ffea0003c00000 */
.L_x_2876:
        /* <DEDUP_REMOVED lines=15> */
[----:B------:R-:W-:Y:S05]  /*1650*/  CALL.REL.NOINC `($__internal_78_$__cuda_sm70_warpsync) ;  /* 0x000005b000007944 */ /* 0x000fea0003c00000 */
.L_x_2877:
        /* <DEDUP_REMOVED lines=8> */
[----:B0-----:R-:W-:Y:S05]  /*16e0*/  CALL.REL.NOINC `($__internal_78_$__cuda_sm70_warpsync) ;  /* 0x0000052000007944 */ /* 0x001fea0003c00000 */
.L_x_2878:
        /* <DEDUP_REMOVED lines=57> */
.L_x_2859:
[----:B--2---:R-:W-:Y:S05]  /*1a80*/  BSYNC B0 ;  /* 0x0000000000007941 */ /* 0x004fea0003800000 */
.L_x_2858:
        /* <DEDUP_REMOVED lines=24> */
        .weak           $__internal_78_$__cuda_sm70_warpsync
        .type           $__internal_78_$__cuda_sm70_warpsync,@function
        .size           $__internal_78_$__cuda_sm70_warpsync,(.L_x_3139 - $__internal_78_$__cuda_sm70_warpsync)
$__internal_78_$__cuda_sm70_warpsync:
[----:B------:R-:W-:Y:S04]  /*1c10*/  WARPSYNC R3 ;  /* 0x0000000300007348 */ /* 0x000fe80003800000 */
[----:B------:R-:W-:-:S04]  /*1c20*/  IMAD.MOV.U32 R3, RZ, RZ, 0x0 ;  /* 0x00000000ff037424 */ /* 0x000fc800078e00ff */
[----:B------:R-:W-:Y:S05]  /*1c30*/  RET.REL.NODEC R2 `(_Z30group_norm_nhwc_fwd_sum_kernelI11Fp16IOBf16WLi140EEv26Group_norm_nhwc_fwd_params) ;  /* 0xffffe3c002007950 */ /* 0x000fea0003c3ffff */
.L_x_2879:
        /* <DEDUP_REMOVED lines=12> */
.L_x_3139:


//--------------------- .text._Z30group_norm_nhwc_fwd_sum_kernelI11Fp16IOBf16WLi160EEv26Group_norm_nhwc_fwd_params --------------------------
	.section	.text._Z30group_norm_nhwc_fwd_sum_kernelI11Fp16IOBf16WLi160EEv26Group_norm_nhwc_fwd_params,"ax",@progbits
	.sectioninfo	@"SHI_REGISTERS=30"
	.align	128
        .global         _Z30group_norm_nhwc_fwd_sum_kernelI11Fp16IOBf16WLi160EEv26Group_norm_nhwc_fwd_params
        .type           _Z30group_norm_nhwc_fwd_sum_kernelI11Fp16IOBf16WLi160EEv26Group_norm_nhwc_fwd_params,@function
        .size           _Z30group_norm_nhwc_fwd_sum_kernelI11Fp16IOBf16WLi160EEv26Group_norm_nhwc_fwd_params,(.L_x_3140 - _Z30group_norm_nhwc_fwd_sum_kernelI11Fp16IOBf16WLi160EEv26Group_norm_nhwc_fwd_params)
        .other          _Z30group_norm_nhwc_fwd_sum_kernelI11Fp16IOBf16WLi160EEv26Group_norm_nhwc_fwd_params,@"STO_CUDA_ENTRY STV_DEFAULT"
_Z30group_norm_nhwc_fwd_sum_kernelI11Fp16IOBf16WLi160EEv26Group_norm_nhwc_fwd_params:
.text._Z30group_norm_nhwc_fwd_sum_kernelI11Fp16IOBf16WLi160EEv26Group_norm_nhwc_fwd_params:
        /* <DEDUP_REMOVED lines=37> */
.L_x_2882:
        /* <DEDUP_REMOVED lines=25> */
.L_x_2881:
        /* <DEDUP_REMOVED lines=14> */
.L_x_2883:
        /* <DEDUP_REMOVED lines=86> */
.L_x_2880:
        /* <DEDUP_REMOVED lines=62> */
.L_x_2888:
        /* <DEDUP_REMOVED lines=56> */
.L_x_2889:
        /* <DEDUP_REMOVED lines=53> */
.L_x_2885:
[----:B0-----:R-:W-:Y:S05]  /*14d0*/  BSYNC B0 ;  /* 0x0000000000007941 */ /* 0x001fea0003800000 */
.L_x_2884:
        /* <DEDUP_REMOVED lines=30> */
.L_x_2886:
[----:B------:R-:W-:Y:S01]  /*16c0*/  HFMA2.MMA R11, -RZ, RZ, 0, 5.9604644775390625e-08 ;  /* 0x00000001ff0b7435 */ /* 0x000fe200000001ff */
[----:B------:R-:W-:Y:S01]  /*16d0*/  IMAD.MOV.U32 R12, RZ, RZ, R8 ;  /* 0x000000ffff0c7224 */ /* 0x000fe200078e0008 */
[----:B------:R-:W-:Y:S01]  /*16e0*/  MOV R6, 0x1720 ;  /* 0x0000172000067802 */ /* 0x000fe20000000f00 */
[----:B------:R-:W-:Y:S02]  /*16f0*/  IMAD.MOV.U32 R10, RZ, RZ, RZ ;  /* 0x000000ffff0a7224 */ /* 0x000fe400078e00ff */
[----:B------:R-:W-:-:S02]  /*1700*/  IMAD.MOV.U32 R9, RZ, RZ, -0x1 ;  /* 0xffffffffff097424 */ /* 0x000fc400078e00ff */
[----:B------:R-:W-:Y:S05]  /*1710*/  CALL.REL.NOINC `($__internal_79_$__cuda_sm70_shflsync_up) ;  /* 0x000009a000007944 */ /* 0x000fea0003c00000 */
[----:B-1----:R-:W-:Y:S01]  /*1720*/  MOV R13, R9 ;  /* 0x00000009000d7202 */ /* 0x002fe20000000f00 */
[----:B0-----:R-:W-:Y:S05]  /*1730*/  BRA `(.L_x_2888) ;  /* 0xfffff6c000007947 */ /* 0x001fea000383ffff */
.L_x_2887:
[----:B------:R-:W-:Y:S01]  /*1740*/  HFMA2.MMA R10, -RZ, RZ, 0, 0 ;  /* 0x00000000ff0a7435 */ /* 0x000fe200000001ff */
[----:B------:R-:W-:Y:S01]  /*1750*/  IMAD.MOV.U32 R12, RZ, RZ, R5 ;  /* 0x000000ffff0c7224 */ /* 0x000fe200078e0005 */
[----:B------:R-:W-:Y:S01]  /*1760*/  MOV R6, 0x17a0 ;  /* 0x000017a000067802 */ /* 0x000fe20000000f00 */
[----:B------:R-:W-:-:S02]  /*1770*/  IMAD.MOV.U32 R11, RZ, RZ, 0x1 ;  /* 0x00000001ff0b7424 */ /* 0x000fc400078e00ff */
[----:B------:R-:W-:Y:S02]  /*1780*/  IMAD.MOV.U32 R9, RZ, RZ, -0x1 ;  /* 0xffffffffff097424 */ /* 0x000fe400078e00ff */
[----:B012---:R-:W-:Y:S05]  /*1790*/  CALL.REL.NOINC `($__internal_79_$__cuda_sm70_shflsync_up) ;  /* 0x0000092000007944 */ /* 0x007fea0003c00000 */
[----:B-1----:R-:W-:Y:S01]  /*17a0*/  IMAD.MOV.U32 R14, RZ, RZ, R9 ;  /* 0x000000ffff0e7224 */ /* 0x002fe200078e0009 */
[----:B0-----:R-:W-:Y:S01]  /*17b0*/  MOV R12, R4 ;  /* 0x00000004000c7202 */ /* 0x001fe20000000f00 */
[----:B------:R-:W-:Y:S01]  /*17c0*/  IMAD.MOV.U32 R11, RZ, RZ, 0x1 ;  /* 0x00000001ff0b7424 */ /* 0x000fe200078e00ff */
[----:B------:R-:W-:Y:S01]  /*17d0*/  MOV R9, 0xffffffff ;  /* 0xffffffff00097802 */ /* 0x000fe20000000f00 */
[----:B------:R-:W-:Y:S01]  /*17e0*/  IMAD.MOV.U32 R10, RZ, RZ, RZ ;  /* 0x000000ffff0a7224 */ /* 0x000fe200078e00ff */
[----:B------:R-:W-:Y:S02]  /*17f0*/  MOV R6, 0x1810 ;  /* 0x0000181000067802 */ /* 0x000fe40000000f00 */
[----:B------:R-:W-:Y:S05]  /*1800*/  CALL.REL.NOINC `($__internal_79_$__cuda_sm70_shflsync_up) ;  /* 0x000008b000007944 */ /* 0x000fea0003c00000 */
        /* <DEDUP_REMOVED lines=15> */
[----:B------:R-:W-:Y:S05]  /*1900*/  CALL.REL.NOINC `($__internal_79_$__cuda_sm70_shflsync_up) ;  /* 0x000007b000007944 */ /* 0x000fea0003c00000 */
[----:B0-----:R-:W-:Y:S01]  /*1910*/  HFMA2.MMA R10, -RZ, RZ, 0, 0 ;  /* 0x00000000ff0a7435 */ /* 0x001fe200000001ff */
[----:B-1----:R-:W-:Y:S01]  /*1920*/  MOV R4, R9 ;  /* 0x0000000900047202 */ /* 0x002fe20000000f00 */
[----:B------:R-:W-:Y:S01]  /*1930*/  IMAD.MOV.U32 R12, RZ, RZ, R8 ;  /* 0x000000ffff0c7224 */ /* 0x000fe200078e0008 */
[----:B------:R-:W-:Y:S01]  /*1940*/  MOV R6, 0x1980 ;  /* 0x0000198000067802 */ /* 0x000fe20000000f00 */
[----:B------:R-:W-:Y:S02]  /*1950*/  IMAD.MOV.U32 R11, RZ, RZ, 0x2 ;  /* 0x00000002ff0b7424 */ /* 0x000fe400078e00ff */
[----:B------:R-:W-:Y:S02]  /*1960*/  IMAD.MOV.U32 R9, RZ, RZ, -0x1 ;  /* 0xffffffffff097424 */ /* 0x000fe400078e00ff */
[----:B------:R-:W-:Y:S05]  /*1970*/  CALL.REL.NOINC `($__internal_79_$__cuda_sm70_shflsync_up) ;  /* 0x0000074000007944 */ /* 0x000fea0003c00000 */
[----:B-1----:R-:W-:Y:S01]  /*1980*/  IMAD.MOV.U32 R5, RZ, RZ, R9 ;  /* 0x000000ffff057224 */ /* 0x002fe200078e0009 */
[----:B0-----:R-:W-:Y:S01]  /*1990*/  MOV R12, R14 ;  /* 0x0000000e000c7202 */ /* 0x001fe20000000f00 */
[----:B------:R-:W-:Y:S01]  /*19a0*/  IMAD.MOV.U32 R11, RZ, RZ, 0x2 ;  /* 0x00000002ff0b7424 */ /* 0x000fe200078e00ff */
[----:B------:R-:W-:Y:S01]  /*19b0*/  MOV R9, 0xffffffff ;  /* 0xffffffff00097802 */ /* 0x000fe20000000f00 */
[----:B------:R-:W-:Y:S01]  /*19c0*/  IMAD.MOV.U32 R10, RZ, RZ, RZ ;  /* 0x000000ffff0a7224 */ /* 0x000fe200078e00ff */
[----:B------:R-:W-:-:S02]  /*19d0*/  MOV R6, 0x19f0 ;  /* 0x000019f000067802 */ /* 0x000fc40000000f00 */
[----:B------:R-:W-:Y:S05]  /*19e0*/  CALL.REL.NOINC `($__internal_79_$__cuda_sm70_shflsync_up) ;  /* 0x000006d000007944 */ /* 0x000fea0003c00000 */
        /* <DEDUP_REMOVED lines=12> */
[----:B------:R-:W-:Y:S05]  /*1ab0*/  CALL.REL.NOINC `($__internal_79_$__cuda_sm70_shflsync_up) ;  /* 0x0000060000007944 */ /* 0x000fea0003c00000 */
[----:B0-----:R-:W-:Y:S01]  /*1ac0*/  HFMA2.MMA R10, -RZ, RZ, 0, 0 ;  /* 0x00000000ff0a7435 */ /* 0x001fe200000001ff */
[----:B-1----:R-:W-:Y:S01]  /*1ad0*/  MOV R4, R9 ;  /* 0x0000000900047202 */ /* 0x002fe20000000f00 */
[----:B------:R-:W-:Y:S01]  /*1ae0*/  IMAD.MOV.U32 R12, RZ, RZ, R8 ;  /* 0x000000ffff0c7224 */ /* 0x000fe200078e0008 */
[----:B------:R-:W-:Y:S01]  /*1af0*/  MOV R6, 0x1b30 ;  /* 0x00001b3000067802 */ /* 0x000fe20000000f00 */
[----:B------:R-:W-:Y:S02]  /*1b00*/  IMAD.MOV.U32 R11, RZ, RZ, 0x4 ;  /* 0x00000004ff0b7424 */ /* 0x000fe400078e00ff */
[----:B------:R-:W-:-:S02]  /*1b10*/  IMAD.MOV.U32 R9, RZ, RZ, -0x1 ;  /* 0xffffffffff097424 */ /* 0x000fc400078e00ff */
        /* <DEDUP_REMOVED lines=89> */
[----:B01----:R-:W-:Y:S05]  /*20b0*/  BRA `(.L_x_2889) ;  /* 0xfffff0c000007947 */ /* 0x003fea000383ffff */
        .weak           $__internal_79_$__cuda_sm70_shflsync_up
        .type           $__internal_79_$__cuda_sm70_shflsync_up,@function
        .size           $__internal_79_$__cuda_sm70_shflsync_up,(.L_x_3140 - $__internal_79_$__cuda_sm70_shflsync_up)
$__internal_79_$__cuda_sm70_shflsync_up:
[----:B------:R-:W-:Y:S01]  /*20c0*/  IMAD.MOV.U32 R7, RZ, RZ, 0x0 ;  /* 0x00000000ff077424 */ /* 0x000fe200078e00ff */
[----:B------:R-:W-:Y:S04]  /*20d0*/  WARPSYNC R9 ;  /* 0x0000000900007348 */ /* 0x000fe80003800000 */
[----:B------:R0:W1:Y:S01]  /*20e0*/  SHFL.UP PT, R9, R12, R11, R10 ;  /* 0x0400000b0c097389 */ /* 0x00006200000e000a */
[----:B------:R-:W-:Y:S05]  /*20f0*/  RET.REL.NODEC R6 `(_Z30group_norm_nhwc_fwd_sum_kernelI11Fp16IOBf16WLi160EEv26Group_norm_nhwc_fwd_params) ;  /* 0xffffdf0006007950 */ /* 0x000fea0003c3ffff */
.L_x_2890:
        /* <DEDUP_REMOVED lines=16> */
.L_x_3140:


//--------------------- .text._Z30group_norm_nhwc_fwd_sum_kernelI11Fp16IOFp16WLi196EEv26Group_norm_nhwc_fwd_params --------------------------
	.section	.text._Z30group_norm_nhwc_fwd_sum_kernelI11Fp16IOFp16WLi196EEv26Group_norm_nhwc_fwd_params,"ax",@progbits
	.sectioninfo	@"SHI_REGISTERS=32"
	.align	128
        .global         _Z30group_norm_nhwc_fwd_sum_kernelI11Fp16IOFp16WLi196EEv26Group_norm_nhwc_fwd_params
        .type           _Z30group_norm_nhwc_fwd_sum_kernelI11Fp16IOFp16WLi196EEv26Group_norm_nhwc_fwd_params,@function
        .size           _Z30group_norm_nhwc_fwd_sum_kernelI11Fp16IOFp16WLi196EEv26Group_norm_nhwc_fwd_params,(.L_x_3141 - _Z30group_norm_nhwc_fwd_sum_kernelI11Fp16IOFp16WLi196EEv26Group_norm_nhwc_fwd_params)
        .other          _Z30group_norm_nhwc_fwd_sum_kernelI11Fp16IOFp16WLi196EEv26Group_norm_nhwc_fwd_params,@"STO_CUDA_ENTRY STV_DEFAULT"
_Z30group_norm_nhwc_fwd_sum_kernelI11Fp16IOFp16WLi196EEv26Group_norm_nhwc_fwd_params:
.text._Z30group_norm_nhwc_fwd_sum_kernelI11Fp16IOFp16WLi196EEv26Group_norm_nhwc_fwd_params:
        /* <DEDUP_REMOVED lines=36> */
.L_x_2893:
        /* <DEDUP_REMOVED lines=25> */
.L_x_2892:
        /* <DEDUP_REMOVED lines=8> */
.L_x_2894:
        /* <DEDUP_REMOVED lines=86> */
.L_x_2891:
        /* <DEDUP_REMOVED lines=85> */
[----:B0-----:R-:W-:Y:S05]  /*0f00*/  CALL.REL.NOINC `($__internal_80_$__cuda_sm70_warpsync) ;  /* 0x00000f1000007944 */ /* 0x001fea0003c00000 */
.L_x_2897:
        /* <DEDUP_REMOVED lines=13> */
.L_x_2899:
[----:B------:R-:W-:Y:S05]  /*0fe0*/  BSYNC B1 ;  /* 0x0000000000017941 */ /* 0x000fea0003800000 */
.L_x_2898:
[----:B------:R-:W-:-:S03]  /*0ff0*/  UMOV UR4, 0xfffffff ;  /* 0x0fffffff00047882 */ /* 0x000fc60000000000 */
[----:B------:R-:W-:Y:S05]  /*1000*/  BRA.CONV UR4, `(.L_x_2900) ;  /* 0x0000003304007947 */ /* 0x000fea000b800000 */
[----:B------:R-:W-:Y:S01]  /*1010*/  IMAD.MOV.U32 R3, RZ, RZ, 0xfffffff ;  /* 0x0fffffffff037424 */ /* 0x000fe200078e00ff */
[----:B------:R-:W-:Y:S02]  /*1020*/  MOV R2, 0x1040 ;  /* 0x0000104000027802 */ /* 0x000fe40000000f00 */
[----:B0-----:R-:W-:Y:S05]  /*1030*/  CALL.REL.NOINC `($__internal_80_$__cuda_sm70_warpsync) ;  /* 0x00000de000007944 */ /* 0x001fea0003c00000 */
.L_x_2900:
        /* <DEDUP_REMOVED lines=8> */
[----:B01----:R-:W-:Y:S05]  /*10c0*/  CALL.REL.NOINC `($__internal_80_$__cuda_sm70_warpsync) ;  /* 0x00000d5000007944 */ /* 0x003fea0003c00000 */
.L_x_2901:
        /* <DEDUP_REMOVED lines=13> */
.L_x_2903:
[----:B------:R-:W-:Y:S05]  /*11a0*/  BSYNC B1 ;  /* 0x0000000000017941 */ /* 0x000fea0003800000 */
.L_x_2902:
[----:B------:R-:W-:-:S03]  /*11b0*/  UMOV UR4, 0xfffffff ;  /* 0x0fffffff00047882 */ /* 0x000fc60000000000 */
[----:B------:R-:W-:Y:S05]  /*11c0*/  BRA.CONV UR4, `(.L_x_2904) ;  /* 0x0000003304007947 */ /* 0x000fea000b800000 */
[----:B------:R-:W-:Y:S01]  /*11d0*/  IMAD.MOV.U32 R3, RZ, RZ, 0xfffffff ;  /* 0x0fffffffff037424 */ /* 0x000fe200078e00ff */
[----:B------:R-:W-:Y:S02]  /*11e0*/  MOV R2, 0x1200 ;  /* 0x0000120000027802 */ /* 0x000fe40000000f00 */
[----:B01----:R-:W-:Y:S05]  /*11f0*/  CALL.REL.NOINC `($__internal_80_$__cuda_sm70_warpsync) ;  /* 0x00000c2000007944 */ /* 0x003fea0003c00000 */
.L_x_2904:
        /* <DEDUP_REMOVED lines=8> */
[----:B012---:R-:W-:Y:S05]  /*1280*/  CALL.REL.NOINC `($__internal_80_$__cuda_sm70_warpsync) ;  /* 0x00000b9000007944 */ /* 0x007fea0003c00000 */
.L_x_2905:
        /* <DEDUP_REMOVED lines=13> */
.L_x_2907:
[----:B------:R-:W-:Y:S05]  /*1360*/  BSYNC B1 ;  /* 0x0000000000017941 */ /* 0x000fea0003800000 */
.L_x_2906:
[----:B------:R-:W-:-:S03]  /*1370*/  UMOV UR4, 0xfffffff ;  /* 0x0fffffff00047882 */ /* 0x000fc60000000000 */
[----:B------:R-:W-:Y:S05]  /*1380*/  BRA.CONV UR4, `(.L_x_2908) ;  /* 0x0000003304007947 */ /* 0x000fea000b800000 */
[----:B------:R-:W-:Y:S01]  /*1390*/  IMAD.MOV.U32 R3, RZ, RZ, 0xfffffff ;  /* 0x0fffffffff037424 */ /* 0x000fe200078e00ff */
[----:B------:R-:W-:Y:S02]  /*13a0*/  MOV R2, 0x13c0 ;  /* 0x000013c000027802 */ /* 0x000fe40000000f00 */
[----:B012---:R-:W-:Y:S05]  /*13b0*/  CALL.REL.NOINC `($__internal_80_$__cuda_sm70_warpsync) ;  /* 0x00000a6000007944 */ /* 0x007fea0003c00000 */
.L_x_2908:
        /* <DEDUP_REMOVED lines=8> */
[----:B0123--:R-:W-:Y:S05]  /*1440*/  CALL.REL.NOINC `($__internal_80_$__cuda_sm70_warpsync) ;  /* 0x000009d000007944 */ /* 0x00ffea0003c00000 */
.L_x_2909:
        /* <DEDUP_REMOVED lines=13> */
.L_x_2911:
[----:B------:R-:W-:Y:S05]  /*1520*/  BSYNC B1 ;  /* 0x0000000000017941 */ /* 0x000fea0003800000 */
.L_x_2910:
[----:B------:R-:W-:Y:S01]  /*1530*/  UMOV UR4, 0xfffffff ;  /* 0x0fffffff00047882 */ /* 0x000fe20000000000 */
[----:B------:R-:W-:Y:S02]  /*1540*/  IMAD.MOV.U32 R12, RZ, RZ, R7 ;  /* 0x000000ffff0c7224 */ /* 0x000fe400078e0007 */
[----:B------:R-:W-:Y:S01]  /*1550*/  IMAD.MOV.U32 R15, RZ, RZ, R6 ;  /* 0x000000ffff0f7224 */ /* 0x000fe200078e0006 */
[----:B------:R-:W-:Y:S05]  /*1560*/  BRA.CONV UR4, `(.L_x_2912) ;  /* 0x0000003304007947 */ /* 0x000fea000b800000 */
[----:B------:R-:W-:Y:S02]  /*1570*/  MOV R3, 0xfffffff ;  /* 0x0fffffff00037802 */ /* 0x000fe40000000f00 */
[----:B------:R-:W-:-:S02]  /*1580*/  MOV R2, 0x15a0 ;  /* 0x000015a000027802 */ /* 0x000fc40000000f00 */
[----:B0123--:R-:W-:Y:S05]  /*1590*/  CALL.REL.NOINC `($__internal_80_$__cuda_sm70_warpsync) ;  /* 0x0000088000007944 */ /* 0x00ffea0003c00000 */
.L_x_2912:
        /* <DEDUP_REMOVED lines=8> */
[----:B01234-:R-:W-:Y:S05]  /*1620*/  CALL.REL.NOINC `($__internal_80_$__cuda_sm70_warpsync) ;  /* 0x000007f000007944 */ /* 0x01ffea0003c00000 */
.L_x_2913:
        /* <DEDUP_REMOVED lines=15> */
[----:B------:R-:W-:Y:S05]  /*1720*/  CALL.REL.NOINC `($__internal_80_$__cuda_sm70_warpsync) ;  /* 0x000006f000007944 */ /* 0x000fea0003c00000 */
.L_x_2914:
        /* <DEDUP_REMOVED lines=8> */
[----:B0-----:R-:W-:Y:S05]  /*17b0*/  CALL.REL.NOINC `($__internal_80_$__cuda_sm70_warpsync) ;  /* 0x0000066000007944 */ /* 0x001fea0003c00000 */
.L_x_2915:
        /* <DEDUP_REMOVED lines=77> */
.L_x_2896:
[----:B--2---:R-:W-:Y:S05]  /*1c90*/  BSYNC B0 ;  /* 0x0000000000007941 */ /* 0x004fea0003800000 */
.L_x_2895:
        /* <DEDUP_REMOVED lines=24> */
        .weak           $__internal_80_$__cuda_sm70_warpsync
        .type           $__internal_80_$__cuda_sm70_warpsync,@function
        .size           $__internal_80_$__cuda_sm70_warpsync,(.L_x_3141 - $__internal_80_$__cuda_sm70_warpsync)
$__internal_80_$__cuda_sm70_warpsync:
[----:B------:R-:W-:Y:S04]  /*1e20*/  WARPSYNC R3 ;  /* 0x0000000300007348 */ /* 0x000fe80003800000 */
[----:B------:R-:W-:-:S06]  /*1e30*/  HFMA2.MMA R3, -RZ, RZ, 0, 0 ;  /* 0x00000000ff037435 */ /* 0x000fcc00000001ff */
[----:B------:R-:W-:Y:S05]  /*1e40*/  RET.REL.NODEC R2 `(_Z30group_norm_nhwc_fwd_sum_kernelI11Fp16IOFp16WLi196EEv26Group_norm_nhwc_fwd_params) ;  /* 0xffffe1b002007950 */ /* 0x000fea0003c3ffff */
.L_x_2916:
        /* <DEDUP_REMOVED lines=11> */
.L_x_3141:


//--------------------- .text._Z30group_norm_nhwc_fwd_sum_kernelI11Fp16IOFp16WLi168EEv26Group_norm_nhwc_fwd_params --------------------------
	.section	.text._Z30group_norm_nhwc_fwd_sum_kernelI11Fp16IOFp16WLi168EEv26Group_norm_nhwc_fwd_params,"ax",@progbits
	.sectioninfo	@"SHI_REGISTERS=30"
	.align	128
        .global         _Z30group_norm_nhwc_fwd_sum_kernelI11Fp16IOFp16WLi168EEv26Group_norm_nhwc_fwd_params
        .type           _Z30group_norm_nhwc_fwd_sum_kernelI11Fp16IOFp16WLi168EEv26Group_norm_nhwc_fwd_params,@function
        .size           _Z30group_norm_nhwc_fwd_sum_kernelI11Fp16IOFp16WLi168EEv26Group_norm_nhwc_fwd_params,(.L_x_3142 - _Z30group_norm_nhwc_fwd_sum_kernelI11Fp16IOFp16WLi168EEv26Group_norm_nhwc_fwd_params)
        .other          _Z30group_norm_nhwc_fwd_sum_kernelI11Fp16IOFp16WLi168EEv26Group_norm_nhwc_fwd_params,@"STO_CUDA_ENTRY STV_DEFAULT"
_Z30group_norm_nhwc_fwd_sum_kernelI11Fp16IOFp16WLi168EEv26Group_norm_nhwc_fwd_params:
.text._Z30group_norm_nhwc_fwd_sum_kernelI11Fp16IOFp16WLi168EEv26Group_norm_nhwc_fwd_params:
        /* <DEDUP_REMOVED lines=36> */
.L_x_2919:
        /* <DEDUP_REMOVED lines=25> */
.L_x_2918:
        /* <DEDUP_REMOVED lines=8> */
.L_x_2920:
        /* <DEDUP_REMOVED lines=86> */
.L_x_2917:
        /* <DEDUP_REMOVED lines=81> */
[----:B0-----:R-:W-:Y:S05]  /*0ec0*/  CALL.REL.NOINC `($__internal_81_$__cuda_sm70_warpsync) ;  /* 0x00000e7000007944 */ /* 0x001fea0003c00000 */
.L_x_2923:
        /* <DEDUP_REMOVED lines=13> */
.L_x_2925:
[----:B------:R-:W-:Y:S05]  /*0fa0*/  BSYNC B1 ;  /* 0x0000000000017941 */ /* 0x000fea0003800000 */
.L_x_2924:
[----:B------:R-:W-:-:S03]  /*0fb0*/  UMOV UR4, 0xfffffff ;  /* 0x0fffffff00047882 */ /* 0x000fc60000000000 */
[----:B------:R-:W-:Y:S05]  /*0fc0*/  BRA.CONV UR4, `(.L_x_2926) ;  /* 0x0000003304007947 */ /* 0x000fea000b800000 */
[----:B------:R-:W-:Y:S01]  /*0fd0*/  IMAD.MOV.U32 R3, RZ, RZ, 0xfffffff ;  /* 0x0fffffffff037424 */ /* 0x000fe200078e00ff */
[----:B------:R-:W-:Y:S02]  /*0fe0*/  MOV R2, 0x1000 ;  /* 0x0000100000027802 */ /* 0x000fe40000000f00 */
[----:B0-----:R-:W-:Y:S05]  /*0ff0*/  CALL.REL.NOINC `($__internal_81_$__cuda_sm70_warpsync) ;  /* 0x00000d4000007944 */ /* 0x001fea0003c00000 */
.L_x_2926:
        /* <DEDUP_REMOVED lines=8> */
[----:B01----:R-:W-:Y:S05]  /*1080*/  CALL.REL.NOINC `($__internal_81_$__cuda_sm70_warpsync) ;  /* 0x00000cb000007944 */ /* 0x003fea0003c00000 */
.L_x_2927:
        /* <DEDUP_REMOVED lines=13> */
.L_x_2929:
[----:B------:R-:W-:Y:S05]  /*1160*/  BSYNC B1 ;  /* 0x0000000000017941 */ /* 0x000fea0003800000 */
.L_x_2928:
[----:B------:R-:W-:-:S03]  /*1170*/  UMOV UR4, 0xfffffff ;  /* 0x0fffffff00047882 */ /* 0x000fc60000000000 */
[----:B------:R-:W-:Y:S05]  /*1180*/  BRA.CONV UR4, `(.L_x_2930) ;  /* 0x0000003304007947 */ /* 0x000fea000b800000 */
[----:B------:R-:W-:Y:S01]  /*1190*/  IMAD.MOV.U32 R3, RZ, RZ, 0xfffffff ;  /* 0x0fffffffff037424 */ /* 0x000fe200078e00ff */
[----:B------:R-:W-:Y:S02]  /*11a0*/  MOV R2, 0x11c0 ;  /* 0x000011c000027802 */ /* 0x000fe40000000f00 */
[----:B01----:R-:W-:Y:S05]  /*11b0*/  CALL.REL.NOINC `($__internal_81_$__cuda_sm70_warpsync) ;  /* 0x00000b8000007944 */ /* 0x003fea0003c00000 */
.L_x_2930:
        /* <DEDUP_REMOVED lines=8> */
[----:B012---:R-:W-:Y:S05]  /*1240*/  CALL.REL.NOINC `($__internal_81_$__cuda_sm70_warpsync) ;  /* 0x00000af000007944 */ /* 0x007fea0003c00000 */
.L_x_2931:
        /* <DEDUP_REMOVED lines=13> */
.L_x_2933:
[----:B------:R-:W-:Y:S05]  /*1320*/  BSYNC B1 ;  /* 0x0000000000017941 */ /* 0x000fea0003800000 */
.L_x_2932:
[----:B------:R-:W-:-:S03]  /*1330*/  UMOV UR4, 0xfffffff ;  /* 0x0fffffff00047882 */ /* 0x000fc60000000000 */
[----:B------:R-:W-:Y:S05]  /*1340*/  BRA.CONV UR4, `(.L_x_2934) ;  /* 0x0000003304007947 */ /* 0x000fea000b800000 */
[----:B------:R-:W-:Y:S01]  /*1350*/  IMAD.MOV.U32 R3, RZ, RZ, 0xfffffff ;  /* 0x0fffffffff037424 */ /* 0x000fe200078e00ff */
[----:B------:R-:W-:Y:S02]  /*1360*/  MOV R2, 0x1380 ;  /* 0x0000138000027802 */ /* 0x000fe40000000f00 */
[----:B012---:R-:W-:Y:S05]  /*1370*/  CALL.REL.NOINC `($__internal_81_$__cuda_sm70_warpsync) ;  /* 0x000009c000007944 */ /* 0x007fea0003c00000 */
.L_x_2934:
        /* <DEDUP_REMOVED lines=8> */
[----:B0123--:R-:W-:Y:S05]  /*1400*/  CALL.REL.NOINC `($__internal_81_$__cuda_sm70_warpsync) ;  /* 0x0000093000007944 */ /* 0x00ffea0003c00000 */
.L_x_2935:
        /* <DEDUP_REMOVED lines=13> */
.L_x_2937:
[----:B------:R-:W-:Y:S05]  /*14e0*/  BSYNC B1 ;  /* 0x0000000000017941 */ /* 0x000fea0003800000 */
.L_x_2936:
[----:B------:R-:W-:Y:S01]  /*14f0*/  UMOV UR4, 0xfffffff ;  /* 0x0fffffff00047882 */ /* 0x000fe20000000000 */
[----:B------:R-:W-:Y:S02]  /*1500*/  IMAD.MOV.U32 R12, RZ, RZ, R8 ;  /* 0x000000ffff0c7224 */ /* 0x000fe400078e0008 */
[----:B------:R-:W-:Y:S01]  /*1510*/  IMAD.MOV.U32 R15, RZ, RZ, R7 ;  /* 0x000000ffff0f7224 */ /* 0x000fe200078e0007 */
[----:B------:R-:W-:Y:S05]  /*1520*/  BRA.CONV UR4, `(.L_x_2938) ;  /* 0x0000003304007947 */ /* 0x000fea000b800000 */
[----:B------:R-:W-:Y:S02]  /*1530*/  MOV R3, 0xfffffff ;  /* 0x0fffffff00037802 */ /* 0x000fe40000000f00 */
[----:B------:R-:W-:-:S02]  /*1540*/  MOV R2, 0x1560 ;  /* 0x0000156000027802 */ /* 0x000fc40000000f00 */
[----:B0123--:R-:W-:Y:S05]  /*1550*/  CALL.REL.NOINC `($__internal_81_$__cuda_sm70_warpsync) ;  /* 0x000007e000007944 */ /* 0x00ffea0003c00000 */
.L_x_2938:
        /* <DEDUP_REMOVED lines=8> */
[----:B01234-:R-:W-:Y:S05]  /*15e0*/  CALL.REL.NOINC `($__internal_81_$__cuda_sm70_warpsync) ;  /* 0x0000075000007944 */ /* 0x01ffea0003c00000 */
.L_x_2939:
        /* <DEDUP_REMOVED lines=15> */
[----:B------:R-:W-:Y:S05]  /*16e0*/  CALL.REL.NOINC `($__internal_81_$__cuda_sm70_warpsync) ;  /* 0x0000065000007944 */ /* 0x000fea0003c00000 */
.L_x_2940:
        /* <DEDUP_REMOVED lines=8> */
[----:B0-----:R-:W-:Y:S05]  /*1770*/  CALL.REL.NOINC `($__internal_81_$__cuda_sm70_warpsync) ;  /* 0x000005c000007944 */ /* 0x001fea0003c00000 */
.L_x_2941:
        /* <DEDUP_REMOVED lines=67> */
.L_x_2922:
[----:B0-----:R-:W-:Y:S05]  /*1bb0*/  BSYNC B0 ;  /* 0x0000000000007941 */ /* 0x001fea0003800000 */
.L_x_2921:
        /* <DEDUP_REMOVED lines=24> */
        .weak           $__internal_81_$__cuda_sm70_warpsync
        .type           $__internal_81_$__cuda_sm70_warpsync,@function
        .size           $__internal_81_$__cuda_sm70_warpsync,(.L_x_3142 - $__internal_81_$__cuda_sm70_warpsync)
$__internal_81_$__cuda_sm70_warpsync:
[----:B------:R-:W-:Y:S04]  /*1d40*/  WARPSYNC R3 ;  /* 0x0000000300007348 */ /* 0x000fe80003800000 */
[----:B------:R-:W-:-:S06]  /*1d50*/  HFMA2.MMA R3, -RZ, RZ, 0, 0 ;  /* 0x00000000ff037435 */ /* 0x000fcc00000001ff */
[----:B------:R-:W-:Y:S05]  /*1d60*/  RET.REL.NODEC R2 `(_Z30group_norm_nhwc_fwd_sum_kernelI11Fp16IOFp16WLi168EEv26Group_norm_nhwc_fwd_params) ;  /* 0xffffe29002007950 */ /* 0x000fea0003c3ffff */
.L_x_2942:
        /* <DEDUP_REMOVED lines=9> */
.L_x_3142:


//--------------------- .text._Z30group_norm_nhwc_fwd_sum_kernelI11Fp16IOFp16WLi64EEv26Group_norm_nhwc_fwd_params --------------------------
	.section	.text._Z30group_norm_nhwc_fwd_sum_kernelI11Fp16IOFp16WLi64EEv26Group_norm_nhwc_fwd_params,"ax",@progbits
	.sectioninfo	@"SHI_REGISTERS=30"
	.align	128
        .global         _Z30group_norm_nhwc_fwd_sum_kernelI11Fp16IOFp16WLi64EEv26Group_norm_nhwc_fwd_params
        .type           _Z30group_norm_nhwc_fwd_sum_kernelI11Fp16IOFp16WLi64EEv26Group_norm_nhwc_fwd_params,@function
        .size           _Z30group_norm_nhwc_fwd_sum_kernelI11Fp16IOFp16WLi64EEv26Group_norm_nhwc_fwd_params,(.L_x_3143 - _Z30group_norm_nhwc_fwd_sum_kernelI11Fp16IOFp16WLi64EEv26Group_norm_nhwc_fwd_params)
        .other          _Z30group_norm_nhwc_fwd_sum_kernelI11Fp16IOFp16WLi64EEv26Group_norm_nhwc_fwd_params,@"STO_CUDA_ENTRY STV_DEFAULT"
_Z30group_norm_nhwc_fwd_sum_kernelI11Fp16IOFp16WLi64EEv26Group_norm_nhwc_fwd_params:
.text._Z30group_norm_nhwc_fwd_sum_kernelI11Fp16IOFp16WLi64EEv26Group_norm_nhwc_fwd_params:
        /* <DEDUP_REMOVED lines=37> */
.L_x_2945:
        /* <DEDUP_REMOVED lines=25> */
.L_x_2944:
        /* <DEDUP_REMOVED lines=14> */
.L_x_2946:
        /* <DEDUP_REMOVED lines=86> */
.L_x_2943:
        /* <DEDUP_REMOVED lines=40> */
.L_x_2951:
        /* <DEDUP_REMOVED lines=56> */
.L_x_2952:
        /* <DEDUP_REMOVED lines=17> */
.L_x_2948:
[----:B0-----:R-:W-:Y:S05]  /*1130*/  BSYNC B0 ;  /* 0x0000000000007941 */ /* 0x001fea0003800000 */
.L_x_2947:
        /* <DEDUP_REMOVED lines=27> */
.L_x_2949:
[----:B------:R-:W-:Y:S01]  /*12f0*/  MOV R16, R7 ;  /* 0x0000000700107202 */ /* 0x000fe20000000f00 */
[----:B------:R-:W-:Y:S01]  /*1300*/  IMAD.MOV.U32 R13, RZ, RZ, 0x1 ;  /* 0x00000001ff0d7424 */ /* 0x000fe200078e00ff */
[----:B------:R-:W-:Y:S01]  /*1310*/  MOV R10, 0x1350 ;  /* 0x00001350000a7802 */ /* 0x000fe20000000f00 */
[----:B------:R-:W-:Y:S02]  /*1320*/  IMAD.MOV.U32 R9, RZ, RZ, RZ ;  /* 0x000000ffff097224 */ /* 0x000fe400078e00ff */
[----:B------:R-:W-:-:S02]  /*1330*/  IMAD.MOV.U32 R14, RZ, RZ, -0x1 ;  /* 0xffffffffff0e7424 */ /* 0x000fc400078e00ff */
[----:B------:R-:W-:Y:S05]  /*1340*/  CALL.REL.NOINC `($__internal_82_$__cuda_sm70_shflsync_up) ;  /* 0x000009a000007944 */ /* 0x000fea0003c00000 */
[----:B-1----:R-:W-:Y:S01]  /*1350*/  MOV R12, R14 ;  /* 0x0000000e000c7202 */ /* 0x002fe20000000f00 */
[----:B0-----:R-:W-:Y:S05]  /*1360*/  BRA `(.L_x_2951) ;  /* 0xfffff93000007947 */ /* 0x001fea000383ffff */
.L_x_2950:
[----:B------:R-:W-:Y:S01]  /*1370*/  IMAD.MOV.U32 R16, RZ, RZ, R2 ;  /* 0x000000ffff107224 */ /* 0x000fe200078e0002 */
[----:B------:R-:W-:Y:S01]  /*1380*/  MOV R14, 0xffffffff ;  /* 0xffffffff000e7802 */ /* 0x000fe20000000f00 */
[----:B------:R-:W-:Y:S01]  /*1390*/  IMAD.MOV.U32 R13, RZ, RZ, 0x1 ;  /* 0x00000001ff0d7424 */ /* 0x000fe200078e00ff */
[----:B------:R-:W-:Y:S01]  /*13a0*/  MOV R10, 0x13d0 ;  /* 0x000013d0000a7802 */ /* 0x000fe20000000f00 */
[----:B------:R-:W-:-:S02]  /*13b0*/  IMAD.MOV.U32 R9, RZ, RZ, RZ ;  /* 0x000000ffff097224 */ /* 0x000fc400078e00ff */
[----:B012---:R-:W-:Y:S05]  /*13c0*/  CALL.REL.NOINC `($__internal_82_$__cuda_sm70_shflsync_up) ;  /* 0x0000092000007944 */ /* 0x007fea0003c00000 */
[----:B0-----:R-:W-:Y:S01]  /*13d0*/  HFMA2.MMA R9, -RZ, RZ, 0, 0 ;  /* 0x00000000ff097435 */ /* 0x001fe200000001ff */
[----:B-1----:R-:W-:Y:S01]  /*13e0*/  IMAD.MOV.U32 R15, RZ, RZ, R14 ;  /* 0x000000ffff0f7224 */ /* 0x002fe200078e000e */
[----:B------:R-:W-:Y:S01]  /*13f0*/  MOV R10, 0x1440 ;  /* 0x00001440000a7802 */ /* 0x000fe20000000f00 */
[----:B------:R-:W-:-:S02]  /*1400*/  IMAD.MOV.U32 R16, RZ, RZ, R3 ;  /* 0x000000ffff107224 */ /* 0x000fc400078e0003 */
[----:B------:R-:W-:Y:S02]  /*1410*/  IMAD.MOV.U32 R13, RZ, RZ, 0x1 ;  /* 0x00000001ff0d7424 */ /* 0x000fe400078e00ff */
[----:B------:R-:W-:Y:S02]  /*1420*/  IMAD.MOV.U32 R14, RZ, RZ, -0x1 ;  /* 0xffffffffff0e7424 */ /* 0x000fe400078e00ff */
[----:B------:R-:W-:Y:S05]  /*1430*/  CALL.REL.NOINC `($__internal_82_$__cuda_sm70_shflsync_up) ;  /* 0x000008b000007944 */ /* 0x000fea0003c00000 */
        /* <DEDUP_REMOVED lines=15> */
[----:B------:R-:W-:Y:S05]  /*1530*/  CALL.REL.NOINC `($__internal_82_$__cuda_sm70_shflsync_up) ;  /* 0x000007b000007944 */ /* 0x000fea0003c00000 */
[----:B0-----:R-:W-:Y:S01]  /*1540*/  HFMA2.MMA R9, -RZ, RZ, 0, 0 ;  /* 0x00000000ff097435 */ /* 0x001fe200000001ff */
[----:B-1----:R-:W-:Y:S01]  /*1550*/  MOV R2, R14 ;  /* 0x0000000e00027202 */ /* 0x002fe20000000f00 */
[----:B------:R-:W-:Y:S01]  /*1560*/  IMAD.MOV.U32 R16, RZ, RZ, R12 ;  /* 0x000000ffff107224 */ /* 0x000fe200078e000c */
[----:B------:R-:W-:Y:S01]  /*1570*/  MOV R10, 0x15b0 ;  /* 0x000015b0000a7802 */ /* 0x000fe20000000f00 */
[----:B------:R-:W-:-:S02]  /*1580*/  IMAD.MOV.U32 R13, RZ, RZ, 0x2 ;  /* 0x00000002ff0d7424 */ /* 0x000fc400078e00ff */
[----:B------:R-:W-:Y:S02]  /*1590*/  IMAD.MOV.U32 R14, RZ, RZ, -0x1 ;  /* 0xffffffffff0e7424 */ /* 0x000fe400078e00ff */
[----:B------:R-:W-:Y:S05]  /*15a0*/  CALL.REL.NOINC `($__internal_82_$__cuda_sm70_shflsync_up) ;  /* 0x0000074000007944 */ /* 0x000fea0003c00000 */
[----:B-1----:R-:W-:Y:S01]  /*15b0*/  IMAD.MOV.U32 R3, RZ, RZ, R14 ;  /* 0x000000ffff037224 */ /* 0x002fe200078e000e */
[----:B0-----:R-:W-:Y:S01]  /*15c0*/  MOV R16, R7 ;  /* 0x0000000700107202 */ /* 0x001fe20000000f00 */
[----:B------:R-:W-:Y:S01]  /*15d0*/  IMAD.MOV.U32 R13, RZ, RZ, 0x2 ;  /* 0x00000002ff0d7424 */ /* 0x000fe200078e00ff */
[----:B------:R-:W-:Y:S01]  /*15e0*/  MOV R14, 0xffffffff ;  /* 0xffffffff000e7802 */ /* 0x000fe20000000f00 */
[----:B------:R-:W-:Y:S01]  /*15f0*/  IMAD.MOV.U32 R9, RZ, RZ, RZ ;  /* 0x000000ffff097224 */ /* 0x000fe200078e00ff */
[----:B------:R-:W-:Y:S02]  /*1600*/  MOV R10, 0x1620 ;  /* 0x00001620000a7802 */ /* 0x000fe40000000f00 */
[----:B------:R-:W-:Y:S05]  /*1610*/  CALL.REL.NOINC `($__internal_82_$__cuda_sm70_shflsync_up) ;  /* 0x000006d000007944 */ /* 0x000fea0003c00000 */
        /* <DEDUP_REMOVED lines=12> */
[----:B------:R-:W-:Y:S05]  /*16e0*/  CALL.REL.NOINC `($__internal_82_$__cuda_sm70_shflsync_up) ;  /* 0x0000060000007944 */ /* 0x000fea0003c00000 */
[----:B0-----:R-:W-:Y:S01]  /*16f0*/  HFMA2.MMA R9, -RZ, RZ, 0, 0 ;  /* 0x00000000ff097435 */ /* 0x001fe200000001ff */
[----:B-1----:R-:W-:Y:S01]  /*1700*/  MOV R2, R14 ;  /* 0x0000000e00027202 */ /* 0x002fe20000000f00 */
[----:B------:R-:W-:Y:S01]  /*1710*/  IMAD.MOV.U32 R16, RZ, RZ, R12 ;  /* 0x000000ffff107224 */ /* 0x000fe200078e000c */
[----:B------:R-:W-:Y:S01]  /*1720*/  MOV R10, 0x1760 ;  /* 0x00001760000a7802 */ /* 0x000fe20000000f00 */
[----:B------:R-:W-:Y:S02]  /*1730*/  IMAD.MOV.U32 R13, RZ, RZ, 0x4 ;  /* 0x00000004ff0d7424 */ /* 0x000fe400078e00ff */
[----:B------:R-:W-:-:S02]  /*1740*/  IMAD.MOV.U32 R14, RZ, RZ, -0x1 ;  /* 0xffffffffff0e7424 */ /* 0x000fc400078e00ff */
[----:B------:R-:W-:Y:S05]  /*1750*/  CALL.REL.NOINC `($__internal_82_$__cuda_sm70_shflsync_up) ;  /* 0x0000059000007944 */ /* 0x000fea0003c00000 */
[----:B-1----:R-:W-:Y:S01]  /*1760*/  IMAD.MOV.U32 R3, RZ, RZ, R14 ;  /* 0x000000ffff037224 */ /* 0x002fe200078e000e */
[----:B0-----:R-:W-:Y:S01]  /*1770*/  MOV R16, R7 ;  /* 0x0000000700107202 */ /* 0x001fe20000000f00 */
[----:B------:R-:W-:Y:S01]  /*1780*/  IMAD.MOV.U32 R13, RZ, RZ, 0x4 ;  /* 0x00000004ff0d7424 */ /* 0x000fe200078e00ff */
[----:B------:R-:W-:Y:S01]  /*1790*/  MOV R14, 0xffffffff ;  /* 0xffffffff000e7802 */ /* 0x000fe20000000f00 */
[----:B------:R-:W-:Y:S01]  /*17a0*/  IMAD.MOV.U32 R9, RZ, RZ, RZ ;  /* 0x000000ffff097224 */ /* 0x000fe200078e00ff */
[----:B------:R-:W-:-:S02]  /*17b0*/  MOV R10, 0x17d0 ;  /* 0x000017d0000a7802 */ /* 0x000fc40000000f00 */
        /* <DEDUP_REMOVED lines=82> */
[----:B01----:R-:W-:Y:S05]  /*1ce0*/  BRA `(.L_x_2952) ;  /* 0xfffff33000007947 */ /* 0x003fea000383ffff */
        .weak           $__internal_82_$__cuda_sm70_shflsync_up
        .type           $__internal_82_$__cuda_sm70_shflsync_up,@function
        .size           $__internal_82_$__cuda_sm70_shflsync_up,(.L_x_3143 - $__internal_82_$__cuda_sm70_shflsync_up)
$__internal_82_$__cuda_sm70_shflsync_up:
[----:B------:R-:W-:Y:S01]  /*1cf0*/  IMAD.MOV.U32 R11, RZ, RZ, 0x0 ;  /* 0x00000000ff0b7424 */ /* 0x000fe200078e00ff */
[----:B------:R-:W-:Y:S04]  /*1d00*/  WARPSYNC R14 ;  /* 0x0000000e00007348 */ /* 0x000fe80003800000 */
[----:B------:R0:W1:Y:S01]  /*1d10*/  SHFL.UP PT, R14, R16, R13, R9 ;  /* 0x0400000d100e7389 */ /* 0x00006200000e0009 */
[----:B------:R-:W-:Y:S05]  /*1d20*/  RET.REL.NODEC R10 `(_Z30group_norm_nhwc_fwd_sum_kernelI11Fp16IOFp16WLi64EEv26Group_norm_nhwc_fwd_params) ;  /* 0xffffe2d00a007950 */ /* 0x000fea0003c3ffff */
.L_x_2953:
        /* <DEDUP_REMOVED lines=13> */
.L_x_3143:


//--------------------- .text._Z30group_norm_nhwc_fwd_sum_kernelI11Fp16IOFp16WLi128EEv26Group_norm_nhwc_fwd_params --------------------------
	.section	.text._Z30group_norm_nhwc_fwd_sum_kernelI11Fp16IOFp16WLi128EEv26Group_norm_nhwc_fwd_params,"ax",@progbits
	.sectioninfo	@"SHI_REGISTERS=30"
	.align	128
        .global         _Z30group_norm_nhwc_fwd_sum_kernelI11Fp16IOFp16WLi128EEv26Group_norm_nhwc_fwd_params
        .type           _Z30group_norm_nhwc_fwd_sum_kernelI11Fp16IOFp16WLi128EEv26Group_norm_nhwc_fwd_params,@function
        .size           _Z30group_norm_nhwc_fwd_sum_kernelI11Fp16IOFp16WLi128EEv26Group_norm_nhwc_fwd_params,(.L_x_3144 - _Z30group_norm_nhwc_fwd_sum_kernelI11Fp16IOFp16WLi128EEv26Group_norm_nhwc_fwd_params)
        .other          _Z30group_norm_nhwc_fwd_sum_kernelI11Fp16IOFp16WLi128EEv26Group_norm_nhwc_fwd_params,@"STO_CUDA_ENTRY STV_DEFAULT"
_Z30group_norm_nhwc_fwd_sum_kernelI11Fp16IOFp16WLi128EEv26Group_norm_nhwc_fwd_params:
.text._Z30group_norm_nhwc_fwd_sum_kernelI11Fp16IOFp16WLi128EEv26Group_norm_nhwc_fwd_params:
        /* <DEDUP_REMOVED lines=37> */
.L_x_2956:
        /* <DEDUP_REMOVED lines=25> */
.L_x_2955:
        /* <DEDUP_REMOVED lines=14> */
.L_x_2957:
        /* <DEDUP_REMOVED lines=86> */
.L_x_2954:
        /* <DEDUP_REMOVED lines=57> */
.L_x_2962:
        /* <DEDUP_REMOVED lines=56> */
.L_x_2963:
        /* <DEDUP_REMOVED lines=43> */
.L_x_2959:
[----:B0-----:R-:W-:Y:S05]  /*13e0*/  BSYNC B0 ;  /* 0x0000000000007941 */ /* 0x001fea0003800000 */
.L_x_2958:
        /* <DEDUP_REMOVED lines=31> */
.L_x_2960:
[----:B------:R-:W-:Y:S01]  /*15e0*/  IMAD.MOV.U32 R12, RZ, RZ, R6 ;  /* 0x000000ffff0c7224 */ /* 0x000fe200078e0006 */
[----:B------:R-:W-:Y:S01]  /*15f0*/  MOV R10, RZ ;  /* 0x000000ff000a7202 */ /* 0x000fe20000000f00 */
[----:B------:R-:W-:Y:S01]  /*1600*/  IMAD.MOV.U32 R11, RZ, RZ, 0x1 ;  /* 0x00000001ff0b7424 */ /* 0x000fe200078e00ff */
[----:B------:R-:W-:Y:S01]  /*1610*/  MOV R8, 0x1640 ;  /* 0x0000164000087802 */ /* 0x000fe20000000f00 */
[----:B------:R-:W-:-:S02]  /*1620*/  IMAD.MOV.U32 R7, RZ, RZ, -0x1 ;  /* 0xffffffffff077424 */ /* 0x000fc400078e00ff */
[----:B------:R-:W-:Y:S05]  /*1630*/  CALL.REL.NOINC `($__internal_83_$__cuda_sm70_shflsync_up) ;  /* 0x000009b000007944 */ /* 0x000fea0003c00000 */
[----:B-1----:R-:W-:Y:S01]  /*1640*/  IMAD.MOV.U32 R13, RZ, RZ, R7 ;  /* 0x000000ffff0d7224 */ /* 0x002fe200078e0007 */
[----:B0-----:R-:W-:Y:S05]  /*1650*/  BRA `(.L_x_2962) ;  /* 0xfffff75000007947 */ /* 0x001fea000383ffff */
.L_x_2961:
[----:B------:R-:W-:Y:S01]  /*1660*/  MOV R12, R5 ;  /* 0x00000005000c7202 */ /* 0x000fe20000000f00 */
[----:B------:R-:W-:Y:S01]  /*1670*/  IMAD.MOV.U32 R11, RZ, RZ, 0x1 ;  /* 0x00000001ff0b7424 */ /* 0x000fe200078e00ff */
[----:B------:R-:W-:Y:S01]  /*1680*/  MOV R7, 0xffffffff ;  /* 0xffffffff00077802 */ /* 0x000fe20000000f00 */
[----:B------:R-:W-:Y:S01]  /*1690*/  IMAD.MOV.U32 R10, RZ, RZ, RZ ;  /* 0x000000ffff0a7224 */ /* 0x000fe200078e00ff */
[----:B------:R-:W-:-:S02]  /*16a0*/  MOV R8, 0x16c0 ;  /* 0x000016c000087802 */ /* 0x000fc40000000f00 */
[----:B012---:R-:W-:Y:S05]  /*16b0*/  CALL.REL.NOINC `($__internal_83_$__cuda_sm70_shflsync_up) ;  /* 0x0000093000007944 */ /* 0x007fea0003c00000 */
[----:B0-----:R-:W-:Y:S01]  /*16c0*/  HFMA2.MMA R11, -RZ, RZ, 0, 5.9604644775390625e-08 ;  /* 0x00000001ff0b7435 */ /* 0x001fe200000001ff */
[----:B-1----:R-:W-:Y:S01]  /*16d0*/  IMAD.MOV.U32 R14, RZ, RZ, R7 ;  /* 0x000000ffff0e7224 */ /* 0x002fe200078e0007 */
[----:B------:R-:W-:Y:S01]  /*16e0*/  MOV R8, 0x1730 ;  /* 0x0000173000087802 */ /* 0x000fe20000000f00 */
[----:B------:R-:W-:-:S02]  /*16f0*/  IMAD.MOV.U32 R12, RZ, RZ, R4 ;  /* 0x000000ffff0c7224 */ /* 0x000fc400078e0004 */
[----:B------:R-:W-:Y:S02]  /*1700*/  IMAD.MOV.U32 R10, RZ, RZ, RZ ;  /* 0x000000ffff0a7224 */ /* 0x000fe400078e00ff */
[----:B------:R-:W-:Y:S02]  /*1710*/  IMAD.MOV.U32 R7, RZ, RZ, -0x1 ;  /* 0xffffffffff077424 */ /* 0x000fe400078e00ff */
[----:B------:R-:W-:Y:S05]  /*1720*/  CALL.REL.NOINC `($__internal_83_$__cuda_sm70_shflsync_up) ;  /* 0x000008c000007944 */ /* 0x000fea0003c00000 */
        /* <DEDUP_REMOVED lines=15> */
[----:B------:R-:W-:Y:S05]  /*1820*/  CALL.REL.NOINC `($__internal_83_$__cuda_sm70_shflsync_up) ;  /* 0x000007c000007944 */ /* 0x000fea0003c00000 */
[----:B-1----:R-:W-:Y:S01]  /*1830*/  IMAD.MOV.U32 R4, RZ, RZ, R7 ;  /* 0x000000ffff047224 */ /* 0x002fe200078e0007 */
[----:B0-----:R-:W-:Y:S01]  /*1840*/  MOV R12, R6 ;  /* 0x00000006000c7202 */ /* 0x001fe20000000f00 */
[----:B------:R-:W-:Y:S01]  /*1850*/  IMAD.MOV.U32 R11, RZ, RZ, 0x2 ;  /* 0x00000002ff0b7424 */ /* 0x000fe200078e00ff */
[----:B------:R-:W-:Y:S01]  /*1860*/  MOV R7, 0xffffffff ;  /* 0xffffffff00077802 */ /* 0x000fe20000000f00 */
[----:B------:R-:W-:Y:S01]  /*1870*/  IMAD.MOV.U32 R10, RZ, RZ, RZ ;  /* 0x000000ffff0a7224 */ /* 0x000fe200078e00ff */
[----:B------:R-:W-:-:S02]  /*1880*/  MOV R8, 0x18a0 ;  /* 0x000018a000087802 */ /* 0x000fc40000000f00 */
[----:B------:R-:W-:Y:S05]  /*1890*/  CALL.REL.NOINC `($__internal_83_$__cuda_sm70_shflsync_up) ;  /* 0x0000075000007944 */ /* 0x000fea0003c00000 */
[----:B0-----:R-:W-:Y:S01]  /*18a0*/  HFMA2.MMA R11, -RZ, RZ, 0, 1.1920928955078125e-07 ;  /* 0x00000002ff0b7435 */ /* 0x001fe200000001ff */
[----:B-1----:R-:W-:Y:S01]  /*18b0*/  IMAD.MOV.U32 R5, RZ, RZ, R7 ;  /* 0x000000ffff057224 */ /* 0x002fe200078e0007 */
[----:B------:R-:W-:Y:S01]  /*18c0*/  MOV R8, 0x1910 ;  /* 0x0000191000087802 */ /* 0x000fe20000000f00 */
[----:B------:R-:W-:-:S02]  /*18d0*/  IMAD.MOV.U32 R12, RZ, RZ, R14 ;  /* 0x000000ffff0c7224 */ /* 0x000fc400078e000e */
[----:B------:R-:W-:Y:S02]  /*18e0*/  IMAD.MOV.U32 R10, RZ, RZ, RZ ;  /* 0x000000ffff0a7224 */ /* 0x000fe400078e00ff */
[----:B------:R-:W-:Y:S02]  /*18f0*/  IMAD.MOV.U32 R7, RZ, RZ, -0x1 ;  /* 0xffffffffff077424 */ /* 0x000fe400078e00ff */
[----:B------:R-:W-:Y:S05]  /*1900*/  CALL.REL.NOINC `($__internal_83_$__cuda_sm70_shflsync_up) ;  /* 0x000006e000007944 */ /* 0x000fea0003c00000 */
        /* <DEDUP_REMOVED lines=20> */
[----:B0-----:R-:W-:Y:S01]  /*1a50*/  HFMA2.MMA R11, -RZ, RZ, 0, 2.384185791015625e-07 ;  /* 0x00000004ff0b7435 */ /* 0x001fe200000001ff */
        /* <DEDUP_REMOVED lines=26> */
[----:B0-----:R-:W-:Y:S01]  /*1c00*/  HFMA2.MMA R11, -RZ, RZ, 0, 4.76837158203125e-07 ;  /* 0x00000008ff0b7435 */ /* 0x001fe200000001ff */
        /* <DEDUP_REMOVED lines=26> */
[----:B0-----:R-:W-:Y:S01]  /*1db0*/  HFMA2.MMA R11, -RZ, RZ, 0, 9.5367431640625e-07 ;  /* 0x00000010ff0b7435 */ /* 0x001fe200000001ff */
        /* <DEDUP_REMOVED lines=26> */
[----:B0-----:R-:W-:Y:S01]  /*1f60*/  HFMA2.MMA R11, -RZ, RZ, 0, 5.9604644775390625e-08 ;  /* 0x00000001ff0b7435 */ /* 0x001fe200000001ff */
[----:B-1----:R-:W-:Y:S01]  /*1f70*/  IMAD.MOV.U32 R5, RZ, RZ, R7 ;  /* 0x000000ffff057224 */ /* 0x002fe200078e0007 */
[----:B------:R-:W-:Y:S01]  /*1f80*/  MOV R8, 0x1fd0 ;  /* 0x00001fd000087802 */ /* 0x000fe20000000f00 */
[----:B------:R-:W-:-:S02]  /*1f90*/  IMAD.MOV.U32 R12, RZ, RZ, R14 ;  /* 0x000000ffff0c7224 */ /* 0x000fc400078e000e */
[----:B------:R-:W-:Y:S02]  /*1fa0*/  IMAD.MOV.U32 R10, RZ, RZ, RZ ;  /* 0x000000ffff0a7224 */ /* 0x000fe400078e00ff */
[----:B------:R-:W-:Y:S02]  /*1fb0*/  IMAD.MOV.U32 R7, RZ, RZ, -0x1 ;  /* 0xffffffffff077424 */ /* 0x000fe400078e00ff */
[----:B------:R-:W-:Y:S05]  /*1fc0*/  CALL.REL.NOINC `($__internal_83_$__cuda_sm70_shflsync_up) ;  /* 0x0000002000007944 */ /* 0x000fea0003c00000 */
[----:B-1----:R-:W-:Y:S01]  /*1fd0*/  MOV R8, R7 ;  /* 0x0000000700087202 */ /* 0x002fe20000000f00 */
[----:B0-----:R-:W-:Y:S05]  /*1fe0*/  BRA `(.L_x_2963) ;  /* 0xfffff14000007947 */ /* 0x001fea000383ffff */
        .weak           $__internal_83_$__cuda_sm70_shflsync_up
        .type           $__internal_83_$__cuda_sm70_shflsync_up,@function
        .size           $__internal_83_$__cuda_sm70_shflsync_up,(.L_x_3144 - $__internal_83_$__cuda_sm70_shflsync_up)
$__internal_83_$__cuda_sm70_shflsync_up:
[----:B------:R-:W-:Y:S01]  /*1ff0*/  IMAD.MOV.U32 R9, RZ, RZ, 0x0 ;  /* 0x00000000ff097424 */ /* 0x000fe200078e00ff */
[----:B------:R-:W-:Y:S04]  /*2000*/  WARPSYNC R7 ;  /* 0x0000000700007348 */ /* 0x000fe80003800000 */
[----:B------:R0:W1:Y:S01]  /*2010*/  SHFL.UP PT, R7, R12, R11, R10 ;  /* 0x0400000b0c077389 */ /* 0x00006200000e000a */
[----:B------:R-:W-:Y:S05]  /*2020*/  RET.REL.NODEC R8 `(_Z30group_norm_nhwc_fwd_sum_kernelI11Fp16IOFp16WLi128EEv26Group_norm_nhwc_fwd_params) ;  /* 0xffffdfd008007950 */ /* 0x000fea0003c3ffff */
.L_x_2964:
        /* <DEDUP_REMOVED lines=13> */
.L_x_3144:


//--------------------- .text._Z30group_norm_nhwc_fwd_sum_kernelI11Fp16IOFp16WLi192EEv26Group_norm_nhwc_fwd_params --------------------------
	.section	.text._Z30group_norm_nhwc_fwd_sum_kernelI11Fp16IOFp16WLi192EEv26Group_norm_nhwc_fwd_params,"ax",@progbits
	.sectioninfo	@"SHI_REGISTERS=30"
	.align	128
        .global         _Z30group_norm_nhwc_fwd_sum_kernelI11Fp16IOFp16WLi192EEv26Group_norm_nhwc_fwd_params
        .type           _Z30group_norm_nhwc_fwd_sum_kernelI11Fp16IOFp16WLi192EEv26Group_norm_nhwc_fwd_params,@function
        .size           _Z30group_norm_nhwc_fwd_sum_kernelI11Fp16IOFp16WLi192EEv26Group_norm_nhwc_fwd_params,(.L_x_3145 - _Z30group_norm_nhwc_fwd_sum_kernelI11Fp16IOFp16WLi192EEv26Group_norm_nhwc_fwd_params)
        .other          _Z30group_norm_nhwc_fwd_sum_kernelI11Fp16IOFp16WLi192EEv26Group_norm_nhwc_fwd_params,@"STO_CUDA_ENTRY STV_DEFAULT"
_Z30group_norm_nhwc_fwd_sum_kernelI11Fp16IOFp16WLi192EEv26Group_norm_nhwc_fwd_params:
.text._Z30group_norm_nhwc_fwd_sum_kernelI11Fp16IOFp16WLi192EEv26Group_norm_nhwc_fwd_params:
        /* <DEDUP_REMOVED lines=37> */
.L_x_2967:
        /* <DEDUP_REMOVED lines=25> */
.L_x_2966:
        /* <DEDUP_REMOVED lines=14> */
.L_x_2968:
        /* <DEDUP_REMOVED lines=86> */
.L_x_2965:
        /* <DEDUP_REMOVED lines=71> */
.L_x_2973:
        /* <DEDUP_REMOVED lines=56> */
.L_x_2974:
        /* <DEDUP_REMOVED lines=63> */
.L_x_2970:
[----:B0-----:R-:W-:Y:S05]  /*1600*/  BSYNC B0 ;  /* 0x0000000000007941 */ /* 0x001fea0003800000 */
.L_x_2969:
        /* <DEDUP_REMOVED lines=29> */
.L_x_2971:
[----:B------:R-:W-:Y:S01]  /*17e0*/  HFMA2.MMA R13, -RZ, RZ, 0, 5.9604644775390625e-08 ;  /* 0x00000001ff0d7435 */ /* 0x000fe200000001ff */
[----:B------:R-:W-:Y:S01]  /*17f0*/  IMAD.MOV.U32 R14, RZ, RZ, R7 ;  /* 0x000000ffff0e7224 */ /* 0x000fe200078e0007 */
[----:B------:R-:W-:Y:S01]  /*1800*/  MOV R8, 0x1840 ;  /* 0x0000184000087802 */ /* 0x000fe20000000f00 */
[----:B------:R-:W-:Y:S02]  /*1810*/  IMAD.MOV.U32 R11, RZ, RZ, RZ ;  /* 0x000000ffff0b7224 */ /* 0x000fe400078e00ff */
[----:B------:R-:W-:-:S02]  /*1820*/  IMAD.MOV.U32 R12, RZ, RZ, -0x1 ;  /* 0xffffffffff0c7424 */ /* 0x000fc400078e00ff */
[----:B------:R-:W-:Y:S05]  /*1830*/  CALL.REL.NOINC `($__internal_84_$__cuda_sm70_shflsync_up) ;  /* 0x000009a000007944 */ /* 0x000fea0003c00000 */
[----:B-1----:R-:W-:Y:S01]  /*1840*/  MOV R10, R12 ;  /* 0x0000000c000a7202 */ /* 0x002fe20000000f00 */
[----:B0-----:R-:W-:Y:S05]  /*1850*/  BRA `(.L_x_2973) ;  /* 0xfffff63000007947 */ /* 0x001fea000383ffff */
.L_x_2972:
[----:B------:R-:W-:Y:S01]  /*1860*/  HFMA2.MMA R11, -RZ, RZ, 0, 0 ;  /* 0x00000000ff0b7435 */ /* 0x000fe200000001ff */
[----:B------:R-:W-:Y:S01]  /*1870*/  IMAD.MOV.U32 R14, RZ, RZ, R6 ;  /* 0x000000ffff0e7224 */ /* 0x000fe200078e0006 */
[----:B------:R-:W-:Y:S01]  /*1880*/  MOV R8, 0x18c0 ;  /* 0x000018c000087802 */ /* 0x000fe20000000f00 */
[----:B------:R-:W-:-:S02]  /*1890*/  IMAD.MOV.U32 R13, RZ, RZ, 0x1 ;  /* 0x00000001ff0d7424 */ /* 0x000fc400078e00ff */
[----:B------:R-:W-:Y:S02]  /*18a0*/  IMAD.MOV.U32 R12, RZ, RZ, -0x1 ;  /* 0xffffffffff0c7424 */ /* 0x000fe400078e00ff */
[----:B012---:R-:W-:Y:S05]  /*18b0*/  CALL.REL.NOINC `($__internal_84_$__cuda_sm70_shflsync_up) ;  /* 0x0000092000007944 */ /* 0x007fea0003c00000 */
[----:B-1----:R-:W-:Y:S01]  /*18c0*/  IMAD.MOV.U32 R15, RZ, RZ, R12 ;  /* 0x000000ffff0f7224 */ /* 0x002fe200078e000c */
[----:B0-----:R-:W-:Y:S01]  /*18d0*/  MOV R14, R5 ;  /* 0x00000005000e7202 */ /* 0x001fe20000000f00 */
[----:B------:R-:W-:Y:S01]  /*18e0*/  IMAD.MOV.U32 R13, RZ, RZ, 0x1 ;  /* 0x00000001ff0d7424 */ /* 0x000fe200078e00ff */
[----:B------:R-:W-:Y:S01]  /*18f0*/  MOV R12, 0xffffffff ;  /* 0xffffffff000c7802 */ /* 0x000fe20000000f00 */
[----:B------:R-:W-:Y:S01]  /*1900*/  IMAD.MOV.U32 R11, RZ, RZ, RZ ;  /* 0x000000ffff0b7224 */ /* 0x000fe200078e00ff */
[----:B------:R-:W-:Y:S02]  /*1910*/  MOV R8, 0x1930 ;  /* 0x0000193000087802 */ /* 0x000fe40000000f00 */
[----:B------:R-:W-:Y:S05]  /*1920*/  CALL.REL.NOINC `($__internal_84_$__cuda_sm70_shflsync_up) ;  /* 0x000008b000007944 */ /* 0x000fea0003c00000 */
        /* <DEDUP_REMOVED lines=15> */
[----:B------:R-:W-:Y:S05]  /*1a20*/  CALL.REL.NOINC `($__internal_84_$__cuda_sm70_shflsync_up) ;  /* 0x000007b000007944 */ /* 0x000fea0003c00000 */
[----:B0-----:R-:W-:Y:S01]  /*1a30*/  HFMA2.MMA R11, -RZ, RZ, 0, 0 ;  /* 0x00000000ff0b7435 */ /* 0x001fe200000001ff */
[----:B-1----:R-:W-:Y:S01]  /*1a40*/  MOV R5, R12 ;  /* 0x0000000c00057202 */ /* 0x002fe20000000f00 */
[----:B------:R-:W-:Y:S01]  /*1a50*/  IMAD.MOV.U32 R14, RZ, RZ, R7 ;  /* 0x000000ffff0e7224 */ /* 0x000fe200078e0007 */
[----:B------:R-:W-:Y:S01]  /*1a60*/  MOV R8, 0x1aa0 ;  /* 0x00001aa000087802 */ /* 0x000fe20000000f00 */
[----:B------:R-:W-:Y:S02]  /*1a70*/  IMAD.MOV.U32 R13, RZ, RZ, 0x2 ;  /* 0x00000002ff0d7424 */ /* 0x000fe400078e00ff */
[----:B------:R-:W-:Y:S02]  /*1a80*/  IMAD.MOV.U32 R12, RZ, RZ, -0x1 ;  /* 0xffffffffff0c7424 */ /* 0x000fe400078e00ff */
[----:B------:R-:W-:Y:S05]  /*1a90*/  CALL.REL.NOINC `($__internal_84_$__cuda_sm70_shflsync_up) ;  /* 0x0000074000007944 */ /* 0x000fea0003c00000 */
[----:B-1----:R-:W-:Y:S01]  /*1aa0*/  IMAD.MOV.U32 R6, RZ, RZ, R12 ;  /* 0x000000ffff067224 */ /* 0x002fe200078e000c */
[----:B0-----:R-:W-:Y:S01]  /*1ab0*/  MOV R14, R15 ;  /* 0x0000000f000e7202 */ /* 0x001fe20000000f00 */
[----:B------:R-:W-:Y:S01]  /*1ac0*/  IMAD.MOV.U32 R13, RZ, RZ, 0x2 ;  /* 0x00000002ff0d7424 */ /* 0x000fe200078e00ff */
[----:B------:R-:W-:Y:S01]  /*1ad0*/  MOV R12, 0xffffffff ;  /* 0xffffffff000c7802 */ /* 0x000fe20000000f00 */
[----:B------:R-:W-:Y:S01]  /*1ae0*/  IMAD.MOV.U32 R11, RZ, RZ, RZ ;  /* 0x000000ffff0b7224 */ /* 0x000fe200078e00ff */
[----:B------:R-:W-:-:S02]  /*1af0*/  MOV R8, 0x1b10 ;  /* 0x00001b1000087802 */ /* 0x000fc40000000f00 */
[----:B------:R-:W-:Y:S05]  /*1b00*/  CALL.REL.NOINC `($__internal_84_$__cuda_sm70_shflsync_up) ;  /* 0x000006d000007944 */ /* 0x000fea0003c00000 */
        /* <DEDUP_REMOVED lines=12> */
[----:B------:R-:W-:Y:S05]  /*1bd0*/  CALL.REL.NOINC `($__internal_84_$__cuda_sm70_shflsync_up) ;  /* 0x0000060000007944 */ /* 0x000fea0003c00000 */
[----:B0-----:R-:W-:Y:S01]  /*1be0*/  HFMA2.MMA R11, -RZ, RZ, 0, 0 ;  /* 0x00000000ff0b7435 */ /* 0x001fe200000001ff */
[----:B-1----:R-:W-:Y:S01]  /*1bf0*/  MOV R5, R12 ;  /* 0x0000000c00057202 */ /* 0x002fe20000000f00 */
[----:B------:R-:W-:Y:S01]  /*1c00*/  IMAD.MOV.U32 R14, RZ, RZ, R7 ;  /* 0x000000ffff0e7224 */ /* 0x000fe200078e0007 */
[----:B------:R-:W-:Y:S01]  /*1c10*/  MOV R8, 0x1c50 ;  /* 0x00001c5000087802 */ /* 0x000fe20000000f00 */
[----:B------:R-:W-:Y:S02]  /*1c20*/  IMAD.MOV.U32 R13, RZ, RZ, 0x4 ;  /* 0x00000004ff0d7424 */ /* 0x000fe400078e00ff */
[----:B------:R-:W-:-:S02]  /*1c30*/  IMAD.MOV.U32 R12, RZ, RZ, -0x1 ;  /* 0xffffffffff0c7424 */ /* 0x000fc400078e00ff */
        /* <DEDUP_REMOVED lines=89> */
[----:B01----:R-:W-:Y:S05]  /*21d0*/  BRA `(.L_x_2974) ;  /* 0xfffff03000007947 */ /* 0x003fea000383ffff */
        .weak           $__internal_84_$__cuda_sm70_shflsync_up
        .type           $__internal_84_$__cuda_sm70_shflsync_up,@function
        .size           $__internal_84_$__cuda_sm70_shflsync_up,(.L_x_3145 - $__internal_84_$__cuda_sm70_shflsync_up)
$__internal_84_$__cuda_sm70_shflsync_up:
[----:B------:R-:W-:Y:S01]  /*21e0*/  IMAD.MOV.U32 R9, RZ, RZ, 0x0 ;  /* 0x00000000ff097424 */ /* 0x000fe200078e00ff */
[----:B------:R-:W-:Y:S04]  /*21f0*/  WARPSYNC R12 ;  /* 0x0000000c00007348 */ /* 0x000fe80003800000 */
[----:B------:R0:W1:Y:S01]  /*2200*/  SHFL.UP PT, R12, R14, R13, R11 ;  /* 0x0400000d0e0c7389 */ /* 0x00006200000e000b */
[----:B------:R-:W-:Y:S05]  /*2210*/  RET.REL.NODEC R8 `(_Z30group_norm_nhwc_fwd_sum_kernelI11Fp16IOFp16WLi192EEv26Group_norm_nhwc_fwd_params) ;  /* 0xffffdde008007950 */ /* 0x000fea0003c3ffff */
.L_x_2975:
        /* <DEDUP_REMOVED lines=14> */
.L_x_3145:


//--------------------- .text._Z30group_norm_nhwc_fwd_sum_kernelI11Fp16IOFp16WLi448EEv26Group_norm_nhwc_fwd_params --------------------------
	.section	.text._Z30group_norm_nhwc_fwd_sum_kernelI11Fp16IOFp16WLi448EEv26Group_norm_nhwc_fwd_params,"ax",@progbits
	.sectioninfo	@"SHI_REGISTERS=32"
	.align	128
        .global         _Z30group_norm_nhwc_fwd_sum_kernelI11Fp16IOFp16WLi448EEv26Group_norm_nhwc_fwd_params
        .type           _Z30group_norm_nhwc_fwd_sum_kernelI11Fp16IOFp16WLi448EEv26Group_norm_nhwc_fwd_params,@function
        .size           _Z30group_norm_nhwc_fwd_sum_kernelI11Fp16IOFp16WLi448EEv26Group_norm_nhwc_fwd_params,(.L_x_3146 - _Z30group_norm_nhwc_fwd_sum_kernelI11Fp16IOFp16WLi448EEv26Group_norm_nhwc_fwd_params)
        .other          _Z30group_norm_nhwc_fwd_sum_kernelI11Fp16IOFp16WLi448EEv26Group_norm_nhwc_fwd_params,@"STO_CUDA_ENTRY STV_DEFAULT"
_Z30group_norm_nhwc_fwd_sum_kernelI11Fp16IOFp16WLi448EEv26Group_norm_nhwc_fwd_params:
.text._Z30group_norm_nhwc_fwd_sum_kernelI11Fp16IOFp16WLi448EEv26Group_norm_nhwc_fwd_params:
        /* <DEDUP_REMOVED lines=37> */
.L_x_2978:
        /* <DEDUP_REMOVED lines=25> */
.L_x_2977:
        /* <DEDUP_REMOVED lines=14> */
.L_x_2979:
        /* <DEDUP_REMOVED lines=86> */
.L_x_2976:
        /* <DEDUP_REMOVED lines=124> */
.L_x_2984:
        /* <DEDUP_REMOVED lines=56> */
.L_x_2985:
        /* <DEDUP_REMOVED lines=143> */
.L_x_2981:
[----:B0-----:R-:W-:Y:S05]  /*1e50*/  BSYNC B0 ;  /* 0x0000000000007941 */ /* 0x001fea0003800000 */
.L_x_2980:
        /* <DEDUP_REMOVED lines=29> */
.L_x_2982:
[----:B------:R-:W-:Y:S01]  /*2030*/  IMAD.MOV.U32 R14, RZ, RZ, R21 ;  /* 0x000000ffff0e7224 */ /* 0x000fe200078e0015 */
[----:B------:R-:W-:Y:S01]  /*2040*/  MOV R5, RZ ;  /* 0x000000ff00057202 */ /* 0x000fe20000000f00 */
[----:B------:R-:W-:Y:S01]  /*2050*/  IMAD.MOV.U32 R9, RZ, RZ, 0x1 ;  /* 0x00000001ff097424 */ /* 0x000fe200078e00ff */
[----:B------:R-:W-:Y:S01]  /*2060*/  MOV R6, 0x2090 ;  /* 0x0000209000067802 */ /* 0x000fe20000000f00 */
[----:B------:R-:W-:-:S02]  /*2070*/  IMAD.MOV.U32 R10, RZ, RZ, -0x1 ;  /* 0xffffffffff0a7424 */ /* 0x000fc400078e00ff */
[----:B------:R-:W-:Y:S05]  /*2080*/  CALL.REL.NOINC `($__internal_85_$__cuda_sm70_shflsync_up) ;  /* 0x000009b000007944 */ /* 0x000fea0003c00000 */
[----:B-1----:R-:W-:Y:S01]  /*2090*/  IMAD.MOV.U32 R8, RZ, RZ, R10 ;  /* 0x000000ffff087224 */ /* 0x002fe200078e000a */
[----:B0-----:R-:W-:Y:S05]  /*20a0*/  BRA `(.L_x_2984) ;  /* 0xfffff13000007947 */ /* 0x001fea000383ffff */
.L_x_2983:
[----:B------:R-:W-:Y:S01]  /*20b0*/  MOV R14, R12 ;  /* 0x0000000c000e7202 */ /* 0x000fe20000000f00 */
[----:B------:R-:W-:Y:S01]  /*20c0*/  IMAD.MOV.U32 R9, RZ, RZ, 0x1 ;  /* 0x00000001ff097424 */ /* 0x000fe200078e00ff */
[----:B------:R-:W-:Y:S01]  /*20d0*/  MOV R10, 0xffffffff ;  /* 0xffffffff000a7802 */ /* 0x000fe20000000f00 */
[----:B------:R-:W-:Y:S01]  /*20e0*/  IMAD.MOV.U32 R5, RZ, RZ, RZ ;  /* 0x000000ffff057224 */ /* 0x000fe200078e00ff */
[----:B------:R-:W-:-:S02]  /*20f0*/  MOV R6, 0x2110 ;  /* 0x0000211000067802 */ /* 0x000fc40000000f00 */
[----:B012---:R-:W-:Y:S05]  /*2100*/  CALL.REL.NOINC `($__internal_85_$__cuda_sm70_shflsync_up) ;  /* 0x0000093000007944 */ /* 0x007fea0003c00000 */
[----:B0-----:R-:W-:Y:S01]  /*2110*/  HFMA2.MMA R9, -RZ, RZ, 0, 5.9604644775390625e-08 ;  /* 0x00000001ff097435 */ /* 0x001fe200000001ff */
[----:B-1----:R-:W-:Y:S01]  /*2120*/  IMAD.MOV.U32 R13, RZ, RZ, R10 ;  /* 0x000000ffff0d7224 */ /* 0x002fe200078e000a */
[----:B------:R-:W-:Y:S01]  /*2130*/  MOV R6, 0x2180 ;  /* 0x0000218000067802 */ /* 0x000fe20000000f00 */
[----:B------:R-:W-:-:S02]  /*2140*/  IMAD.MOV.U32 R14, RZ, RZ, R11 ;  /* 0x000000ffff0e7224 */ /* 0x000fc400078e000b */
[----:B------:R-:W-:Y:S02]  /*2150*/  IMAD.MOV.U32 R5, RZ, RZ, RZ ;  /* 0x000000ffff057224 */ /* 0x000fe400078e00ff */
[----:B------:R-:W-:Y:S02]  /*2160*/  IMAD.MOV.U32 R10, RZ, RZ, -0x1 ;  /* 0xffffffffff0a7424 */ /* 0x000fe400078e00ff */
[----:B------:R-:W-:Y:S05]  /*2170*/  CALL.REL.NOINC `($__internal_85_$__cuda_sm70_shflsync_up) ;  /* 0x000008c000007944 */ /* 0x000fea0003c00000 */
        /* <DEDUP_REMOVED lines=15> */
[----:B------:R-:W-:Y:S05]  /*2270*/  CALL.REL.NOINC `($__internal_85_$__cuda_sm70_shflsync_up) ;  /* 0x000007c000007944 */ /* 0x000fea0003c00000 */
[----:B-1----:R-:W-:Y:S01]  /*2280*/  IMAD.MOV.U32 R8, RZ, RZ, R10 ;  /* 0x000000ffff087224 */ /* 0x002fe200078e000a */
[----:B0-----:R-:W-:Y:S01]  /*2290*/  MOV R14, R12 ;  /* 0x0000000c000e7202 */ /* 0x001fe20000000f00 */
[----:B------:R-:W-:Y:S01]  /*22a0*/  IMAD.MOV.U32 R9, RZ, RZ, 0x2 ;  /* 0x00000002ff097424 */ /* 0x000fe200078e00ff */
[----:B------:R-:W-:Y:S01]  /*22b0*/  MOV R10, 0xffffffff ;  /* 0xffffffff000a7802 */ /* 0x000fe20000000f00 */
[----:B------:R-:W-:Y:S01]  /*22c0*/  IMAD.MOV.U32 R5, RZ, RZ, RZ ;  /* 0x000000ffff057224 */ /* 0x000fe200078e00ff */
[----:B------:R-:W-:-:S02]  /*22d0*/  MOV R6, 0x22f0 ;  /* 0x000022f000067802 */ /* 0x000fc40000000f00 */
[----:B------:R-:W-:Y:S05]  /*22e0*/  CALL.REL.NOINC `($__internal_85_$__cuda_sm70_shflsync_up) ;  /* 0x0000075000007944 */ /* 0x000fea0003c00000 */
[----:B0-----:R-:W-:Y:S01]  /*22f0*/  HFMA2.MMA R9, -RZ, RZ, 0, 1.1920928955078125e-07 ;  /* 0x00000002ff097435 */ /* 0x001fe200000001ff */
[----:B-1----:R-:W-:Y:S01]  /*2300*/  IMAD.MOV.U32 R11, RZ, RZ, R10 ;  /* 0x000000ffff0b7224 */ /* 0x002fe200078e000a */
[----:B------:R-:W-:Y:S01]  /*2310*/  MOV R6, 0x2360 ;  /* 0x0000236000067802 */ /* 0x000fe20000000f00 */
[----:B------:R-:W-:-:S02]  /*2320*/  IMAD.MOV.U32 R14, RZ, RZ, R13 ;  /* 0x000000ffff0e7224 */ /* 0x000fc400078e000d */
[----:B------:R-:W-:Y:S02]  /*2330*/  IMAD.MOV.U32 R5, RZ, RZ, RZ ;  /* 0x000000ffff057224 */ /* 0x000fe400078e00ff */
[----:B------:R-:W-:Y:S02]  /*2340*/  IMAD.MOV.U32 R10, RZ, RZ, -0x1 ;  /* 0xffffffffff0a7424 */ /* 0x000fe400078e00ff */
[----:B------:R-:W-:Y:S05]  /*2350*/  CALL.REL.NOINC `($__internal_85_$__cuda_sm70_shflsync_up) ;  /* 0x000006e000007944 */ /* 0x000fea0003c00000 */
        /* <DEDUP_REMOVED lines=20> */
[----:B0-----:R-:W-:Y:S01]  /*24a0*/  HFMA2.MMA R9, -RZ, RZ, 0, 2.384185791015625e-07 ;  /* 0x00000004ff097435 */ /* 0x001fe200000001ff */
        /* <DEDUP_REMOVED lines=26> */
[----:B0-----:R-:W-:Y:S01]  /*2650*/  HFMA2.MMA R9, -RZ, RZ, 0, 4.76837158203125e-07 ;  /* 0x00000008ff097435 */ /* 0x001fe200000001ff */
[----:B-1----:R-:W-:Y:S01]  /*2660*/  IMAD.MOV.U32 R11, RZ, RZ, R10 ;  /* 0x000000ffff0b7224 */ /* 0x002fe200078e000a */
[----:B------:R-:W-:Y:S01]  /*2670*/  MOV R10, 0xffffffff ;  /* 0xffffffff000a7802 */ /* 0x000fe20000000f00 */
[----:B------:R-:W-:Y:S01]  /*2680*/  IMAD.MOV.U32 R14, RZ, RZ, R13 ;  /* 0x000000ffff0e7224 */ /* 0x000fe200078e000d */
[----:B------:R-:W-:Y:S01]  /*2690*/  MOV R6, 0x26c0 ;  /* 0x000026c000067802 */ /* 0x000fe20000000f00 */
[----:B------:R-:W-:-:S02]  /*26a0*/  IMAD.MOV.U32 R5, RZ, RZ, RZ ;  /* 0x000000ffff057224 */ /* 0x000fc400078e00ff */
[----:B------:R-:W-:Y:S05]  /*26b0*/  CALL.REL.NOINC `($__internal_85_$__cuda_sm70_shflsync_up) ;  /* 0x0000038000007944 */ /* 0x000fea0003c00000 */
        /* <DEDUP_REMOVED lines=13> */
[----:B------:R-:W-:Y:S05]  /*2790*/  CALL.REL.NOINC `($__internal_85_$__cuda_sm70_shflsync_up) ;  /* 0x000002a000007944 */ /* 0x000fea0003c00000 */
[----:B0-----:R-:W-:Y:S01]  /*27a0*/  HFMA2.MMA R5, -RZ, RZ, 0, 0 ;  /* 0x00000000ff057435 */ /* 0x001fe200000001ff */
[----:B-1----:R-:W-:Y:S01]  /*27b0*/  IMAD.MOV.U32 R8, RZ, RZ, R10 ;  /* 0x000000ffff087224 */ /* 0x002fe200078e000a */
[----:B------:R-:W-:Y:S01]  /*27c0*/  MOV R14, R12 ;  /* 0x0000000c000e7202 */ /* 0x000fe20000000f00 */
[----:B------:R-:W-:Y:S01]  /*27d0*/  IMAD.MOV.U32 R9, RZ, RZ, 0x10 ;  /* 0x00000010ff097424 */ /* 0x000fe200078e00ff */
[----:B------:R-:W-:Y:S01]  /*27e0*/  MOV R6, 0x2810 ;  /* 0x0000281000067802 */ /* 0x000fe20000000f00 */
[----:B------:R-:W-:-:S02]  /*27f0*/  IMAD.MOV.U32 R10, RZ, RZ, -0x1 ;  /* 0xffffffffff0a7424 */ /* 0x000fc400078e00ff */
[----:B------:R-:W-:Y:S05]  /*2800*/  CALL.REL.NOINC `($__internal_85_$__cuda_sm70_shflsync_up) ;  /* 0x0000023000007944 */ /* 0x000fea0003c00000 */
[----:B0-----:R-:W-:Y:S01]  /*2810*/  HFMA2.MMA R9, -RZ, RZ, 0, 9.5367431640625e-07 ;  /* 0x00000010ff097435 */ /* 0x001fe200000001ff */
[----:B-1----:R-:W-:Y:S01]  /*2820*/  MOV R11, R10 ;  /* 0x0000000a000b7202 */ /* 0x002fe20000000f00 */
[----:B------:R-:W-:Y:S01]  /*2830*/  IMAD.MOV.U32 R14, RZ, RZ, R17 ;  /* 0x000000ffff0e7224 */ /* 0x000fe200078e0011 */
[----:B------:R-:W-:Y:S01]  /*2840*/  MOV R10, 0xffffffff ;  /* 0xffffffff000a7802 */ /* 0x000fe20000000f00 */
[----:B------:R-:W-:Y:S01]  /*2850*/  IMAD.MOV.U32 R5, RZ, RZ, RZ ;  /* 0x000000ffff057224 */ /* 0x000fe200078e00ff */
[----:B------:R-:W-:-:S02]  /*2860*/  MOV R6, 0x2880 ;  /* 0x0000288000067802 */ /* 0x000fc40000000f00 */
[----:B------:R-:W-:Y:S05]  /*2870*/  CALL.REL.NOINC `($__internal_85_$__cuda_sm70_shflsync_up) ;  /* 0x000001c000007944 */ /* 0x000fea0003c00000 */
        /* <DEDUP_REMOVED lines=12> */
[----:B------:R-:W-:Y:S05]  /*2940*/  CALL.REL.NOINC `($__internal_85_$__cuda_sm70_shflsync_up) ;  /* 0x000000f000007944 */ /* 0x000fea0003c00000 */
[----:B0-----:R-:W-:Y:S01]  /*2950*/  HFMA2.MMA R9, -RZ, RZ, 0, 5.9604644775390625e-08 ;  /* 0x00000001ff097435 */ /* 0x001fe200000001ff */
[----:B-1----:R-:W-:Y:S01]  /*2960*/  MOV R8, R10 ;  /* 0x0000000a00087202 */ /* 0x002fe20000000f00 */
[----:B------:R-:W-:Y:S01]  /*2970*/  IMAD.MOV.U32 R14, RZ, RZ, R12 ;  /* 0x000000ffff0e7224 */ /* 0x000fe200078e000c */
[----:B------:R-:W-:Y:S01]  /*2980*/  MOV R10, 0xffffffff ;  /* 0xffffffff000a7802 */ /* 0x000fe20000000f00 */
[----:B------:R-:W-:Y:S01]  /*2990*/  IMAD.MOV.U32 R5, RZ, RZ, RZ ;  /* 0x000000ffff057224 */ /* 0x000fe200078e00ff */
[----:B------:R-:W-:-:S02]  /*29a0*/  MOV R6, 0x29c0 ;  /* 0x000029c000067802 */ /* 0x000fc40000000f00 */
        /* <DEDUP_REMOVED lines=8> */
[----:B01----:R-:W-:Y:S05]  /*2a30*/  BRA `(.L_x_2985) ;  /* 0xffffeb2000007947 */ /* 0x003fea000383ffff */
        .weak           $__internal_85_$__cuda_sm70_shflsync_up
        .type           $__internal_85_$__cuda_sm70_shflsync_up,@function
        .size           $__internal_85_$__cuda_sm70_shflsync_up,(.L_x_3146 - $__internal_85_$__cuda_sm70_shflsync_up)
$__internal_85_$__cuda_sm70_shflsync_up:
[----:B------:R-:W-:Y:S01]  /*2a40*/  MOV R7, 0x0 ;  /* 0x0000000000077802 */ /* 0x000fe20000000f00 */
[----:B------:R-:W-:Y:S04]  /*2a50*/  WARPSYNC R10 ;  /* 0x0000000a00007348 */ /* 0x000fe80003800000 */
[----:B------:R0:W1:Y:S01]  /*2a60*/  SHFL.UP PT, R10, R14, R9, R5 ;  /* 0x040000090e0a7389 */ /* 0x00006200000e0005 */
[----:B------:R-:W-:Y:S05]  /*2a70*/  RET.REL.NODEC R6 `(_Z30group_norm_nhwc_fwd_sum_kernelI11Fp16IOFp16WLi448EEv26Group_norm_nhwc_fwd_params) ;  /* 0xffffd58006007950 */ /* 0x000fea0003c3ffff */
.L_x_2986:
        /* <DEDUP_REMOVED lines=16> */
.L_x_3146:


//--------------------- .text._Z30group_norm_nhwc_fwd_sum_kernelI11Fp16IOFp16WLi256EEv26Group_norm_nhwc_fwd_params --------------------------
	.section	.text._Z30group_norm_nhwc_fwd_sum_kernelI11Fp16IOFp16WLi256EEv26Group_norm_nhwc_fwd_params,"ax",@progbits
	.sectioninfo	@"SHI_REGISTERS=31"
	.align	128
        .global         _Z30group_norm_nhwc_fwd_sum_kernelI11Fp16IOFp16WLi256EEv26Group_norm_nhwc_fwd_params
        .type           _Z30group_norm_nhwc_fwd_sum_kernelI11Fp16IOFp16WLi256EEv26Group_norm_nhwc_fwd_params,@function
        .size           _Z30group_norm_nhwc_fwd_sum_kernelI11Fp16IOFp16WLi256EEv26Group_norm_nhwc_fwd_params,(.L_x_3147 - _Z30group_norm_nhwc_fwd_sum_kernelI11Fp16IOFp16WLi256EEv26Group_norm_nhwc_fwd_params)
        .other          _Z30group_norm_nhwc_fwd_sum_kernelI11Fp16IOFp16WLi256EEv26Group_norm_nhwc_fwd_params,@"STO_CUDA_ENTRY STV_DEFAULT"
_Z30group_norm_nhwc_fwd_sum_kernelI11Fp16IOFp16WLi256EEv26Group_norm_nhwc_fwd_params:
.text._Z30group_norm_nhwc_fwd_sum_kernelI11Fp16IOFp16WLi256EEv26Group_norm_nhwc_fwd_params:
        /* <DEDUP_REMOVED lines=37> */
.L_x_2989:
        /* <DEDUP_REMOVED lines=25> */
.L_x_2988:
        /* <DEDUP_REMOVED lines=14> */
.L_x_2990:
        /* <DEDUP_REMOVED lines=86> */
.L_x_2987:
        /* <DEDUP_REMOVED lines=83> */
.L_x_2995:
        /* <DEDUP_REMOVED lines=56> */
.L_x_2996:
        /* <DEDUP_REMOVED lines=83> */
.L_x_2992:
[----:B0-----:R-:W-:Y:S05]  /*1800*/  BSYNC B0 ;  /* 0x0000000000007941 */ /* 0x001fea0003800000 */
.L_x_2991:
        /* <DEDUP_REMOVED lines=31> */
.L_x_2993:
[----:B------:R-:W-:Y:S01]  /*1a00*/  MOV R12, R8 ;  /* 0x00000008000c7202 */ /* 0x000fe20000000f00 */
[----:B------:R-:W-:Y:S01]  /*1a10*/  IMAD.MOV.U32 R11, RZ, RZ, 0x1 ;  /* 0x00000001ff0b7424 */ /* 0x000fe200078e00ff */
[----:B------:R-:W-:Y:S01]  /*1a20*/  MOV R9, 0xffffffff ;  /* 0xffffffff00097802 */ /* 0x000fe20000000f00 */
[----:B------:R-:W-:Y:S01]  /*1a30*/  IMAD.MOV.U32 R10, RZ, RZ, RZ ;  /* 0x000000ffff0a7224 */ /* 0x000fe200078e00ff */
[----:B------:R-:W-:-:S02]  /*1a40*/  MOV R6, 0x1a60 ;  /* 0x00001a6000067802 */ /* 0x000fc40000000f00 */
[----:B------:R-:W-:Y:S05]  /*1a50*/  CALL.REL.NOINC `($__internal_86_$__cuda_sm70_shflsync_up) ;  /* 0x000009b000007944 */ /* 0x000fea0003c00000 */
[----:B-1----:R-:W-:Y:S01]  /*1a60*/  IMAD.MOV.U32 R13, RZ, RZ, R9 ;  /* 0x000000ffff0d7224 */ /* 0x002fe200078e0009 */
[----:B0-----:R-:W-:Y:S05]  /*1a70*/  BRA `(.L_x_2995) ;  /* 0xfffff4d000007947 */ /* 0x001fea000383ffff */
.L_x_2994:
[----:B------:R-:W-:Y:S01]  /*1a80*/  HFMA2.MMA R11, -RZ, RZ, 0, 5.9604644775390625e-08 ;  /* 0x00000001ff0b7435 */ /* 0x000fe200000001ff */
[----:B------:R-:W-:Y:S01]  /*1a90*/  IMAD.MOV.U32 R12, RZ, RZ, R5 ;  /* 0x000000ffff0c7224 */ /* 0x000fe200078e0005 */
[----:B------:R-:W-:Y:S01]  /*1aa0*/  MOV R6, 0x1ae0 ;  /* 0x00001ae000067802 */ /* 0x000fe20000000f00 */
[----:B------:R-:W-:-:S02]  /*1ab0*/  IMAD.MOV.U32 R10, RZ, RZ, RZ ;  /* 0x000000ffff0a7224 */ /* 0x000fc400078e00ff */
[----:B------:R-:W-:Y:S02]  /*1ac0*/  IMAD.MOV.U32 R9, RZ, RZ, -0x1 ;  /* 0xffffffffff097424 */ /* 0x000fe400078e00ff */
[----:B012---:R-:W-:Y:S05]  /*1ad0*/  CALL.REL.NOINC `($__internal_86_$__cuda_sm70_shflsync_up) ;  /* 0x0000093000007944 */ /* 0x007fea0003c00000 */
[----:B0-----:R-:W-:Y:S01]  /*1ae0*/  HFMA2.MMA R10, -RZ, RZ, 0, 0 ;  /* 0x00000000ff0a7435 */ /* 0x001fe200000001ff */
[----:B-1----:R-:W-:Y:S01]  /*1af0*/  MOV R14, R9 ;  /* 0x00000009000e7202 */ /* 0x002fe20000000f00 */
[----:B------:R-:W-:Y:S01]  /*1b00*/  IMAD.MOV.U32 R12, RZ, RZ, R4 ;  /* 0x000000ffff0c7224 */ /* 0x000fe200078e0004 */
[----:B------:R-:W-:Y:S01]  /*1b10*/  MOV R6, 0x1b50 ;  /* 0x00001b5000067802 */ /* 0x000fe20000000f00 */
[----:B------:R-:W-:Y:S02]  /*1b20*/  IMAD.MOV.U32 R11, RZ, RZ, 0x1 ;  /* 0x00000001ff0b7424 */ /* 0x000fe400078e00ff */
[----:B------:R-:W-:Y:S02]  /*1b30*/  IMAD.MOV.U32 R9, RZ, RZ, -0x1 ;  /* 0xffffffffff097424 */ /* 0x000fe400078e00ff */
[----:B------:R-:W-:Y:S05]  /*1b40*/  CALL.REL.NOINC `($__internal_86_$__cuda_sm70_shflsync_up) ;  /* 0x000008c000007944 */ /* 0x000fea0003c00000 */
        /* <DEDUP_REMOVED lines=15> */
[----:B------:R-:W-:Y:S05]  /*1c40*/  CALL.REL.NOINC `($__internal_86_$__cuda_sm70_shflsync_up) ;  /* 0x000007c000007944 */ /* 0x000fea0003c00000 */
[----:B0-----:R-:W-:Y:S01]  /*1c50*/  HFMA2.MMA R11, -RZ, RZ, 0, 1.1920928955078125e-07 ;  /* 0x00000002ff0b7435 */ /* 0x001fe200000001ff */
[----:B-1----:R-:W-:Y:S01]  /*1c60*/  IMAD.MOV.U32 R4, RZ, RZ, R9 ;  /* 0x000000ffff047224 */ /* 0x002fe200078e0009 */
[----:B------:R-:W-:Y:S01]  /*1c70*/  MOV R6, 0x1cc0 ;  /* 0x00001cc000067802 */ /* 0x000fe20000000f00 */
[----:B------:R-:W-:-:S02]  /*1c80*/  IMAD.MOV.U32 R12, RZ, RZ, R8 ;  /* 0x000000ffff0c7224 */ /* 0x000fc400078e0008 */
[----:B------:R-:W-:Y:S02]  /*1c90*/  IMAD.MOV.U32 R10, RZ, RZ, RZ ;  /* 0x000000ffff0a7224 */ /* 0x000fe400078e00ff */
[----:B------:R-:W-:Y:S02]  /*1ca0*/  IMAD.MOV.U32 R9, RZ, RZ, -0x1 ;  /* 0xffffffffff097424 */ /* 0x000fe400078e00ff */
[----:B------:R-:W-:Y:S05]  /*1cb0*/  CALL.REL.NOINC `($__internal_86_$__cuda_sm70_shflsync_up) ;  /* 0x0000075000007944 */ /* 0x000fea0003c00000 */
[----:B0-----:R-:W-:Y:S01]  /*1cc0*/  HFMA2.MMA R10, -RZ, RZ, 0, 0 ;  /* 0x00000000ff0a7435 */ /* 0x001fe200000001ff */
[----:B-1----:R-:W-:Y:S01]  /*1cd0*/  MOV R5, R9 ;  /* 0x0000000900057202 */ /* 0x002fe20000000f00 */
[----:B------:R-:W-:Y:S01]  /*1ce0*/  IMAD.MOV.U32 R12, RZ, RZ, R14 ;  /* 0x000000ffff0c7224 */ /* 0x000fe200078e000e */
[----:B------:R-:W-:Y:S01]  /*1cf0*/  MOV R6, 0x1d30 ;  /* 0x00001d3000067802 */ /* 0x000fe20000000f00 */
[----:B------:R-:W-:Y:S02]  /*1d00*/  IMAD.MOV.U32 R11, RZ, RZ, 0x2 ;  /* 0x00000002ff0b7424 */ /* 0x000fe400078e00ff */
[----:B------:R-:W-:Y:S02]  /*1d10*/  IMAD.MOV.U32 R9, RZ, RZ, -0x1 ;  /* 0xffffffffff097424 */ /* 0x000fe400078e00ff */
[----:B------:R-:W-:Y:S05]  /*1d20*/  CALL.REL.NOINC `($__internal_86_$__cuda_sm70_shflsync_up) ;  /* 0x000006e000007944 */ /* 0x000fea0003c00000 */
        /* <DEDUP_REMOVED lines=12> */
[----:B------:R-:W-:Y:S05]  /*1df0*/  CALL.REL.NOINC `($__internal_86_$__cuda_sm70_shflsync_up) ;  /* 0x0000061000007944 */ /* 0x000fea0003c00000 */
[----:B0-----:R-:W-:Y:S01]  /*1e00*/  HFMA2.MMA R11, -RZ, RZ, 0, 2.384185791015625e-07 ;  /* 0x00000004ff0b7435 */ /* 0x001fe200000001ff */
[----:B-1----:R-:W-:Y:S01]  /*1e10*/  IMAD.MOV.U32 R4, RZ, RZ, R9 ;  /* 0x000000ffff047224 */ /* 0x002fe200078e0009 */
[----:B------:R-:W-:Y:S01]  /*1e20*/  MOV R6, 0x1e70 ;  /* 0x00001e7000067802 */ /* 0x000fe20000000f00 */
[----:B------:R-:W-:Y:S02]  /*1e30*/  IMAD.MOV.U32 R12, RZ, RZ, R8 ;  /* 0x000000ffff0c7224 */ /* 0x000fe400078e0008 */
[----:B------:R-:W-:-:S02]  /*1e40*/  IMAD.MOV.U32 R10, RZ, RZ, RZ ;  /* 0x000000ffff0a7224 */ /* 0x000fc400078e00ff */
        /* <DEDUP_REMOVED lines=22> */
[----:B0-----:R-:W-:Y:S01]  /*1fb0*/  HFMA2.MMA R11, -RZ, RZ, 0, 4.76837158203125e-07 ;  /* 0x00000008ff0b7435 */ /* 0x001fe200000001ff */
        /* <DEDUP_REMOVED lines=26> */
[----:B0-----:R-:W-:Y:S01]  /*2160*/  HFMA2.MMA R11, -RZ, RZ, 0, 9.5367431640625e-07 ;  /* 0x00000010ff0b7435 */ /* 0x001fe200000001ff */
        /* <DEDUP_REMOVED lines=26> */
[----:B0-----:R-:W-:Y:S01]  /*2310*/  HFMA2.MMA R11, -RZ, RZ, 0, 5.9604644775390625e-08 ;  /* 0x00000001ff0b7435 */ /* 0x001fe200000001ff */
        /* <DEDUP_REMOVED lines=13> */
[----:B-1----:R-:W-:Y:S01]  /*23f0*/  IMAD.MOV.U32 R17, RZ, RZ, R9 ;  /* 0x000000ffff117224 */ /* 0x002fe200078e0009 */
[----:B0-----:R-:W-:Y:S05]  /*2400*/  BRA `(.L_x_2996) ;  /* 0xffffeec000007947 */ /* 0x001fea000383ffff */
        .weak           $__internal_86_$__cuda_sm70_shflsync_up
        .type           $__internal_86_$__cuda_sm70_shflsync_up,@function
        .size           $__internal_86_$__cuda_sm70_shflsync_up,(.L_x_3147 - $__internal_86_$__cuda_sm70_shflsync_up)
$__internal_86_$__cuda_sm70_shflsync_up:
[----:B------:R-:W-:Y:S01]  /*2410*/  MOV R7, 0x0 ;  /* 0x0000000000077802 */ /* 0x000fe20000000f00 */
[----:B------:R-:W-:Y:S04]  /*2420*/  WARPSYNC R9 ;  /* 0x0000000900007348 */ /* 0x000fe80003800000 */
[----:B------:R0:W1:Y:S01]  /*2430*/  SHFL.UP PT, R9, R12, R11, R10 ;  /* 0x0400000b0c097389 */ /* 0x00006200000e000a */
[----:B------:R-:W-:Y:S05]  /*2440*/  RET.REL.NODEC R6 `(_Z30group_norm_nhwc_fwd_sum_kernelI11Fp16IOFp16WLi256EEv26Group_norm_nhwc_fwd_params) ;  /* 0xffffdbb006007950 */ /* 0x000fea0003c3ffff */
.L_x_2997:
        /* <DEDUP_REMOVED lines=11> */
.L_x_3147:


//--------------------- .text._Z30group_norm_nhwc_fwd_sum_kernelI11Fp16IOFp16WLi120EEv26Group_norm_nhwc_fwd_params --------------------------
	.section	.text._Z30group_norm_nhwc_fwd_sum_kernelI11Fp16IOFp16WLi120EEv26Group_norm_nhwc_fwd_params,"ax",@progbits
	.sectioninfo	@"SHI_REGISTERS=27"
	.align	128
        .global         _Z30group_norm_nhwc_fwd_sum_kernelI11Fp16IOFp16WLi120EEv26Group_norm_nhwc_fwd_params
        .type           _Z30group_norm_nhwc_fwd_sum_kernelI11Fp16IOFp16WLi120EEv26Group_norm_nhwc_fwd_params,@function
        .size           _Z30group_norm_nhwc_fwd_sum_kernelI11Fp16IOFp16WLi120EEv26Group_norm_nhwc_fwd_params,(.L_x_3148 - _Z30group_norm_nhwc_fwd_sum_kernelI11Fp16IOFp16WLi120EEv26Group_norm_nhwc_fwd_params)
        .other          _Z30group_norm_nhwc_fwd_sum_kernelI11Fp16IOFp16WLi120EEv26Group_norm_nhwc_fwd_params,@"STO_CUDA_ENTRY STV_DEFAULT"
_Z30group_norm_nhwc_fwd_sum_kernelI11Fp16IOFp16WLi120EEv26Group_norm_nhwc_fwd_params:
.text._Z30group_norm_nhwc_fwd_sum_kernelI11Fp16IOFp16WLi120EEv26Group_norm_nhwc_fwd_params:
        /* <DEDUP_REMOVED lines=36> */
.L_x_3000:
        /* <DEDUP_REMOVED lines=25> */
.L_x_2999:
        /* <DEDUP_REMOVED lines=8> */
.L_x_3001:
        /* <DEDUP_REMOVED lines=86> */
.L_x_2998:
        /* <DEDUP_REMOVED lines=67> */
[----:B0-----:R-:W-:Y:S05]  /*0de0*/  CALL.REL.NOINC `($__internal_87_$__cuda_sm70_warpsync) ;  /* 0x00000d3000007944 */ /* 0x001fea0003c00000 */
.L_x_3004:
        /* <DEDUP_REMOVED lines=13> */
.L_x_3006:
[----:B------:R-:W-:Y:S05]  /*0ec0*/  BSYNC B1 ;  /* 0x0000000000017941 */ /* 0x000fea0003800000 */
.L_x_3005:
[----:B------:R-:W-:-:S03]  /*0ed0*/  UMOV UR4, 0x3fffffff ;  /* 0x3fffffff00047882 */ /* 0x000fc60000000000 */
[----:B------:R-:W-:Y:S05]  /*0ee0*/  BRA.CONV UR4, `(.L_x_3007) ;  /* 0x0000003304007947 */ /* 0x000fea000b800000 */
[----:B------:R-:W-:Y:S01]  /*0ef0*/  IMAD.MOV.U32 R3, RZ, RZ, 0x3fffffff ;  /* 0x3fffffffff037424 */ /* 0x000fe200078e00ff */
[----:B------:R-:W-:Y:S02]  /*0f00*/  MOV R2, 0xf20 ;  /* 0x00000f2000027802 */ /* 0x000fe40000000f00 */
[----:B0-----:R-:W-:Y:S05]  /*0f10*/  CALL.REL.NOINC `($__internal_87_$__cuda_sm70_warpsync) ;  /* 0x00000c0000007944 */ /* 0x001fea0003c00000 */
.L_x_3007:
        /* <DEDUP_REMOVED lines=8> */
[----:B01----:R-:W-:Y:S05]  /*0fa0*/  CALL.REL.NOINC `($__internal_87_$__cuda_sm70_warpsync) ;  /* 0x00000b7000007944 */ /* 0x003fea0003c00000 */
.L_x_3008:
        /* <DEDUP_REMOVED lines=13> */
.L_x_3010:
[----:B------:R-:W-:Y:S05]  /*1080*/  BSYNC B1 ;  /* 0x0000000000017941 */ /* 0x000fea0003800000 */
.L_x_3009:
[----:B------:R-:W-:-:S03]  /*1090*/  UMOV UR4, 0x3fffffff ;  /* 0x3fffffff00047882 */ /* 0x000fc60000000000 */
[----:B------:R-:W-:Y:S05]  /*10a0*/  BRA.CONV UR4, `(.L_x_3011) ;  /* 0x0000003304007947 */ /* 0x000fea000b800000 */
[----:B------:R-:W-:Y:S01]  /*10b0*/  IMAD.MOV.U32 R3, RZ, RZ, 0x3fffffff ;  /* 0x3fffffffff037424 */ /* 0x000fe200078e00ff */
[----:B------:R-:W-:Y:S02]  /*10c0*/  MOV R2, 0x10e0 ;  /* 0x000010e000027802 */ /* 0x000fe40000000f00 */
[----:B01----:R-:W-:Y:S05]  /*10d0*/  CALL.REL.NOINC `($__internal_87_$__cuda_sm70_warpsync) ;  /* 0x00000a4000007944 */ /* 0x003fea0003c00000 */
.L_x_3011:
        /* <DEDUP_REMOVED lines=8> */
[----:B012---:R-:W-:Y:S05]  /*1160*/  CALL.REL.NOINC `($__internal_87_$__cuda_sm70_warpsync) ;  /* 0x000009b000007944 */ /* 0x007fea0003c00000 */
.L_x_3012:
        /* <DEDUP_REMOVED lines=13> */
.L_x_3014:
[----:B------:R-:W-:Y:S05]  /*1240*/  BSYNC B1 ;  /* 0x0000000000017941 */ /* 0x000fea0003800000 */
.L_x_3013:
[----:B------:R-:W-:-:S03]  /*1250*/  UMOV UR4, 0x3fffffff ;  /* 0x3fffffff00047882 */ /* 0x000fc60000000000 */
[----:B------:R-:W-:Y:S05]  /*1260*/  BRA.CONV UR4, `(.L_x_3015) ;  /* 0x0000003304007947 */ /* 0x000fea000b800000 */
[----:B------:R-:W-:Y:S01]  /*1270*/  IMAD.MOV.U32 R3, RZ, RZ, 0x3fffffff ;  /* 0x3fffffffff037424 */ /* 0x000fe200078e00ff */
[----:B------:R-:W-:Y:S02]  /*1280*/  MOV R2, 0x12a0 ;  /* 0x000012a000027802 */ /* 0x000fe40000000f00 */
[----:B012---:R-:W-:Y:S05]  /*1290*/  CALL.REL.NOINC `($__internal_87_$__cuda_sm70_warpsync) ;  /* 0x0000088000007944 */ /* 0x007fea0003c00000 */
.L_x_3015:
        /* <DEDUP_REMOVED lines=8> */
[----:B0123--:R-:W-:Y:S05]  /*1320*/  CALL.REL.NOINC `($__internal_87_$__cuda_sm70_warpsync) ;  /* 0x000007f000007944 */ /* 0x00ffea0003c00000 */
.L_x_3016:
        /* <DEDUP_REMOVED lines=13> */
.L_x_3018:
[----:B------:R-:W-:Y:S05]  /*1400*/  BSYNC B1 ;  /* 0x0000000000017941 */ /* 0x000fea0003800000 */
.L_x_3017:
[----:B------:R-:W-:Y:S01]  /*1410*/  UMOV UR4, 0x3fffffff ;  /* 0x3fffffff00047882 */ /* 0x000fe20000000000 */
[----:B------:R-:W-:Y:S02]  /*1420*/  IMAD.MOV.U32 R18, RZ, RZ, R12 ;  /* 0x000000ffff127224 */ /* 0x000fe400078e000c */
[----:B------:R-:W-:Y:S01]  /*1430*/  IMAD.MOV.U32 R16, RZ, RZ, R13 ;  /* 0x000000ffff107224 */ /* 0x000fe200078e000d */
[----:B------:R-:W-:Y:S05]  /*1440*/  BRA.CONV UR4, `(.L_x_3019) ;  /* 0x0000003304007947 */ /* 0x000fea000b800000 */
[----:B------:R-:W-:Y:S02]  /*1450*/  MOV R3, 0x3fffffff ;  /* 0x3fffffff00037802 */ /* 0x000fe40000000f00 */
[----:B------:R-:W-:-:S02]  /*1460*/  MOV R2, 0x1480 ;  /* 0x0000148000027802 */ /* 0x000fc40000000f00 */
[----:B0123--:R-:W-:Y:S05]  /*1470*/  CALL.REL.NOINC `($__internal_87_$__cuda_sm70_warpsync) ;  /* 0x000006a000007944 */ /* 0x00ffea0003c00000 */
.L_x_3019:
        /* <DEDUP_REMOVED lines=8> */
[----:B01234-:R-:W-:Y:S05]  /*1500*/  CALL.REL.NOINC `($__internal_87_$__cuda_sm70_warpsync) ;  /* 0x0000061000007944 */ /* 0x01ffea0003c00000 */
.L_x_3020:
        /* <DEDUP_REMOVED lines=15> */
[----:B------:R-:W-:Y:S05]  /*1600*/  CALL.REL.NOINC `($__internal_87_$__cuda_sm70_warpsync) ;  /* 0x0000051000007944 */ /* 0x000fea0003c00000 */
.L_x_3021:
        /* <DEDUP_REMOVED lines=8> */
[----:B0-----:R-:W-:Y:S05]  /*1690*/  CALL.REL.NOINC `($__internal_87_$__cuda_sm70_warpsync) ;  /* 0x0000048000007944 */ /* 0x001fea0003c00000 */
.L_x_3022:
        /* <DEDUP_REMOVED lines=47> */
.L_x_3003:
[----:B--2---:R-:W-:Y:S05]  /*1990*/  BSYNC B0 ;  /* 0x0000000000007941 */ /* 0x004fea0003800000 */
.L_x_3002:
        /* <DEDUP_REMOVED lines=24> */
        .weak           $__internal_87_$__cuda_sm70_warpsync
        .type           $__internal_87_$__cuda_sm70_warpsync,@function
        .size           $__internal_87_$__cuda_sm70_warpsync,(.L_x_3148 - $__internal_87_$__cuda_sm70_warpsync)
$__internal_87_$__cuda_sm70_warpsync:
[----:B------:R-:W-:Y:S04]  /*1b20*/  WARPSYNC R3 ;  /* 0x0000000300007348 */ /* 0x000fe80003800000 */
[----:B------:R-:W-:-:S04]  /*1b30*/  IMAD.MOV.U32 R3, RZ, RZ, 0x0 ;  /* 0x00000000ff037424 */ /* 0x000fc800078e00ff */
[----:B------:R-:W-:Y:S05]  /*1b40*/  RET.REL.NODEC R2 `(_Z30group_norm_nhwc_fwd_sum_kernelI11Fp16IOFp16WLi120EEv26Group_norm_nhwc_fwd_params) ;  /* 0xffffe4b002007950 */ /* 0x000fea0003c3ffff */
.L_x_3023:
        /* <DEDUP_REMOVED lines=11> */
.L_x_3148:


//--------------------- .text._Z30group_norm_nhwc_fwd_sum_kernelI11Fp16IOFp16WLi140EEv26Group_norm_nhwc_fwd_params --------------------------
	.section	.text._Z30group_norm_nhwc_fwd_sum_kernelI11Fp16IOFp16WLi140EEv26Group_norm_nhwc_fwd_params,"ax",@progbits
	.sectioninfo	@"SHI_REGISTERS=28"
	.align	128
        .global         _Z30group_norm_nhwc_fwd_sum_kernelI11Fp16IOFp16WLi140EEv26Group_norm_nhwc_fwd_params
        .type           _Z30group_norm_nhwc_fwd_sum_kernelI11Fp16IOFp16WLi140EEv26Group_norm_nhwc_fwd_params,@function
        .size           _Z30group_norm_nhwc_fwd_sum_kernelI11Fp16IOFp16WLi140EEv26Group_norm_nhwc_fwd_params,(.L_x_3149 - _Z30group_norm_nhwc_fwd_sum_kernelI11Fp16IOFp16WLi140EEv26Group_norm_nhwc_fwd_params)
        .other          _Z30group_norm_nhwc_fwd_sum_kernelI11Fp16IOFp16WLi140EEv26Group_norm_nhwc_fwd_params,@"STO_CUDA_ENTRY STV_DEFAULT"
_Z30group_norm_nhwc_fwd_sum_kernelI11Fp16IOFp16WLi140EEv26Group_norm_nhwc_fwd_params:
.text._Z30group_norm_nhwc_fwd_sum_kernelI11Fp16IOFp16WLi140EEv26Group_norm_nhwc_fwd_params:
        /* <DEDUP_REMOVED lines=36> */
.L_x_3026:
        /* <DEDUP_REMOVED lines=25> */
.L_x_3025:
        /* <DEDUP_REMOVED lines=8> */
.L_x_3027:
        /* <DEDUP_REMOVED lines=86> */
.L_x_3024:
        /* <DEDUP_REMOVED lines=72> */
[----:B0-----:R-:W-:Y:S05]  /*0e30*/  CALL.REL.NOINC `($__internal_88_$__cuda_sm70_warpsync) ;  /* 0x00000dd000007944 */ /* 0x001fea0003c00000 */
.L_x_3030:
        /* <DEDUP_REMOVED lines=13> */
.L_x_3032:
[----:B------:R-:W-:Y:S05]  /*0f10*/  BSYNC B1 ;  /* 0x0000000000017941 */ /* 0x000fea0003800000 */
.L_x_3031:
[----:B------:R-:W-:-:S03]  /*0f20*/  UMOV UR4, 0xfffffff ;  /* 0x0fffffff00047882 */ /* 0x000fc60000000000 */
[----:B------:R-:W-:Y:S05]  /*0f30*/  BRA.CONV UR4, `(.L_x_3033) ;  /* 0x0000003304007947 */ /* 0x000fea000b800000 */
[----:B------:R-:W-:Y:S02]  /*0f40*/  MOV R3, 0xfffffff ;  /* 0x0fffffff00037802 */ /* 0x000fe40000000f00 */
[----:B------:R-:W-:Y:S02]  /*0f50*/  MOV R2, 0xf70 ;  /* 0x00000f7000027802 */ /* 0x000fe40000000f00 */
[----:B0-----:R-:W-:Y:S05]  /*0f60*/  CALL.REL.NOINC `($__internal_88_$__cuda_sm70_warpsync) ;  /* 0x00000ca000007944 */ /* 0x001fea0003c00000 */
.L_x_3033:
        /* <DEDUP_REMOVED lines=8> */
[----:B01----:R-:W-:Y:S05]  /*0ff0*/  CALL.REL.NOINC `($__internal_88_$__cuda_sm70_warpsync) ;  /* 0x00000c1000007944 */ /* 0x003fea0003c00000 */
.L_x_3034:
        /* <DEDUP_REMOVED lines=13> */
.L_x_3036:
[----:B------:R-:W-:Y:S05]  /*10d0*/  BSYNC B1 ;  /* 0x0000000000017941 */ /* 0x000fea0003800000 */
.L_x_3035:
[----:B------:R-:W-:-:S03]  /*10e0*/  UMOV UR4, 0xfffffff ;  /* 0x0fffffff00047882 */ /* 0x000fc60000000000 */
[----:B------:R-:W-:Y:S05]  /*10f0*/  BRA.CONV UR4, `(.L_x_3037) ;  /* 0x0000003304007947 */ /* 0x000fea000b800000 */
[----:B------:R-:W-:Y:S02]  /*1100*/  MOV R3, 0xfffffff ;  /* 0x0fffffff00037802 */ /* 0x000fe40000000f00 */
[----:B------:R-:W-:Y:S02]  /*1110*/  MOV R2, 0x1130 ;  /* 0x0000113000027802 */ /* 0x000fe40000000f00 */
[----:B01----:R-:W-:Y:S05]  /*1120*/  CALL.REL.NOINC `($__internal_88_$__cuda_sm70_warpsync) ;  /* 0x00000ae000007944 */ /* 0x003fea0003c00000 */
.L_x_3037:
        /* <DEDUP_REMOVED lines=8> */
[----:B012---:R-:W-:Y:S05]  /*11b0*/  CALL.REL.NOINC `($__internal_88_$__cuda_sm70_warpsync) ;  /* 0x00000a5000007944 */ /* 0x007fea0003c00000 */
.L_x_3038:
        /* <DEDUP_REMOVED lines=13> */
.L_x_3040:
[----:B------:R-:W-:Y:S05]  /*1290*/  BSYNC B1 ;  /* 0x0000000000017941 */ /* 0x000fea0003800000 */
.L_x_3039:
[----:B------:R-:W-:-:S03]  /*12a0*/  UMOV UR4, 0xfffffff ;  /* 0x0fffffff00047882 */ /* 0x000fc60000000000 */
[----:B------:R-:W-:Y:S05]  /*12b0*/  BRA.CONV UR4, `(.L_x_3041) ;  /* 0x0000003304007947 */ /* 0x000fea000b800000 */
[----:B------:R-:W-:Y:S02]  /*12c0*/  MOV R3, 0xfffffff ;  /* 0x0fffffff00037802 */ /* 0x000fe40000000f00 */
[----:B------:R-:W-:Y:S02]  /*12d0*/  MOV R2, 0x12f0 ;  /* 0x000012f000027802 */ /* 0x000fe40000000f00 */
[----:B012---:R-:W-:Y:S05]  /*12e0*/  CALL.REL.NOINC `($__internal_88_$__cuda_sm70_warpsync) ;  /* 0x0000092000007944 */ /* 0x007fea0003c00000 */
.L_x_3041:
        /* <DEDUP_REMOVED lines=8> */
[----:B0123--:R-:W-:Y:S05]  /*1370*/  CALL.REL.NOINC `($__internal_88_$__cuda_sm70_warpsync) ;  /* 0x0000089000007944 */ /* 0x00ffea0003c00000 */
.L_x_3042:
        /* <DEDUP_REMOVED lines=13> */
.L_x_3044:
[----:B------:R-:W-:Y:S05]  /*1450*/  BSYNC B1 ;  /* 0x0000000000017941 */ /* 0x000fea0003800000 */
.L_x_3043:
[----:B------:R-:W-:Y:S01]  /*1460*/  UMOV UR4, 0xfffffff ;  /* 0x0fffffff00047882 */ /* 0x000fe20000000000 */
[----:B------:R-:W-:Y:S01]  /*1470*/  MOV R18, R8 ;  /* 0x0000000800127202 */ /* 0x000fe20000000f00 */
[----:B------:R-:W-:Y:S01]  /*1480*/  IMAD.MOV.U32 R16, RZ, RZ, R7 ;  /* 0x000000ffff107224 */ /* 0x000fe200078e0007 */
[----:B------:R-:W-:Y:S05]  /*1490*/  BRA.CONV UR4, `(.L_x_3045) ;  /* 0x0000003304007947 */ /* 0x000fea000b800000 */
[----:B------:R-:W-:Y:S01]  /*14a0*/  IMAD.MOV.U32 R3, RZ, RZ, 0xfffffff ;  /* 0x0fffffffff037424 */ /* 0x000fe200078e00ff */
[----:B------:R-:W-:Y:S02]  /*14b0*/  MOV R2, 0x14d0 ;  /* 0x000014d000027802 */ /* 0x000fe40000000f00 */
[----:B0123--:R-:W-:Y:S05]  /*14c0*/  CALL.REL.NOINC `($__internal_88_$__cuda_sm70_warpsync) ;  /* 0x0000074000007944 */ /* 0x00ffea0003c00000 */
.L_x_3045:
        /* <DEDUP_REMOVED lines=8> */
[----:B01234-:R-:W-:Y:S05]  /*1550*/  CALL.REL.NOINC `($__internal_88_$__cuda_sm70_warpsync) ;  /* 0x000006b000007944 */ /* 0x01ffea0003c00000 */
.L_x_3046:
        /* <DEDUP_REMOVED lines=15> */
[----:B------:R-:W-:Y:S05]  /*1650*/  CALL.REL.NOINC `($__internal_88_$__cuda_sm70_warpsync) ;  /* 0x000005b000007944 */ /* 0x000fea0003c00000 */
.L_x_3047:
        /* <DEDUP_REMOVED lines=8> */
[----:B0-----:R-:W-:Y:S05]  /*16e0*/  CALL.REL.NOINC `($__internal_88_$__cuda_sm70_warpsync) ;  /* 0x0000052000007944 */ /* 0x001fea0003c00000 */
.L_x_3048:
        /* <DEDUP_REMOVED lines=57> */
.L_x_3029:
[----:B--2---:R-:W-:Y:S05]  /*1a80*/  BSYNC B0 ;  /* 0x0000000000007941 */ /* 0x004fea0003800000 */
.L_x_3028:
        /* <DEDUP_REMOVED lines=24> */
        .weak           $__internal_88_$__cuda_sm70_warpsync
        .type           $__internal_88_$__cuda_sm70_warpsync,@function
        .size           $__internal_88_$__cuda_sm70_warpsync,(.L_x_3149 - $__internal_88_$__cuda_sm70_warpsync)
$__internal_88_$__cuda_sm70_warpsync:
[----:B------:R-:W-:Y:S04]  /*1c10*/  WARPSYNC R3 ;  /* 0x0000000300007348 */ /* 0x000fe80003800000 */
[----:B------:R-:W-:-:S04]  /*1c20*/  IMAD.MOV.U32 R3, RZ, RZ, 0x0 ;  /* 0x00000000ff037424 */ /* 0x000fc800078e00ff */
[----:B------:R-:W-:Y:S05]  /*1c30*/  RET.REL.NODEC R2 `(_Z30group_norm_nhwc_fwd_sum_kernelI11Fp16IOFp16WLi140EEv26Group_norm_nhwc_fwd_params) ;  /* 0xffffe3c002007950 */ /* 0x000fea0003c3ffff */
.L_x_3049:
        /* <DEDUP_REMOVED lines=12> */
.L_x_3149:


//--------------------- .text._Z30group_norm_nhwc_fwd_sum_kernelI11Fp16IOFp16WLi160EEv26Group_norm_nhwc_fwd_params --------------------------
	.section	.text._Z30group_norm_nhwc_fwd_sum_kernelI11Fp16IOFp16WLi160EEv26Group_norm_nhwc_fwd_params,"ax",@progbits
	.sectioninfo	@"SHI_REGISTERS=30"
	.align	128
        .global         _Z30group_norm_nhwc_fwd_sum_kernelI11Fp16IOFp16WLi160EEv26Group_norm_nhwc_fwd_params
        .type           _Z30group_norm_nhwc_fwd_sum_kernelI11Fp16IOFp16WLi160EEv26Group_norm_nhwc_fwd_params,@function
        .size           _Z30group_norm_nhwc_fwd_sum_kernelI11Fp16IOFp16WLi160EEv26Group_norm_nhwc_fwd_params,(.L_x_3150 - _Z30group_norm_nhwc_fwd_sum_kernelI11Fp16IOFp16WLi160EEv26Group_norm_nhwc_fwd_params)
        .other          _Z30group_norm_nhwc_fwd_sum_kernelI11Fp16IOFp16WLi160EEv26Group_norm_nhwc_fwd_params,@"STO_CUDA_ENTRY STV_DEFAULT"
_Z30group_norm_nhwc_fwd_sum_kernelI11Fp16IOFp16WLi160EEv26Group_norm_nhwc_fwd_params:
.text._Z30group_norm_nhwc_fwd_sum_kernelI11Fp16IOFp16WLi160EEv26Group_norm_nhwc_fwd_params:
        /* <DEDUP_REMOVED lines=37> */
.L_x_3052:
        /* <DEDUP_REMOVED lines=25> */
.L_x_3051:
        /* <DEDUP_REMOVED lines=14> */
.L_x_3053:
        /* <DEDUP_REMOVED lines=86> */
.L_x_3050:
        /* <DEDUP_REMOVED lines=62> */
.L_x_3058:
        /* <DEDUP_REMOVED lines=56> */
.L_x_3059:
        /* <DEDUP_REMOVED lines=53> */
.L_x_3055:
[----:B0-----:R-:W-:Y:S05]  /*14d0*/  BSYNC B0 ;  /* 0x0000000000007941 */ /* 0x001fea0003800000 */
.L_x_3054:
        /* <DEDUP_REMOVED lines=30> */
.L_x_3056:
[----:B------:R-:W-:Y:S01]  /*16c0*/  HFMA2.MMA R11, -RZ, RZ, 0, 5.9604644775390625e-08 ;  /* 0x00000001ff0b7435 */ /* 0x000fe200000001ff */
[----:B------:R-:W-:Y:S01]  /*16d0*/  IMAD.MOV.U32 R12, RZ, RZ, R8 ;  /* 0x000000ffff0c7224 */ /* 0x000fe200078e0008 */
[----:B------:R-:W-:Y:S01]  /*16e0*/  MOV R6, 0x1720 ;  /* 0x0000172000067802 */ /* 0x000fe20000000f00 */
[----:B------:R-:W-:Y:S02]  /*16f0*/  IMAD.MOV.U32 R10, RZ, RZ, RZ ;  /* 0x000000ffff0a7224 */ /* 0x000fe400078e00ff */
[----:B------:R-:W-:-:S02]  /*1700*/  IMAD.MOV.U32 R9, RZ, RZ, -0x1 ;  /* 0xffffffffff097424 */ /* 0x000fc400078e00ff */
[----:B------:R-:W-:Y:S05]  /*1710*/  CALL.REL.NOINC `($__internal_89_$__cuda_sm70_shflsync_up) ;  /* 0x000009a000007944 */ /* 0x000fea0003c00000 */
[----:B-1----:R-:W-:Y:S01]  /*1720*/  MOV R13, R9 ;  /* 0x00000009000d7202 */ /* 0x002fe20000000f00 */
[----:B0-----:R-:W-:Y:S05]  /*1730*/  BRA `(.L_x_3058) ;  /* 0xfffff6c000007947 */ /* 0x001fea000383ffff */
.L_x_3057:
[----:B------:R-:W-:Y:S01]  /*1740*/  HFMA2.MMA R10, -RZ, RZ, 0, 0 ;  /* 0x00000000ff0a7435 */ /* 0x000fe200000001ff */
[----:B------:R-:W-:Y:S01]  /*1750*/  IMAD.MOV.U32 R12, RZ, RZ, R5 ;  /* 0x000000ffff0c7224 */ /* 0x000fe200078e0005 */
[----:B------:R-:W-:Y:S01]  /*1760*/  MOV R6, 0x17a0 ;  /* 0x000017a000067802 */ /* 0x000fe20000000f00 */
[----:B------:R-:W-:-:S02]  /*1770*/  IMAD.MOV.U32 R11, RZ, RZ, 0x1 ;  /* 0x00000001ff0b7424 */ /* 0x000fc400078e00ff */
[----:B------:R-:W-:Y:S02]  /*1780*/  IMAD.MOV.U32 R9, RZ, RZ, -0x1 ;  /* 0xffffffffff097424 */ /* 0x000fe400078e00ff */
[----:B012---:R-:W-:Y:S05]  /*1790*/  CALL.REL.NOINC `($__internal_89_$__cuda_sm70_shflsync_up) ;  /* 0x0000092000007944 */ /* 0x007fea0003c00000 */
[----:B-1----:R-:W-:Y:S01]  /*17a0*/  IMAD.MOV.U32 R14, RZ, RZ, R9 ;  /* 0x000000ffff0e7224 */ /* 0x002fe200078e0009 */
[----:B0-----:R-:W-:Y:S01]  /*17b0*/  MOV R12, R4 ;  /* 0x00000004000c7202 */ /* 0x001fe20000000f00 */
[----:B------:R-:W-:Y:S01]  /*17c0*/  IMAD.MOV.U32 R11, RZ, RZ, 0x1 ;  /* 0x00000001ff0b7424 */ /* 0x000fe200078e00ff */
[----:B------:R-:W-:Y:S01]  /*17d0*/  MOV R9, 0xffffffff ;  /* 0xffffffff00097802 */ /* 0x000fe20000000f00 */
[----:B------:R-:W-:Y:S01]  /*17e0*/  IMAD.MOV.U32 R10, RZ, RZ, RZ ;  /* 0x000000ffff0a7224 */ /* 0x000fe200078e00ff */
[----:B------:R-:W-:Y:S02]  /*17f0*/  MOV R6, 0x1810 ;  /* 0x0000181000067802 */ /* 0x000fe40000000f00 */
[----:B------:R-:W-:Y:S05]  /*1800*/  CALL.REL.NOINC `($__internal_89_$__cuda_sm70_shflsync_up) ;  /* 0x000008b000007944 */ /* 0x000fea0003c00000 */
        /* <DEDUP_REMOVED lines=15> */
[----:B------:R-:W-:Y:S05]  /*1900*/  CALL.REL.NOINC `($__internal_89_$__cuda_sm70_shflsync_up) ;  /* 0x000007b000007944 */ /* 0x000fea0003c00000 */
[----:B0-----:R-:W-:Y:S01]  /*1910*/  HFMA2.MMA R10, -RZ, RZ, 0, 0 ;  /* 0x00000000ff0a7435 */ /* 0x001fe200000001ff */
[----:B-1----:R-:W-:Y:S01]  /*1920*/  MOV R4, R9 ;  /* 0x0000000900047202 */ /* 0x002fe20000000f00 */
[----:B------:R-:W-:Y:S01]  /*1930*/  IMAD.MOV.U32 R12, RZ, RZ, R8 ;  /* 0x000000ffff0c7224 */ /* 0x000fe200078e0008 */
[----:B------:R-:W-:Y:S01]  /*1940*/  MOV R6, 0x1980 ;  /* 0x0000198000067802 */ /* 0x000fe20000000f00 */
[----:B------:R-:W-:Y:S02]  /*1950*/  IMAD.MOV.U32 R11, RZ, RZ, 0x2 ;  /* 0x00000002ff0b7424 */ /* 0x000fe400078e00ff */
[----:B------:R-:W-:Y:S02]  /*1960*/  IMAD.MOV.U32 R9, RZ, RZ, -0x1 ;  /* 0xffffffffff097424 */ /* 0x000fe400078e00ff */
[----:B------:R-:W-:Y:S05]  /*1970*/  CALL.REL.NOINC `($__internal_89_$__cuda_sm70_shflsync_up) ;  /* 0x0000074000007944 */ /* 0x000fea0003c00000 */
[----:B-1----:R-:W-:Y:S01]  /*1980*/  IMAD.MOV.U32 R5, RZ, RZ, R9 ;  /* 0x000000ffff057224 */ /* 0x002fe200078e0009 */
[----:B0-----:R-:W-:Y:S01]  /*1990*/  MOV R12, R14 ;  /* 0x0000000e000c7202 */ /* 0x001fe20000000f00 */
[----:B------:R-:W-:Y:S01]  /*19a0*/  IMAD.MOV.U32 R11, RZ, RZ, 0x2 ;  /* 0x00000002ff0b7424 */ /* 0x000fe200078e00ff */
[----:B------:R-:W-:Y:S01]  /*19b0*/  MOV R9, 0xffffffff ;  /* 0xffffffff00097802 */ /* 0x000fe20000000f00 */
[----:B------:R-:W-:Y:S01]  /*19c0*/  IMAD.MOV.U32 R10, RZ, RZ, RZ ;  /* 0x000000ffff0a7224 */ /* 0x000fe200078e00ff */
[----:B------:R-:W-:-:S02]  /*19d0*/  MOV R6, 0x19f0 ;  /* 0x000019f000067802 */ /* 0x000fc40000000f00 */
[----:B------:R-:W-:Y:S05]  /*19e0*/  CALL.REL.NOINC `($__internal_89_$__cuda_sm70_shflsync_up) ;  /* 0x000006d000007944 */ /* 0x000fea0003c00000 */
        /* <DEDUP_REMOVED lines=12> */
[----:B------:R-:W-:Y:S05]  /*1ab0*/  CALL.REL.NOINC `($__internal_89_$__cuda_sm70_shflsync_up) ;  /* 0x0000060000007944 */ /* 0x000fea0003c00000 */
[----:B0-----:R-:W-:Y:S01]  /*1ac0*/  HFMA2.MMA R10, -RZ, RZ, 0, 0 ;  /* 0x00000000ff0a7435 */ /* 0x001fe200000001ff */
[----:B-1----:R-:W-:Y:S01]  /*1ad0*/  MOV R4, R9 ;  /* 0x0000000900047202 */ /* 0x002fe20000000f00 */
[----:B------:R-:W-:Y:S01]  /*1ae0*/  IMAD.MOV.U32 R12, RZ, RZ, R8 ;  /* 0x000000ffff0c7224 */ /* 0x000fe200078e0008 */
[----:B------:R-:W-:Y:S01]  /*1af0*/  MOV R6, 0x1b30 ;  /* 0x00001b3000067802 */ /* 0x000fe20000000f00 */
[----:B------:R-:W-:Y:S02]  /*1b00*/  IMAD.MOV.U32 R11, RZ, RZ, 0x4 ;  /* 0x00000004ff0b7424 */ /* 0x000fe400078e00ff */
[----:B------:R-:W-:-:S02]  /*1b10*/  IMAD.MOV.U32 R9, RZ, RZ, -0x1 ;  /* 0xffffffffff097424 */ /* 0x000fc400078e00ff */
        /* <DEDUP_REMOVED lines=89> */
[----:B01----:R-:W-:Y:S05]  /*20b0*/  BRA `(.L_x_3059) ;  /* 0xfffff0c000007947 */ /* 0x003fea000383ffff */
        .weak           $__internal_89_$__cuda_sm70_shflsync_up
        .type           $__internal_89_$__cuda_sm70_shflsync_up,@function
        .size           $__internal_89_$__cuda_sm70_shflsync_up,(.L_x_3150 - $__internal_89_$__cuda_sm70_shflsync_up)
$__internal_89_$__cuda_sm70_shflsync_up:
[----:B------:R-:W-:Y:S01]  /*20c0*/  IMAD.MOV.U32 R7, RZ, RZ, 0x0 ;  /* 0x00000000ff077424 */ /* 0x000fe200078e00ff */
[----:B------:R-:W-:Y:S04]  /*20d0*/  WARPSYNC R9 ;  /* 0x0000000900007348 */ /* 0x000fe80003800000 */
[----:B------:R0:W1:Y:S01]  /*20e0*/  SHFL.UP PT, R9, R12, R11, R10 ;  /* 0x0400000b0c097389 */ /* 0x00006200000e000a */
[----:B------:R-:W-:Y:S05]  /*20f0*/  RET.REL.NODEC R6 `(_Z30group_norm_nhwc_fwd_sum_kernelI11Fp16IOFp16WLi160EEv26Group_norm_nhwc_fwd_params) ;  /* 0xffffdf0006007950 */ /* 0x000fea0003c3ffff */
.L_x_3060:
        /* <DEDUP_REMOVED lines=16> */
.L_x_3150:


//--------------------- .nv.global                --------------------------
	.section	.nv.global,"aw",@nobits
.nv.global:
	.type		_ZN62_INTERNAL_cf15bb87_31_group_norm_nhwc_fwd_two_pass_cu_d07e6dcf6thrust23THRUST_300001_SM_800_NS12placeholders2_5E,@object
	.size		_ZN62_INTERNAL_cf15bb87_31_group_norm_nhwc_fwd_two_pass_cu_d07e6dcf6thrust23THRUST_300001_SM_800_NS12placeholders2_5E,(_ZN62_INTERNAL_cf15bb87_31_group_norm_nhwc_fwd_two_pass_cu_d07e6dcf4cuda3std3__45__cpo6cbeginE - _ZN62_INTERNAL_cf15bb87_31_group_norm_nhwc_fwd_two_pass_cu_d07e6dcf6thrust23THRUST_300001_SM_800_NS12placeholders2_5E)
_ZN62_INTERNAL_cf15bb87_31_group_norm_nhwc_fwd_two_pass_cu_d07e6dcf6thrust23THRUST_300001_SM_800_NS12placeholders2_5E:
	.zero		1
	.type		_ZN62_INTERNAL_cf15bb87_31_group_norm_nhwc_fwd_two_pass_cu_d07e6dcf4cuda3std3__45__cpo6cbeginE,@object
	.size		_ZN62_INTERNAL_cf15bb87_31_group_norm_nhwc_fwd_two_pass_cu_d07e6dcf4cuda3std3__45__cpo6cbeginE,(_ZN62_INTERNAL_cf15bb87_31_group_norm_nhwc_fwd_two_pass_cu_d07e6dcf4cuda3std6ranges3__45__cpo6cbeginE - _ZN62_INTERNAL_cf15bb87_31_group_norm_nhwc_fwd_two_pass_cu_d07e6dcf4cuda3std3__45__cpo6cbeginE)
_ZN62_INTERNAL_cf15bb87_31_group_norm_nhwc_fwd_two_pass_cu_d07e6dcf4cuda3std3__45__cpo6cbeginE:
	.zero		1
	.type		_ZN62_INTERNAL_cf15bb87_31_group_norm_nhwc_fwd_two_pass_cu_d07e6dcf4cuda3std6ranges3__45__cpo6cbeginE,@object
	.size		_ZN62_INTERNAL_cf15bb87_31_group_norm_nhwc_fwd_two_pass_cu_d07e6dcf4cuda3std6ranges3__45__cpo6cbeginE,(_ZN62_INTERNAL_cf15bb87_31_group_norm_nhwc_fwd_two_pass_cu_d07e6dcf4cuda3std3__48in_placeE - _ZN62_INTERNAL_cf15bb87_31_group_norm_nhwc_fwd_two_pass_cu_d07e6dcf4cuda3std6ranges3__45__cpo6cbeginE)
_ZN62_INTERNAL_cf15bb87_31_group_norm_nhwc_fwd_two_pass_cu_d07e6dcf4cuda3std6ranges3__45__cpo6cbeginE:
	.zero		1
	.type		_ZN62_INTERNAL_cf15bb87_31_group_norm_nhwc_fwd_two_pass_cu_d07e6dcf4cuda3std3__48in_placeE,@object
	.size		_ZN62_INTERNAL_cf15bb87_31_group_norm_nhwc_fwd_two_pass_cu_d07e6dcf4cuda3std3__48in_placeE,(_ZN62_INTERNAL_cf15bb87_31_group_norm_nhwc_fwd_two_pass_cu_d07e6dcf4cuda3std6ranges3__45__cpo4sizeE - _ZN62_INTERNAL_cf15bb87_31_group_norm_nhwc_fwd_two_pass_cu_d07e6dcf4cuda3std3__48in_placeE)
_ZN62_INTERNAL_cf15bb87_31_group_norm_nhwc_fwd_two_pass_cu_d07e6dcf4cuda3std3__48in_placeE:
	.zero		1
	.type		_ZN62_INTERNAL_cf15bb87_31_group_norm_nhwc_fwd_two_pass_cu_d07e6dcf4cuda3std6ranges3__45__cpo4sizeE,@object
	.size		_ZN62_INTERNAL_cf15bb87_31_group_norm_nhwc_fwd_two_pass_cu_d07e6dcf4cuda3std6ranges3__45__cpo4sizeE,(_ZN62_INTERNAL_cf15bb87_31_group_norm_nhwc_fwd_two_pass_cu_d07e6dcf6thrust23THRUST_300001_SM_800_NS12placeholders2_9E - _ZN62_INTERNAL_cf15bb87_31_group_norm_nhwc_fwd_two_pass_cu_d07e6dcf4cuda3std6ranges3__45__cpo4sizeE)
_ZN62_INTERNAL_cf15bb87_31_group_norm_nhwc_fwd_two_pass_cu_d07e6dcf4cuda3std6ranges3__45__cpo4sizeE:
	.zero		1
	.type		_ZN62_INTERNAL_cf15bb87_31_group_norm_nhwc_fwd_two_pass_cu_d07e6dcf6thrust23THRUST_300001_SM_800_NS12placeholders2_9E,@object
	.size		_ZN62_INTERNAL_cf15bb87_31_group_norm_nhwc_fwd_two_pass_cu_d07e6dcf6thrust23THRUST_300001_SM_800_NS12placeholders2_9E,(_ZN62_INTERNAL_cf15bb87_31_group_norm_nhwc_fwd_two_pass_cu_d07e6dcf4cuda3std3__45__cpo7crbeginE - _ZN62_INTERNAL_cf15bb87_31_group_norm_nhwc_fwd_two_pass_cu_d07e6dcf6thrust23THRUST_300001_SM_800_NS12placeholders2_9E)
_ZN62_INTERNAL_cf15bb87_31_group_norm_nhwc_fwd_two_pass_cu_d07e6dcf6thrust23THRUST_300001_SM_800_NS12placeholders2_9E:
	.zero		1
	.type		_ZN62_INTERNAL_cf15bb87_31_group_norm_nhwc_fwd_two_pass_cu_d07e6dcf4cuda3std3__45__cpo7crbeginE,@object
	.size		_ZN62_INTERNAL_cf15bb87_31_group_norm_nhwc_fwd_two_pass_cu_d07e6dcf4cuda3std3__45__cpo7crbeginE,(_ZN62_INTERNAL_cf15bb87_31_group_norm_nhwc_fwd_two_pass_cu_d07e6dcf4cuda3std6ranges3__45__cpo4nextE - _ZN62_INTERNAL_cf15bb87_31_group_norm_nhwc_fwd_two_pass_cu_d07e6dcf4cuda3std3__45__cpo7crbeginE)
_ZN62_INTERNAL_cf15bb87_31_group_norm_nhwc_fwd_two_pass_cu_d07e6dcf4cuda3std3__45__cpo7crbeginE:
	.zero		1
	.type		_ZN62_INTERNAL_cf15bb87_31_group_norm_nhwc_fwd_two_pass_cu_d07e6dcf4cuda3std6ranges3__45__cpo4nextE,@object
	.size		_ZN62_INTERNAL_cf15bb87_31_group_norm_nhwc_fwd_two_pass_cu_d07e6dcf4cuda3std6ranges3__45__cpo4nextE,(_ZN62_INTERNAL_cf15bb87_31_group_norm_nhwc_fwd_two_pass_cu_d07e6dcf4cuda3std6ranges3__45__cpo4swapE - _ZN62_INTERNAL_cf15bb87_31_group_norm_nhwc_fwd_two_pass_cu_d07e6dcf4cuda3std6ranges3__45__cpo4nextE)
_ZN62_INTERNAL_cf15bb87_31_group_norm_nhwc_fwd_two_pass_cu_d07e6dcf4cuda3std6ranges3__45__cpo4nextE:
	.zero		1
	.type		_ZN62_INTERNAL_cf15bb87_31_group_norm_nhwc_fwd_two_pass_cu_d07e6dcf4cuda3std6ranges3__45__cpo4swapE,@object
	.size		_ZN62_INTERNAL_cf15bb87_31_group_norm_nhwc_fwd_two_pass_cu_d07e6dcf4cuda3std6ranges3__45__cpo4swapE,(_ZN62_INTERNAL_cf15bb87_31_group_norm_nhwc_fwd_two_pass_cu_d07e6dcf6thrust23THRUST_300001_SM_800_NS12placeholders2_1E - _ZN62_INTERNAL_cf15bb87_31_group_norm_nhwc_fwd_two_pass_cu_d07e6dcf4cuda3std6ranges3__45__cpo4swapE)
_ZN62_INTERNAL_cf15bb87_31_group_norm_nhwc_fwd_two_pass_cu_d07e6dcf4cuda3std6ranges3__45__cpo4swapE:
	.zero		1
	.type		_ZN62_INTERNAL_cf15bb87_31_group_norm_nhwc_fwd_two_pass_cu_d07e6dcf6thrust23THRUST_300001_SM_800_NS12placeholders2_1E,@object
	.size		_ZN62_INTERNAL_cf15bb87_31_group_norm_nhwc_fwd_two_pass_cu_d07e6dcf6thrust23THRUST_300001_SM_800_NS12placeholders2_1E,(_ZN62_INTERNAL_cf15bb87_31_group_norm_nhwc_fwd_two_pass_cu_d07e6dcf6thrust23THRUST_300001_SM_800_NS12placeholders2_3E - _ZN62_INTERNAL_cf15bb87_31_group_norm_nhwc_fwd_two_pass_cu_d07e6dcf6thrust23THRUST_300001_SM_800_NS12placeholders2_1E)
_ZN62_INTERNAL_cf15bb87_31_group_norm_nhwc_fwd_two_pass_cu_d07e6dcf6thrust23THRUST_300001_SM_800_NS12placeholders2_1E:
	.zero		1
	.type		_ZN62_INTERNAL_cf15bb87_31_group_norm_nhwc_fwd_two_pass_cu_d07e6dcf6thrust23THRUST_300001_SM_800_NS12placeholders2_3E,@object
	.size		_ZN62_INTERNAL_cf15bb87_31_group_norm_nhwc_fwd_two_pass_cu_d07e6dcf6thrust23THRUST_300001_SM_800_NS12placeholders2_3E,(_ZN62_INTERNAL_cf15bb87_31_group_norm_nhwc_fwd_two_pass_cu_d07e6dcf4cuda3std3__45__cpo5beginE - _ZN62_INTERNAL_cf15bb87_31_group_norm_nhwc_fwd_two_pass_cu_d07e6dcf6thrust23THRUST_300001_SM_800_NS12placeholders2_3E)
_ZN62_INTERNAL_cf15bb87_31_group_norm_nhwc_fwd_two_pass_cu_d07e6dcf6thrust23THRUST_300001_SM_800_NS12placeholders2_3E:
	.zero		1
	.type		_ZN62_INTERNAL_cf15bb87_31_group_norm_nhwc_fwd_two_pass_cu_d07e6dcf4cuda3std3__45__cpo5beginE,@object
	.size		_ZN62_INTERNAL_cf15bb87_31_group_norm_nhwc_fwd_two_pass_cu_d07e6dcf4cuda3std3__45__cpo5beginE,(_ZN62_INTERNAL_cf15bb87_31_group_norm_nhwc_fwd_two_pass_cu_d07e6dcf4cuda3std6ranges3__45__cpo5beginE - _ZN62_INTERNAL_cf15bb87_31_group_norm_nhwc_fwd_two_pass_cu_d07e6dcf4cuda3std3__45__cpo5beginE)
_ZN62_INTERNAL_cf15bb87_31_group_norm_nhwc_fwd_two_pass_cu_d07e6dcf4cuda3std3__45__cpo5beginE:
	.zero		1
	.type		_ZN62_INTERNAL_cf15bb87_31_group_norm_nhwc_fwd_two_pass_cu_d07e6dcf4cuda3std6ranges3__45__cpo5beginE,@object
	.size		_ZN62_INTERNAL_cf15bb87_31_group_norm_nhwc_fwd_two_pass_cu_d07e6dcf4cuda3std6ranges3__45__cpo5beginE,(_ZN62_INTERNAL_cf15bb87_31_group_norm_nhwc_fwd_two_pass_cu_d07e6dcf4cuda3std3__464_GLOBAL__N__cf15bb87_31_group_norm_nhwc_fwd_two_pass_cu_d07e6dcf6ignoreE - _ZN62_INTERNAL_cf15bb87_31_group_norm_nhwc_fwd_two_pass_cu_d07e6dcf4cuda3std6ranges3__45__cpo5beginE)
_ZN62_INTERNAL_cf15bb87_31_group_norm_nhwc_fwd_two_pass_cu_d07e6dcf4cuda3std6ranges3__45__cpo5beginE:
	.zero		1
	.type		_ZN62_INTERNAL_cf15bb87_31_group_norm_nhwc_fwd_two_pass_cu_d07e6dcf4cuda3std3__464_GLOBAL__N__cf15bb87_31_group_norm_nhwc_fwd_two_pass_cu_d07e6dcf6ignoreE,@object
	.size		_ZN62_INTERNAL_cf15bb87_31_group_norm_nhwc_fwd_two_pass_cu_d07e6dcf4cuda3std3__464_GLOBAL__N__cf15bb87_31_group_norm_nhwc_fwd_two_pass_cu_d07e6dcf6ignoreE,(_ZN62_INTERNAL_cf15bb87_31_group_norm_nhwc_fwd_two_pass_cu_d07e6dcf4cuda3std6ranges3__45__cpo4dataE - _ZN62_INTERNAL_cf15bb87_31_group_norm_nhwc_fwd_two_pass_cu_d07e6dcf4cuda3std3__464_GLOBAL__N__cf15bb87_31_group_norm_nhwc_fwd_two_pass_cu_d07e6dcf6ignoreE)
_ZN62_INTERNAL_cf15bb87_31_group_norm_nhwc_fwd_two_pass_cu_d07e6dcf4cuda3std3__464_GLOBAL__N__cf15bb87_31_group_norm_nhwc_fwd_two_pass_cu_d07e6dcf6ignoreE:
	.zero		1
	.type		_ZN62_INTERNAL_cf15bb87_31_group_norm_nhwc_fwd_two_pass_cu_d07e6dcf4cuda3std6ranges3__45__cpo4dataE,@object
	.size		_ZN62_INTERNAL_cf15bb87_31_group_norm_nhwc_fwd_two_pass_cu_d07e6dcf4cuda3std6ranges3__45__cpo4dataE,(_ZN62_INTERNAL_cf15bb87_31_group_norm_nhwc_fwd_two_pass_cu_d07e6dcf6thrust23THRUST_300001_SM_800_NS12placeholders2_7E - _ZN62_INTERNAL_cf15bb87_31_group_norm_nhwc_fwd_two_pass_cu_d07e6dcf4cuda3std6ranges3__45__cpo4dataE)
_ZN62_INTERNAL_cf15bb87_31_group_norm_nhwc_fwd_two_pass_cu_d07e6dcf4cuda3std6ranges3__45__cpo4dataE:
	.zero		1
	.type		_ZN62_INTERNAL_cf15bb87_31_group_norm_nhwc_fwd_two_pass_cu_d07e6dcf6thrust23THRUST_300001_SM_800_NS12placeholders2_7E,@object
	.size		_ZN62_INTERNAL_cf15bb87_31_group_norm_nhwc_fwd_two_pass_cu_d07e6dcf6thrust23THRUST_300001_SM_800_NS12placeholders2_7E,(_ZN62_INTERNAL_cf15bb87_31_group_norm_nhwc_fwd_two_pass_cu_d07e6dcf4cuda3std3__45__cpo6rbeginE - _ZN62_INTERNAL_cf15bb87_31_group_norm_nhwc_fwd_two_pass_cu_d07e6dcf6thrust23THRUST_300001_SM_800_NS12placeholders2_7E)
_ZN62_INTERNAL_cf15bb87_31_group_norm_nhwc_fwd_two_pass_cu_d07e6dcf6thrust23THRUST_300001_SM_800_NS12placeholders2_7E:
	.zero		1
	.type		_ZN62_INTERNAL_cf15bb87_31_group_norm_nhwc_fwd_two_pass_cu_d07e6dcf4cuda3std3__45__cpo6rbeginE,@object
	.size		_ZN62_INTERNAL_cf15bb87_31_group_norm_nhwc_fwd_two_pass_cu_d07e6dcf4cuda3std3__45__cpo6rbeginE,(_ZN62_INTERNAL_cf15bb87_31_group_norm_nhwc_fwd_two_pass_cu_d07e6dcf4cuda3std6ranges3__45__cpo7advanceE - _ZN62_INTERNAL_cf15bb87_31_group_norm_nhwc_fwd_two_pass_cu_d07e6dcf4cuda3std3__45__cpo6rbeginE)
_ZN62_INTERNAL_cf15bb87_31_group_norm_nhwc_fwd_two_pass_cu_d07e6dcf4cuda3std3__45__cpo6rbeginE:
	.zero		1
	.type		_ZN62_INTERNAL_cf15bb87_31_group_norm_nhwc_fwd_two_pass_cu_d07e6dcf4cuda3std6ranges3__45__cpo7advanceE,@object
	.size		_ZN62_INTERNAL_cf15bb87_31_group_norm_nhwc_fwd_two_pass_cu_d07e6dcf4cuda3std6ranges3__45__cpo7advanceE,(_ZN62_INTERNAL_cf15bb87_31_group_norm_nhwc_fwd_two_pass_cu_d07e6dcf4cuda3std3__47nulloptE - _ZN62_INTERNAL_cf15bb87_31_group_norm_nhwc_fwd_two_pass_cu_d07e6dcf4cuda3std6ranges3__45__cpo7advanceE)
_ZN62_INTERNAL_cf15bb87_31_group_norm_nhwc_fwd_two_pass_cu_d07e6dcf4cuda3std6ranges3__45__cpo7advanceE:
	.zero		1
	.type		_ZN62_INTERNAL_cf15bb87_31_group_norm_nhwc_fwd_two_pass_cu_d07e6dcf4cuda3std3__47nulloptE,@object
	.size		_ZN62_INTERNAL_cf15bb87_31_group_norm_nhwc_fwd_two_pass_cu_d07e6dcf4cuda3std3__47nulloptE,(_ZN62_INTERNAL_cf15bb87_31_group_norm_nhwc_fwd_two_pass_cu_d07e6dcf4cuda3std6ranges3__45__cpo8distanceE - _ZN62_INTERNAL_cf15bb87_31_group_norm_nhwc_fwd_two_pass_cu_d07e6dcf4cuda3std3__47nulloptE)
_ZN62_INTERNAL_cf15bb87_31_group_norm_nhwc_fwd_two_pass_cu_d07e6dcf4cuda3std3__47nulloptE:
	.zero		1
	.type		_ZN62_INTERNAL_cf15bb87_31_group_norm_nhwc_fwd_two_pass_cu_d07e6dcf4cuda3std6ranges3__45__cpo8distanceE,@object
	.size		_ZN62_INTERNAL_cf15bb87_31_group_norm_nhwc_fwd_two_pass_cu_d07e6dcf4cuda3std6ranges3__45__cpo8distanceE,(_ZN62_INTERNAL_cf15bb87_31_group_norm_nhwc_fwd_two_pass_cu_d07e6dcf6thrust23THRUST_300001_SM_800_NS12placeholders2_6E - _ZN62_INTERNAL_cf15bb87_31_group_norm_nhwc_fwd_two_pass_cu_d07e6dcf4cuda3std6ranges3__45__cpo8distanceE)
_ZN62_INTERNAL_cf15bb87_31_group_norm_nhwc_fwd_two_pass_cu_d07e6dcf4cuda3std6ranges3__45__cpo8distanceE:
	.zero		1
	.type		_ZN62_INTERNAL_cf15bb87_31_group_norm_nhwc_fwd_two_pass_cu_d07e6dcf6thrust23THRUST_300001_SM_800_NS12placeholders2_6E,@object
	.size		_ZN62_INTERNAL_cf15bb87_31_group_norm_nhwc_fwd_two_pass_cu_d07e6dcf6thrust23THRUST_300001_SM_800_NS12placeholders2_6E,(_ZN62_INTERNAL_cf15bb87_31_group_norm_nhwc_fwd_two_pass_cu_d07e6dcf4cuda3std3__45__cpo4cendE - _ZN62_INTERNAL_cf15bb87_31_group_norm_nhwc_fwd_two_pass_cu_d07e6dcf6thrust23THRUST_300001_SM_800_NS12placeholders2_6E)
_ZN62_INTERNAL_cf15bb87_31_group_norm_nhwc_fwd_two_pass_cu_d07e6dcf6thrust23THRUST_300001_SM_800_NS12placeholders2_6E:
	.zero		1
	.type		_ZN62_INTERNAL_cf15bb87_31_group_norm_nhwc_fwd_two_pass_cu_d07e6dcf4cuda3std3__45__cpo4cendE,@object
	.size		_ZN62_INTERNAL_cf15bb87_31_group_norm_nhwc_fwd_two_pass_cu_d07e6dcf4cuda3std3__45__cpo4cendE,(_ZN62_INTERNAL_cf15bb87_31_group_norm_nhwc_fwd_two_pass_cu_d07e6dcf4cuda3std6ranges3__45__cpo4cendE - _ZN62_INTERNAL_cf15bb87_31_group_norm_nhwc_fwd_two_pass_cu_d07e6dcf4cuda3std3__45__cpo4cendE)
_ZN62_INTERNAL_cf15bb87_31_group_norm_nhwc_fwd_two_pass_cu_d07e6dcf4cuda3std3__45__cpo4cendE:
	.zero		1
	.type		_ZN62_INTERNAL_cf15bb87_31_group_norm_nhwc_fwd_two_pass_cu_d07e6dcf4cuda3std6ranges3__45__cpo4cendE,@object
	.size		_ZN62_INTERNAL_cf15bb87_31_group_norm_nhwc_fwd_two_pass_cu_d07e6dcf4cuda3std6ranges3__45__cpo4cendE,(_ZN62_INTERNAL_cf15bb87_31_group_norm_nhwc_fwd_two_pass_cu_d07e6dcf4cuda3std3__420unreachable_sentinelE - _ZN62_INTERNAL_cf15bb87_31_group_norm_nhwc_fwd_two_pass_cu_d07e6dcf4cuda3std6ranges3__45__cpo4cendE)
_ZN62_INTERNAL_cf15bb87_31_group_norm_nhwc_fwd_two_pass_cu_d07e6dcf4cuda3std6ranges3__45__cpo4cendE:
	.zero		1
	.type		_ZN62_INTERNAL_cf15bb87_31_group_norm_nhwc_fwd_two_pass_cu_d07e6dcf4cuda3std3__420unreachable_sentinelE,@object
	.size		_ZN62_INTERNAL_cf15bb87_31_group_norm_nhwc_fwd_two_pass_cu_d07e6dcf4cuda3std3__420unreachable_sentinelE,(_ZN62_INTERNAL_cf15bb87_31_group_norm_nhwc_fwd_two_pass_cu_d07e6dcf4cuda3std6ranges3__45__cpo5ssizeE - _ZN62_INTERNAL_cf15bb87_31_group_norm_nhwc_fwd_two_pass_cu_d07e6dcf4cuda3std3__420unreachable_sentinelE)
_ZN62_INTERNAL_cf15bb87_31_group_norm_nhwc_fwd_two_pass_cu_d07e6dcf4cuda3std3__420unreachable_sentinelE:
	.zero		1
	.type		_ZN62_INTERNAL_cf15bb87_31_group_norm_nhwc_fwd_two_pass_cu_d07e6dcf4cuda3std6ranges3__45__cpo5ssizeE,@object
	.size		_ZN62_INTERNAL_cf15bb87_31_group_norm_nhwc_fwd_two_pass_cu_d07e6dcf4cuda3std6ranges3__45__cpo5ssizeE,(_ZN62_INTERNAL_cf15bb87_31_group_norm_nhwc_fwd_two_pass_cu_d07e6dcf6thrust23THRUST_300001_SM_800_NS12placeholders3_10E - _ZN62_INTERNAL_cf15bb87_31_group_norm_nhwc_fwd_two_pass_cu_d07e6dcf4cuda3std6ranges3__45__cpo5ssizeE)
_ZN62_INTERNAL_cf15bb87_31_group_norm_nhwc_fwd_two_pass_cu_d07e6dcf4cuda3std6ranges3__45__cpo5ssizeE:
	.zero		1
	.type		_ZN62_INTERNAL_cf15bb87_31_group_norm_nhwc_fwd_two_pass_cu_d07e6dcf6thrust23THRUST_300001_SM_800_NS12placeholders3_10E,@object
	.size		_ZN62_INTERNAL_cf15bb87_31_group_norm_nhwc_fwd_two_pass_cu_d07e6dcf6thrust23THRUST_300001_SM_800_NS12placeholders3_10E,(_ZN62_INTERNAL_cf15bb87_31_group_norm_nhwc_fwd_two_pass_cu_d07e6dcf4cuda3std3__45__cpo5crendE - _ZN62_INTERNAL_cf15bb87_31_group_norm_nhwc_fwd_two_pass_cu_d07e6dcf6thrust23THRUST_300001_SM_800_NS12placeholders3_10E)
_ZN62_INTERNAL_cf15bb87_31_group_norm_nhwc_fwd_two_pass_cu_d07e6dcf6thrust23THRUST_300001_SM_800_NS12placeholders3_10E:
	.zero		1
	.type		_ZN62_INTERNAL_cf15bb87_31_group_norm_nhwc_fwd_two_pass_cu_d07e6dcf4cuda3std3__45__cpo5crendE,@object
	.size		_ZN62_INTERNAL_cf15bb87_31_group_norm_nhwc_fwd_two_pass_cu_d07e6dcf4cuda3std3__45__cpo5crendE,(_ZN62_INTERNAL_cf15bb87_31_group_norm_nhwc_fwd_two_pass_cu_d07e6dcf4cuda3std6ranges3__45__cpo4prevE - _ZN62_INTERNAL_cf15bb87_31_group_norm_nhwc_fwd_two_pass_cu_d07e6dcf4cuda3std3__45__cpo5crendE)
_ZN62_INTERNAL_cf15bb87_31_group_norm_nhwc_fwd_two_pass_cu_d07e6dcf4cuda3std3__45__cpo5crendE:
	.zero		1
	.type		_ZN62_INTERNAL_cf15bb87_31_group_norm_nhwc_fwd_two_pass_cu_d07e6dcf4cuda3std6ranges3__45__cpo4prevE,@object
	.size		_ZN62_INTERNAL_cf15bb87_31_group_norm_nhwc_fwd_two_pass_cu_d07e6dcf4cuda3std6ranges3__45__cpo4prevE,(_ZN62_INTERNAL_cf15bb87_31_group_norm_nhwc_fwd_two_pass_cu_d07e6dcf4cuda3std6ranges3__45__cpo9iter_moveE - _ZN62_INTERNAL_cf15bb87_31_group_norm_nhwc_fwd_two_pass_cu_d07e6dcf4cuda3std6ranges3__45__cpo4prevE)
_ZN62_INTERNAL_cf15bb87_31_group_norm_nhwc_fwd_two_pass_cu_d07e6dcf4cuda3std6ranges3__45__cpo4prevE:
	.zero		1
	.type		_ZN62_INTERNAL_cf15bb87_31_group_norm_nhwc_fwd_two_pass_cu_d07e6dcf4cuda3std6ranges3__45__cpo9iter_moveE,@object
	.size		_ZN62_INTERNAL_cf15bb87_31_group_norm_nhwc_fwd_two_pass_cu_d07e6dcf4cuda3std6ranges3__45__cpo9iter_moveE,(_ZN62_INTERNAL_cf15bb87_31_group_norm_nhwc_fwd_two_pass_cu_d07e6dcf6thrust23THRUST_300001_SM_800_NS12placeholders2_2E - _ZN62_INTERNAL_cf15bb87_31_group_norm_nhwc_fwd_two_pass_cu_d07e6dcf4cuda3std6ranges3__45__cpo9iter_moveE)
_ZN62_INTERNAL_cf15bb87_31_group_norm_nhwc_fwd_two_pass_cu_d07e6dcf4cuda3std6ranges3__45__cpo9iter_moveE:
	.zero		1
	.type		_ZN62_INTERNAL_cf15bb87_31_group_norm_nhwc_fwd_two_pass_cu_d07e6dcf6thrust23THRUST_300001_SM_800_NS12placeholders2_2E,@object
	.size		_ZN62_INTERNAL_cf15bb87_31_group_norm_nhwc_fwd_two_pass_cu_d07e6dcf6thrust23THRUST_300001_SM_800_NS12placeholders2_2E,(_ZN62_INTERNAL_cf15bb87_31_group_norm_nhwc_fwd_two_pass_cu_d07e6dcf6thrust23THRUST_300001_SM_800_NS12placeholders2_4E - _ZN62_INTERNAL_cf15bb87_31_group_norm_nhwc_fwd_two_pass_cu_d07e6dcf6thrust23THRUST_300001_SM_800_NS12placeholders2_2E)
_ZN62_INTERNAL_cf15bb87_31_group_norm_nhwc_fwd_two_pass_cu_d07e6dcf6thrust23THRUST_300001_SM_800_NS12placeholders2_2E:
	.zero		1
	.type		_ZN62_INTERNAL_cf15bb87_31_group_norm_nhwc_fwd_two_pass_cu_d07e6dcf6thrust23THRUST_300001_SM_800_NS12placeholders2_4E,@object
	.size		_ZN62_INTERNAL_cf15bb87_31_group_norm_nhwc_fwd_two_pass_cu_d07e6dcf6thrust23THRUST_300001_SM_800_NS12placeholders2_4E,(_ZN62_INTERNAL_cf15bb87_31_group_norm_nhwc_fwd_two_pass_cu_d07e6dcf4cuda3std3__45__cpo3endE - _ZN62_INTERNAL_cf15bb87_31_group_norm_nhwc_fwd_two_pass_cu_d07e6dcf6thrust23THRUST_300001_SM_800_NS12placeholders2_4E)
_ZN62_INTERNAL_cf15bb87_31_group_norm_nhwc_fwd_two_pass_cu_d07e6dcf6thrust23THRUST_300001_SM_800_NS12placeholders2_4E:
	.zero		1
	.type		_ZN62_INTERNAL_cf15bb87_31_group_norm_nhwc_fwd_two_pass_cu_d07e6dcf4cuda3std3__45__cpo3endE,@object
	.size		_ZN62_INTERNAL_cf15bb87_31_group_norm_nhwc_fwd_two_pass_cu_d07e6dcf4cuda3std3__45__cpo3endE,(_ZN62_INTERNAL_cf15bb87_31_group_norm_nhwc_fwd_two_pass_cu_d07e6dcf4cuda3std6ranges3__45__cpo3endE - _ZN62_INTERNAL_cf15bb87_31_group_norm_nhwc_fwd_two_pass_cu_d07e6dcf4cuda3std3__45__cpo3endE)
_ZN62_INTERNAL_cf15bb87_31_group_norm_nhwc_fwd_two_pass_cu_d07e6dcf4cuda3std3__45__cpo3endE:
	.zero		1
	.type		_ZN62_INTERNAL_cf15bb87_31_group_norm_nhwc_fwd_two_pass_cu_d07e6dcf4cuda3std6ranges3__45__cpo3endE,@object
	.size		_ZN62_INTERNAL_cf15bb87_31_group_norm_nhwc_fwd_two_pass_cu_d07e6dcf4cuda3std6ranges3__45__cpo3endE,(_ZN62_INTERNAL_cf15bb87_31_group_norm_nhwc_fwd_two_pass_cu_d07e6dcf4cuda3std3__419piecewise_constructE - _ZN62_INTERNAL_cf15bb87_31_group_norm_nhwc_fwd_two_pass_cu_d07e6dcf4cuda3std6ranges3__45__cpo3endE)
_ZN62_INTERNAL_cf15bb87_31_group_norm_nhwc_fwd_two_pass_cu_d07e6dcf4cuda3std6ranges3__45__cpo3endE:
	.zero		1
	.type		_ZN62_INTERNAL_cf15bb87_31_group_norm_nhwc_fwd_two_pass_cu_d07e6dcf4cuda3std3__419piecewise_constructE,@object
	.size		_ZN62_INTERNAL_cf15bb87_31_group_norm_nhwc_fwd_two_pass_cu_d07e6dcf4cuda3std3__419piecewise_constructE,(_ZN62_INTERNAL_cf15bb87_31_group_norm_nhwc_fwd_two_pass_cu_d07e6dcf4cuda3std6ranges3__45__cpo5cdataE - _ZN62_INTERNAL_cf15bb87_31_group_norm_nhwc_fwd_two_pass_cu_d07e6dcf4cuda3std3__419piecewise_constructE)
_ZN62_INTERNAL_cf15bb87_31_group_norm_nhwc_fwd_two_pass_cu_d07e6dcf4cuda3std3__419piecewise_constructE:
	.zero		1
	.type		_ZN62_INTERNAL_cf15bb87_31_group_norm_nhwc_fwd_two_pass_cu_d07e6dcf4cuda3std6ranges3__45__cpo5cdataE,@object
	.size		_ZN62_INTERNAL_cf15bb87_31_group_norm_nhwc_fwd_two_pass_cu_d07e6dcf4cuda3std6ranges3__45__cpo5cdataE,(_ZN62_INTERNAL_cf15bb87_31_group_norm_nhwc_fwd_two_pass_cu_d07e6dcf6thrust23THRUST_300001_SM_800_NS12placeholders2_8E - _ZN62_INTERNAL_cf15bb87_31_group_norm_nhwc_fwd_two_pass_cu_d07e6dcf4cuda3std6ranges3__45__cpo5cdataE)
_ZN62_INTERNAL_cf15bb87_31_group_norm_nhwc_fwd_two_pass_cu_d07e6dcf4cuda3std6ranges3__45__cpo5cdataE:
	.zero		1
	.type		_ZN62_INTERNAL_cf15bb87_31_group_norm_nhwc_fwd_two_pass_cu_d07e6dcf6thrust23THRUST_300001_SM_800_NS12placeholders2_8E,@object
	.size		_ZN62_INTERNAL_cf15bb87_31_group_norm_nhwc_fwd_two_pass_cu_d07e6dcf6thrust23THRUST_300001_SM_800_NS12placeholders2_8E,(_ZN62_INTERNAL_cf15bb87_31_group_norm_nhwc_fwd_two_pass_cu_d07e6dcf4cuda3std3__45__cpo4rendE - _ZN62_INTERNAL_cf15bb87_31_group_norm_nhwc_fwd_two_pass_cu_d07e6dcf6thrust23THRUST_300001_SM_800_NS12placeholders2_8E)
_ZN62_INTERNAL_cf15bb87_31_group_norm_nhwc_fwd_two_pass_cu_d07e6dcf6thrust23THRUST_300001_SM_800_NS12placeholders2_8E:
	.zero		1
	.type		_ZN62_INTERNAL_cf15bb87_31_group_norm_nhwc_fwd_two_pass_cu_d07e6dcf4cuda3std3__45__cpo4rendE,@object
	.size		_ZN62_INTERNAL_cf15bb87_31_group_norm_nhwc_fwd_two_pass_cu_d07e6dcf4cuda3std3__45__cpo4rendE,(_ZN62_INTERNAL_cf15bb87_31_group_norm_nhwc_fwd_two_pass_cu_d07e6dcf4cuda3std6ranges3__45__cpo9iter_swapE - _ZN62_INTERNAL_cf15bb87_31_group_norm_nhwc_fwd_two_pass_cu_d07e6dcf4cuda3std3__45__cpo4rendE)
_ZN62_INTERNAL_cf15bb87_31_group_norm_nhwc_fwd_two_pass_cu_d07e6dcf4cuda3std3__45__cpo4rendE:
	.zero		1
	.type		_ZN62_INTERNAL_cf15bb87_31_group_norm_nhwc_fwd_two_pass_cu_d07e6dcf4cuda3std6ranges3__45__cpo9iter_swapE,@object
	.size		_ZN62_INTERNAL_cf15bb87_31_group_norm_nhwc_fwd_two_pass_cu_d07e6dcf4cuda3std6ranges3__45__cpo9iter_swapE,(_ZN62_INTERNAL_cf15bb87_31_group_norm_nhwc_fwd_two_pass_cu_d07e6dcf4cuda3std3__48unexpectE - _ZN62_INTERNAL_cf15bb87_31_group_norm_nhwc_fwd_two_pass_cu_d07e6dcf4cuda3std6ranges3__45__cpo9iter_swapE)
_ZN62_INTERNAL_cf15bb87_31_group_norm_nhwc_fwd_two_pass_cu_d07e6dcf4cuda3std6ranges3__45__cpo9iter_swapE:
	.zero		1
	.type		_ZN62_INTERNAL_cf15bb87_31_group_norm_nhwc_fwd_two_pass_cu_d07e6dcf4cuda3std3__48unexpectE,@object
	.size		_ZN62_INTERNAL_cf15bb87_31_group_norm_nhwc_fwd_two_pass_cu_d07e6dcf4cuda3std3__48unexpectE,(_ZN62_INTERNAL_cf15bb87_31_group_norm_nhwc_fwd_two_pass_cu_d07e6dcf6thrust23THRUST_300001_SM_800_NS6system6detail10sequential3seqE - _ZN62_INTERNAL_cf15bb87_31_group_norm_nhwc_fwd_two_pass_cu_d07e6dcf4cuda3std3__48unexpectE)
_ZN62_INTERNAL_cf15bb87_31_group_norm_nhwc_fwd_two_pass_cu_d07e6dcf4cuda3std3__48unexpectE:
	.zero		1
	.type		_ZN62_INTERNAL_cf15bb87_31_group_norm_nhwc_fwd_two_pass_cu_d07e6dcf6thrust23THRUST_300001_SM_800_NS6system6detail10sequential3seqE,@object
	.size		_ZN62_INTERNAL_cf15bb87_31_group_norm_nhwc_fwd_two_pass_cu_d07e6dcf6thrust23THRUST_300001_SM_800_NS6system6detail10sequential3seqE,(.L_29 - _ZN62_INTERNAL_cf15bb87_31_group_norm_nhwc_fwd_two_pass_cu_d07e6dcf6thrust23THRUST_300001_SM_800_NS6system6detail10sequential3seqE)
_ZN62_INTERNAL_cf15bb87_31_group_norm_nhwc_fwd_two_pass_cu_d07e6dcf6thrust23THRUST_300001_SM_800_NS6system6detail10sequential3seqE:
	.zero		1
.L_29:


//--------------------- .nv.shared._Z30group_norm_nhwc_fwd_sum_kernelI11Fp32IOFp32WLi196EEv26Group_norm_nhwc_fwd_params --------------------------
	.section	.nv.shared._Z30group_norm_nhwc_fwd_sum_kernelI11Fp32IOFp32WLi196EEv26Group_norm_nhwc_fwd_params,"aw",@nobits
	.sectionflags	@""
	.align	16
.nv.shared._Z30group_norm_nhwc_fwd_sum_kernelI11Fp32IOFp32WLi196EEv26Group_norm_nhwc_fwd_params:
	.zero		4464


//--------------------- .nv.shared._Z30group_norm_nhwc_fwd_sum_kernelI11Fp32IOFp32WLi168EEv26Group_norm_nhwc_fwd_params --------------------------
	.section	.nv.shared._Z30group_norm_nhwc_fwd_sum_kernelI11Fp32IOFp32WLi168EEv26Group_norm_nhwc_fwd_params,"aw",@nobits
	.sectionflags	@""
	.align	16
.nv.shared._Z30group_norm_nhwc_fwd_sum_kernelI11Fp32IOFp32WLi168EEv26Group_norm_nhwc_fwd_params:
	.zero		4240


//--------------------- .nv.shared._Z30group_norm_nhwc_fwd_sum_kernelI11Fp32IOFp32WLi64EEv26Group_norm_nhwc_fwd_params --------------------------
	.section	.nv.shared._Z30group_norm_nhwc_fwd_sum_kernelI11Fp32IOFp32WLi64EEv26Group_norm_nhwc_fwd_params,"aw",@nobits
	.sectionflags	@""
	.align	16
.nv.shared._Z30group_norm_nhwc_fwd_sum_kernelI11Fp32IOFp32WLi64EEv26Group_norm_nhwc_fwd_params:
	.zero		1312


//--------------------- .nv.shared._Z30group_norm_nhwc_fwd_sum_kernelI11Fp32IOFp32WLi128EEv26Group_norm_nhwc_fwd_params --------------------------
	.section	.nv.shared._Z30group_norm_nhwc_fwd_sum_kernelI11Fp32IOFp32WLi128EEv26Group_norm_nhwc_fwd_params,"aw",@nobits
	.sectionflags	@""
	.align	16
.nv.shared._Z30group_norm_nhwc_fwd_sum_kernelI11Fp32IOFp32WLi128EEv26Group_norm_nhwc_fwd_params:
	.zero		2976


//--------------------- .nv.shared._Z30group_norm_nhwc_fwd_sum_kernelI11Fp32IOFp32WLi192EEv26Group_norm_nhwc_fwd_params --------------------------
	.section	.nv.shared._Z30group_norm_nhwc_fwd_sum_kernelI11Fp32IOFp32WLi192EEv26Group_norm_nhwc_fwd_params,"aw",@nobits
	.sectionflags	@""
	.align	16
.nv.shared._Z30group_norm_nhwc_fwd_sum_kernelI11Fp32IOFp32WLi192EEv26Group_norm_nhwc_fwd_params:
	.zero		4256


//--------------------- .nv.shared._Z30group_norm_nhwc_fwd_sum_kernelI11Fp32IOFp32WLi448EEv26Group_norm_nhwc_fwd_params --------------------------
	.section	.nv.shared._Z30group_norm_nhwc_fwd_sum_kernelI11Fp32IOFp32WLi448EEv26Group_norm_nhwc_fwd_params,"aw",@nobits
	.sectionflags	@""
	.align	16
.nv.shared._Z30group_norm_nhwc_fwd_sum_kernelI11Fp32IOFp32WLi448EEv26Group_norm_nhwc_fwd_params:
	.zero		9376


//--------------------- .nv.shared._Z30group_norm_nhwc_fwd_sum_kernelI11Fp32IOFp32WLi256EEv26Group_norm_nhwc_fwd_params --------------------------
	.section	.nv.shared._Z30group_norm_nhwc_fwd_sum_kernelI11Fp32IOFp32WLi256EEv26Group_norm_nhwc_fwd_params,"aw",@nobits
	.sectionflags	@""
	.align	16
.nv.shared._Z30group_norm_nhwc_fwd_sum_kernelI11Fp32IOFp32WLi256EEv26Group_norm_nhwc_fwd_params:
	.zero		5536


//--------------------- .nv.shared._Z30group_norm_nhwc_fwd_sum_kernelI11Fp32IOFp32WLi120EEv26Group_norm_nhwc_fwd_params --------------------------
	.section	.nv.shared._Z30group_norm_nhwc_fwd_sum_kernelI11Fp32IOFp32WLi120EEv26Group_norm_nhwc_fwd_params,"aw",@nobits
	.sectionflags	@""
	.align	16
.nv.shared._Z30group_norm_nhwc_fwd_sum_kernelI11Fp32IOFp32WLi120EEv26Group_norm_nhwc_fwd_params:
	.zero		3344


//--------------------- .nv.shared._Z30group_norm_nhwc_fwd_sum_kernelI11Fp32IOFp32WLi140EEv26Group_norm_nhwc_fwd_params --------------------------
	.section	.nv.shared._Z30group_norm_nhwc_fwd_sum_kernelI11Fp32IOFp32WLi140EEv26Group_norm_nhwc_fwd_params,"aw",@nobits
	.sectionflags	@""
	.align	16
.nv.shared._Z30group_norm_nhwc_fwd_sum_kernelI11Fp32IOFp32WLi140EEv26Group_norm_nhwc_fwd_params:
	.zero		3344


//--------------------- .nv.shared._Z30group_norm_nhwc_fwd_sum_kernelI11Fp32IOFp32WLi160EEv26Group_norm_nhwc_fwd_params --------------------------
	.section	.nv.shared._Z30group_norm_nhwc_fwd_sum_kernelI11Fp32IOFp32WLi160EEv26Group_norm_nhwc_fwd_params,"aw",@nobits
	.sectionflags	@""
	.align	16
.nv.shared._Z30group_norm_nhwc_fwd_sum_kernelI11Fp32IOFp32WLi160EEv26Group_norm_nhwc_fwd_params:
	.zero		3232


//--------------------- .nv.shared._Z30group_norm_nhwc_fwd_sum_kernelI11Fp32IOBf16WLi196EEv26Group_norm_nhwc_fwd_params --------------------------
	.section	.nv.shared._Z30group_norm_nhwc_fwd_sum_kernelI11Fp32IOBf16WLi196EEv26Group_norm_nhwc_fwd_params,"aw",@nobits
	.sectionflags	@""
	.align	16
.nv.shared._Z30group_norm_nhwc_fwd_sum_kernelI11Fp32IOBf16WLi196EEv26Group_norm_nhwc_fwd_params:
	.zero		4464


//--------------------- .nv.shared._Z30group_norm_nhwc_fwd_sum_kernelI11Fp32IOBf16WLi168EEv26Group_norm_nhwc_fwd_params --------------------------
	.section	.nv.shared._Z30group_norm_nhwc_fwd_sum_kernelI11Fp32IOBf16WLi168EEv26Group_norm_nhwc_fwd_params,"aw",@nobits
	.sectionflags	@""
	.align	16
.nv.shared._Z30group_norm_nhwc_fwd_sum_kernelI11Fp32IOBf16WLi168EEv26Group_norm_nhwc_fwd_params:
	.zero		4240


//--------------------- .nv.shared._Z30group_norm_nhwc_fwd_sum_kernelI11Fp32IOBf16WLi64EEv26Group_norm_nhwc_fwd_params --------------------------
	.section	.nv.shared._Z30group_norm_nhwc_fwd_sum_kernelI11Fp32IOBf16WLi64EEv26Group_norm_nhwc_fwd_params,"aw",@nobits
	.sectionflags	@""
	.align	16
.nv.shared._Z30group_norm_nhwc_fwd_sum_kernelI11Fp32IOBf16WLi64EEv26Group_norm_nhwc_fwd_params:
	.zero		1312


//--------------------- .nv.shared._Z30group_norm_nhwc_fwd_sum_kernelI11Fp32IOBf16WLi128EEv26Group_norm_nhwc_fwd_params --------------------------
	.section	.nv.shared._Z30group_norm_nhwc_fwd_sum_kernelI11Fp32IOBf16WLi128EEv26Group_norm_nhwc_fwd_params,"aw",@nobits
	.sectionflags	@""
	.align	16
.nv.shared._Z30group_norm_nhwc_fwd_sum_kernelI11Fp32IOBf16WLi128EEv26Group_norm_nhwc_fwd_params:
	.zero		2976


//--------------------- .nv.shared._Z30group_norm_nhwc_fwd_sum_kernelI11Fp32IOBf16WLi192EEv26Group_norm_nhwc_fwd_params --------------------------
	.section	.nv.shared._Z30group_norm_nhwc_fwd_sum_kernelI11Fp32IOBf16WLi192EEv26Group_norm_nhwc_fwd_params,"aw",@nobits
	.sectionflags	@""
	.align	16
.nv.shared._Z30group_norm_nhwc_fwd_sum_kernelI11Fp32IOBf16WLi192EEv26Group_norm_nhwc_fwd_params:
	.zero		4256


//--------------------- .nv.shared._Z30group_norm_nhwc_fwd_sum_kernelI11Fp32IOBf16WLi448EEv26Group_norm_nhwc_fwd_params --------------------------
	.section	.nv.shared._Z30group_norm_nhwc_fwd_sum_kernelI11Fp32IOBf16WLi448EEv26Group_norm_nhwc_fwd_params,"aw",@nobits
	.sectionflags	@""
	.align	16
.nv.shared._Z30group_norm_nhwc_fwd_sum_kernelI11Fp32IOBf16WLi448EEv26Group_norm_nhwc_fwd_params:
	.zero		9376


//--------------------- .nv.shared._Z30group_norm_nhwc_fwd_sum_kernelI11Fp32IOBf16WLi256EEv26Group_norm_nhwc_fwd_params --------------------------
	.section	.nv.shared._Z30group_norm_nhwc_fwd_sum_kernelI11Fp32IOBf16WLi256EEv26Group_norm_nhwc_fwd_params,"aw",@nobits
	.sectionflags	@""
	.align	16
.nv.shared._Z30group_norm_nhwc_fwd_sum_kernelI11Fp32IOBf16WLi256EEv26Group_norm_nhwc_fwd_params:
	.zero		5536


//--------------------- .nv.shared._Z30group_norm_nhwc_fwd_sum_kernelI11Fp32IOBf16WLi120EEv26Group_norm_nhwc_fwd_params --------------------------
	.section	.nv.shared._Z30group_norm_nhwc_fwd_sum_kernelI11Fp32IOBf16WLi120EEv26Group_norm_nhwc_fwd_params,"aw",@nobits
	.sectionflags	@""
	.align	16
.nv.shared._Z30group_norm_nhwc_fwd_sum_kernelI11Fp32IOBf16WLi120EEv26Group_norm_nhwc_fwd_params:
	.zero		3344


//--------------------- .nv.shared._Z30group_norm_nhwc_fwd_sum_kernelI11Fp32IOBf16WLi140EEv26Group_norm_nhwc_fwd_params --------------------------
	.section	.nv.shared._Z30group_norm_nhwc_fwd_sum_kernelI11Fp32IOBf16WLi140EEv26Group_norm_nhwc_fwd_params,"aw",@nobits
	.sectionflags	@""
	.align	16
.nv.shared._Z30group_norm_nhwc_fwd_sum_kernelI11Fp32IOBf16WLi140EEv26Group_norm_nhwc_fwd_params:
	.zero		3344


//--------------------- .nv.shared._Z30group_norm_nhwc_fwd_sum_kernelI11Fp32IOBf16WLi160EEv26Group_norm_nhwc_fwd_params --------------------------
	.section	.nv.shared._Z30group_norm_nhwc_fwd_sum_kernelI11Fp32IOBf16WLi160EEv26Group_norm_nhwc_fwd_params,"aw",@nobits
	.sectionflags	@""
	.align	16
.nv.shared._Z30group_norm_nhwc_fwd_sum_kernelI11Fp32IOBf16WLi160EEv26Group_norm_nhwc_fwd_params:
	.zero		3232


//--------------------- .nv.shared._Z30group_norm_nhwc_fwd_sum_kernelI11Fp32IOFp16WLi196EEv26Group_norm_nhwc_fwd_params --------------------------
	.section	.nv.shared._Z30group_norm_nhwc_fwd_sum_kernelI11Fp32IOFp16WLi196EEv26Group_norm_nhwc_fwd_params,"aw",@nobits
	.sectionflags	@""
	.align	16
.nv.shared._Z30group_norm_nhwc_fwd_sum_kernelI11Fp32IOFp16WLi196EEv26Group_norm_nhwc_fwd_params:
	.zero		4464


//--------------------- .nv.shared._Z30group_norm_nhwc_fwd_sum_kernelI11Fp32IOFp16WLi168EEv26Group_norm_nhwc_fwd_params --------------------------
	.section	.nv.shared._Z30group_norm_nhwc_fwd_sum_kernelI11Fp32IOFp16WLi168EEv26Group_norm_nhwc_fwd_params,"aw",@nobits
	.sectionflags	@""
	.align	16
.nv.shared._Z30group_norm_nhwc_fwd_sum_kernelI11Fp32IOFp16WLi168EEv26Group_norm_nhwc_fwd_params:
	.zero		4240


//--------------------- .nv.shared._Z30group_norm_nhwc_fwd_sum_kernelI11Fp32IOFp16WLi64EEv26Group_norm_nhwc_fwd_params --------------------------
	.section	.nv.shared._Z30group_norm_nhwc_fwd_sum_kernelI11Fp32IOFp16WLi64EEv26Group_norm_nhwc_fwd_params,"aw",@nobits
	.sectionflags	@""
	.align	16
.nv.shared._Z30group_norm_nhwc_fwd_sum_kernelI11Fp32IOFp16WLi64EEv26Group_norm_nhwc_fwd_params:
	.zero		1312


//--------------------- .nv.shared._Z30group_norm_nhwc_fwd_sum_kernelI11Fp32IOFp16WLi128EEv26Group_norm_nhwc_fwd_params --------------------------
	.section	.nv.shared._Z30group_norm_nhwc_fwd_sum_kernelI11Fp32IOFp16WLi128EEv26Group_norm_nhwc_fwd_params,"aw",@nobits
	.sectionflags	@""
	.align	16
.nv.shared._Z30group_norm_nhwc_fwd_sum_kernelI11Fp32IOFp16WLi128EEv26Group_norm_nhwc_fwd_params:
	.zero		2976


//--------------------- .nv.shared._Z30group_norm_nhwc_fwd_sum_kernelI11Fp32IOFp16WLi192EEv26Group_norm_nhwc_fwd_params --------------------------
	.section	.nv.shared._Z30group_norm_nhwc_fwd_sum_kernelI11Fp32IOFp16WLi192EEv26Group_norm_nhwc_fwd_params,"aw",@nobits
	.sectionflags	@""
	.align	16
.nv.shared._Z30group_norm_nhwc_fwd_sum_kernelI11Fp32IOFp16WLi192EEv26Group_norm_nhwc_fwd_params:
	.zero		4256


//--------------------- .nv.shared._Z30group_norm_nhwc_fwd_sum_kernelI11Fp32IOFp16WLi448EEv26Group_norm_nhwc_fwd_params --------------------------
	.section	.nv.shared._Z30group_norm_nhwc_fwd_sum_kernelI11Fp32IOFp16WLi448EEv26Group_norm_nhwc_fwd_params,"aw",@nobits
	.sectionflags	@""
	.align	16
.nv.shared._Z30group_norm_nhwc_fwd_sum_kernelI11Fp32IOFp16WLi448EEv26Group_norm_nhwc_fwd_params:
	.zero		9376


//--------------------- .nv.shared._Z30group_norm_nhwc_fwd_sum_kernelI11Fp32IOFp16WLi256EEv26Group_norm_nhwc_fwd_params --------------------------
	.section	.nv.shared._Z30group_norm_nhwc_fwd_sum_kernelI11Fp32IOFp16WLi256EEv26Group_norm_nhwc_fwd_params,"aw",@nobits
	.sectionflags	@""
	.align	16
.nv.shared._Z30group_norm_nhwc_fwd_sum_kernelI11Fp32IOFp16WLi256EEv26Group_norm_nhwc_fwd_params:
	.zero		5536


//--------------------- .nv.shared._Z30group_norm_nhwc_fwd_sum_kernelI11Fp32IOFp16WLi120EEv26Group_norm_nhwc_fwd_params --------------------------
	.section	.nv.shared._Z30group_norm_nhwc_fwd_sum_kernelI11Fp32IOFp16WLi120EEv26Group_norm_nhwc_fwd_params,"aw",@nobits
	.sectionflags	@""
	.align	16
.nv.shared._Z30group_norm_nhwc_fwd_sum_kernelI11Fp32IOFp16WLi120EEv26Group_norm_nhwc_fwd_params:
	.zero		3344


//--------------------- .nv.shared._Z30group_norm_nhwc_fwd_sum_kernelI11Fp32IOFp16WLi140EEv26Group_norm_nhwc_fwd_params --------------------------
	.section	.nv.shared._Z30group_norm_nhwc_fwd_sum_kernelI11Fp32IOFp16WLi140EEv26Group_norm_nhwc_fwd_params,"aw",@nobits
	.sectionflags	@""
	.align	16
.nv.shared._Z30group_norm_nhwc_fwd_sum_kernelI11Fp32IOFp16WLi140EEv26Group_norm_nhwc_fwd_params:
	.zero		3344


//--------------------- .nv.shared._Z30group_norm_nhwc_fwd_sum_kernelI11Fp32IOFp16WLi160EEv26Group_norm_nhwc_fwd_params --------------------------
	.section	.nv.shared._Z30group_norm_nhwc_fwd_sum_kernelI11Fp32IOFp16WLi160EEv26Group_norm_nhwc_fwd_params,"aw",@nobits
	.sectionflags	@""
	.align	16
.nv.shared._Z30group_norm_nhwc_fwd_sum_kernelI11Fp32IOFp16WLi160EEv26Group_norm_nhwc_fwd_params:
	.zero		3232


//--------------------- .nv.shared._Z30group_norm_nhwc_fwd_sum_kernelI11Bf16IOFp32WLi196EEv26Group_norm_nhwc_fwd_params --------------------------
	.section	.nv.shared._Z30group_norm_nhwc_fwd_sum_kernelI11Bf16IOFp32WLi196EEv26Group_norm_nhwc_fwd_params,"aw",@nobits
	.sectionflags	@""
	.align	16
.nv.shared._Z30group_norm_nhwc_fwd_sum_kernelI11Bf16IOFp32WLi196EEv26Group_norm_nhwc_fwd_params:
	.zero		4464


//--------------------- .nv.shared._Z30group_norm_nhwc_fwd_sum_kernelI11Bf16IOFp32WLi168EEv26Group_norm_nhwc_fwd_params --------------------------
	.section	.nv.shared._Z30group_norm_nhwc_fwd_sum_kernelI11Bf16IOFp32WLi168EEv26Group_norm_nhwc_fwd_params,"aw",@nobits
	.sectionflags	@""
	.align	16
.nv.shared._Z30group_norm_nhwc_fwd_sum_kernelI11Bf16IOFp32WLi168EEv26Group_norm_nhwc_fwd_params:
	.zero		4240


//--------------------- .nv.shared._Z30group_norm_nhwc_fwd_sum_kernelI11Bf16IOFp32WLi64EEv26Group_norm_nhwc_fwd_params --------------------------
	.section	.nv.shared._Z30group_norm_nhwc_fwd_sum_kernelI11Bf16IOFp32WLi64EEv26Group_norm_nhwc_fwd_params,"aw",@nobits
	.sectionflags	@""
	.align	16
.nv.shared._Z30group_norm_nhwc_fwd_sum_kernelI11Bf16IOFp32WLi64EEv26Group_norm_nhwc_fwd_params:
	.zero		1312


//--------------------- .nv.shared._Z30group_norm_nhwc_fwd_sum_kernelI11Bf16IOFp32WLi128EEv26Group_norm_nhwc_fwd_params --------------------------
	.section	.nv.shared._Z30group_norm_nhwc_fwd_sum_kernelI11Bf16IOFp32WLi128EEv26Group_norm_nhwc_fwd_params,"aw",@nobits
	.sectionflags	@""
	.align	16
.nv.shared._Z30group_norm_nhwc_fwd_sum_kernelI11Bf16IOFp32WLi128EEv26Group_norm_nhwc_fwd_params:
	.zero		2976


//--------------------- .nv.shared._Z30group_norm_nhwc_fwd_sum_kernelI11Bf16IOFp32WLi192EEv26Group_norm_nhwc_fwd_params --------------------------
	.section	.nv.shared._Z30group_norm_nhwc_fwd_sum_kernelI11Bf16IOFp32WLi192EEv26Group_norm_nhwc_fwd_params,"aw",@nobits
	.sectionflags	@""
	.align	16
.nv.shared._Z30group_norm_nhwc_fwd_sum_kernelI11Bf16IOFp32WLi192EEv26Group_norm_nhwc_fwd_params:
	.zero		4256


//--------------------- .nv.shared._Z30group_norm_nhwc_fwd_sum_kernelI11Bf16IOFp32WLi448EEv26Group_norm_nhwc_fwd_params --------------------------
	.section	.nv.shared._Z30group_norm_nhwc_fwd_sum_kernelI11Bf16IOFp32WLi448EEv26Group_norm_nhwc_fwd_params,"aw",@nobits
	.sectionflags	@""
	.align	16
.nv.shared._Z30group_norm_nhwc_fwd_sum_kernelI11Bf16IOFp32WLi448EEv26Group_norm_nhwc_fwd_params:
	.zero		9376


//--------------------- .nv.shared._Z30group_norm_nhwc_fwd_sum_kernelI11Bf16IOFp32WLi256EEv26Group_norm_nhwc_fwd_params --------------------------
	.section	.nv.shared._Z30group_norm_nhwc_fwd_sum_kernelI11Bf16IOFp32WLi256EEv26Group_norm_nhwc_fwd_params,"aw",@nobits
	.sectionflags	@""
	.align	16
.nv.shared._Z30group_norm_nhwc_fwd_sum_kernelI11Bf16IOFp32WLi256EEv26Group_norm_nhwc_fwd_params:
	.zero		5536


//--------------------- .nv.shared._Z30group_norm_nhwc_fwd_sum_kernelI11Bf16IOFp32WLi120EEv26Group_norm_nhwc_fwd_params --------------------------
	.section	.nv.shared._Z30group_norm_nhwc_fwd_sum_kernelI11Bf16IOFp32WLi120EEv26Group_norm_nhwc_fwd_params,"aw",@nobits
	.sectionflags	@""
	.align	16
.nv.shared._Z30group_norm_nhwc_fwd_sum_kernelI11Bf16IOFp32WLi120EEv26Group_norm_nhwc_fwd_params:
	.zero		3344


//--------------------- .nv.shared._Z30group_norm_nhwc_fwd_sum_kernelI11Bf16IOFp32WLi140EEv26Group_norm_nhwc_fwd_params --------------------------
	.section	.nv.shared._Z30group_norm_nhwc_fwd_sum_kernelI11Bf16IOFp32WLi140EEv26Group_norm_nhwc_fwd_params,"aw",@nobits
	.sectionflags	@""
	.align	16
.nv.shared._Z30group_norm_nhwc_fwd_sum_kernelI11Bf16IOFp32WLi140EEv26Group_norm_nhwc_fwd_params:
	.zero		3344


//--------------------- .nv.shared._Z30group_norm_nhwc_fwd_sum_kernelI11Bf16IOFp32WLi160EEv26Group_norm_nhwc_fwd_params --------------------------
	.section	.nv.shared._Z30group_norm_nhwc_fwd_sum_kernelI11Bf16IOFp32WLi160EEv26Group_norm_nhwc_fwd_params,"aw",@nobits
	.sectionflags	@""
	.align	16
.nv.shared._Z30group_norm_nhwc_fwd_sum_kernelI11Bf16IOFp32WLi160EEv26Group_norm_nhwc_fwd_params:
	.zero		3232


//--------------------- .nv.shared._Z30group_norm_nhwc_fwd_sum_kernelI11Bf16IOBf16WLi196EEv26Group_norm_nhwc_fwd_params --------------------------
	.section	.nv.shared._Z30group_norm_nhwc_fwd_sum_kernelI11Bf16IOBf16WLi196EEv26Group_norm_nhwc_fwd_params,"aw",@nobits
	.sectionflags	@""
	.align	16
.nv.shared._Z30group_norm_nhwc_fwd_sum_kernelI11Bf16IOBf16WLi196EEv26Group_norm_nhwc_fwd_params:
	.zero		4464


//--------------------- .nv.shared._Z30group_norm_nhwc_fwd_sum_kernelI11Bf16IOBf16WLi168EEv26Group_norm_nhwc_fwd_params --------------------------
	.section	.nv.shared._Z30group_norm_nhwc_fwd_sum_kernelI11Bf16IOBf16WLi168EEv26Group_norm_nhwc_fwd_params,"aw",@nobits
	.sectionflags	@""
	.align	16
.nv.shared._Z30group_norm_nhwc_fwd_sum_kernelI11Bf16IOBf16WLi168EEv26Group_norm_nhwc_fwd_params:
	.zero		4240


//--------------------- .nv.shared._Z30group_norm_nhwc_fwd_sum_kernelI11Bf16IOBf16WLi64EEv26Group_norm_nhwc_fwd_params --------------------------
	.section	.nv.shared._Z30group_norm_nhwc_fwd_sum_kernelI11Bf16IOBf16WLi64EEv26Group_norm_nhwc_fwd_params,"aw",@nobits
	.sectionflags	@""
	.align	16
.nv.shared._Z30group_norm_nhwc_fwd_sum_kernelI11Bf16IOBf16WLi64EEv26Group_norm_nhwc_fwd_params:
	.zero		1312


//--------------------- .nv.shared._Z30group_norm_nhwc_fwd_sum_kernelI11Bf16IOBf16WLi128EEv26Group_norm_nhwc_fwd_params --------------------------
	.section	.nv.shared._Z30group_norm_nhwc_fwd_sum_kernelI11Bf16IOBf16WLi128EEv26Group_norm_nhwc_fwd_params,"aw",@nobits
	.sectionflags	@""
	.align	16
.nv.shared._Z30group_norm_nhwc_fwd_sum_kernelI11Bf16IOBf16WLi128EEv26Group_norm_nhwc_fwd_params:
	.zero		2976


//--------------------- .nv.shared._Z30group_norm_nhwc_fwd_sum_kernelI11Bf16IOBf16WLi192EEv26Group_norm_nhwc_fwd_params --------------------------
	.section	.nv.shared._Z30group_norm_nhwc_fwd_sum_kernelI11Bf16IOBf16WLi192EEv26Group_norm_nhwc_fwd_params,"aw",@nobits
	.sectionflags	@""
	.align	16
.nv.shared._Z30group_norm_nhwc_fwd_sum_kernelI11Bf16IOBf16WLi192EEv26Group_norm_nhwc_fwd_params:
	.zero		4256


//--------------------- .nv.shared._Z30group_norm_nhwc_fwd_sum_kernelI11Bf16IOBf16WLi448EEv26Group_norm_nhwc_fwd_params --------------------------
	.section	.nv.shared._Z30group_norm_nhwc_fwd_sum_kernelI11Bf16IOBf16WLi448EEv26Group_norm_nhwc_fwd_params,"aw",@nobits
	.sectionflags	@""
	.align	16
.nv.shared._Z30group_norm_nhwc_fwd_sum_kernelI11Bf16IOBf16WLi448EEv26Group_norm_nhwc_fwd_params:
	.zero		9376


//--------------------- .nv.shared._Z30group_norm_nhwc_fwd_sum_kernelI11Bf16IOBf16WLi256EEv26Group_norm_nhwc_fwd_params --------------------------
	.section	.nv.shared._Z30group_norm_nhwc_fwd_sum_kernelI11Bf16IOBf16WLi256EEv26Group_norm_nhwc_fwd_params,"aw",@nobits
	.sectionflags	@""
	.align	16
.nv.shared._Z30group_norm_nhwc_fwd_sum_kernelI11Bf16IOBf16WLi256EEv26Group_norm_nhwc_fwd_params:
	.zero		5536


//--------------------- .nv.shared._Z30group_norm_nhwc_fwd_sum_kernelI11Bf16IOBf16WLi120EEv26Group_norm_nhwc_fwd_params --------------------------
	.section	.nv.shared._Z30group_norm_nhwc_fwd_sum_kernelI11Bf16IOBf16WLi120EEv26Group_norm_nhwc_fwd_params,"aw",@nobits
	.sectionflags	@""
	.align	16
.nv.shared._Z30group_norm_nhwc_fwd_sum_kernelI11Bf16IOBf16WLi120EEv26Group_norm_nhwc_fwd_params:
	.zero		3344


//--------------------- .nv.shared._Z30group_norm_nhwc_fwd_sum_kernelI11Bf16IOBf16WLi140EEv26Group_norm_nhwc_fwd_params --------------------------
	.section	.nv.shared._Z30group_norm_nhwc_fwd_sum_kernelI11Bf16IOBf16WLi140EEv26Group_norm_nhwc_fwd_params,"aw",@nobits
	.sectionflags	@""
	.align	16
.nv.shared._Z30group_norm_nhwc_fwd_sum_kernelI11Bf16IOBf16WLi140EEv26Group_norm_nhwc_fwd_params:
	.zero		3344


//--------------------- .nv.shared._Z30group_norm_nhwc_fwd_sum_kernelI11Bf16IOBf16WLi160EEv26Group_norm_nhwc_fwd_params --------------------------
	.section	.nv.shared._Z30group_norm_nhwc_fwd_sum_kernelI11Bf16IOBf16WLi160EEv26Group_norm_nhwc_fwd_params,"aw",@nobits
	.sectionflags	@""
	.align	16
.nv.shared._Z30group_norm_nhwc_fwd_sum_kernelI11Bf16IOBf16WLi160EEv26Group_norm_nhwc_fwd_params:
	.zero		3232


//--------------------- .nv.shared._Z30group_norm_nhwc_fwd_sum_kernelI11Bf16IOFp16WLi196EEv26Group_norm_nhwc_fwd_params --------------------------
	.section	.nv.shared._Z30group_norm_nhwc_fwd_sum_kernelI11Bf16IOFp16WLi196EEv26Group_norm_nhwc_fwd_params,"aw",@nobits
	.sectionflags	@""
	.align	16
.nv.shared._Z30group_norm_nhwc_fwd_sum_kernelI11Bf16IOFp16WLi196EEv26Group_norm_nhwc_fwd_params:
	.zero		4464


//--------------------- .nv.shared._Z30group_norm_nhwc_fwd_sum_kernelI11Bf16IOFp16WLi168EEv26Group_norm_nhwc_fwd_params --------------------------
	.section	.nv.shared._Z30group_norm_nhwc_fwd_sum_kernelI11Bf16IOFp16WLi168EEv26Group_norm_nhwc_fwd_params,"aw",@nobits
	.sectionflags	@""
	.align	16
.nv.shared._Z30group_norm_nhwc_fwd_sum_kernelI11Bf16IOFp16WLi168EEv26Group_norm_nhwc_fwd_params:
	.zero		4240


//--------------------- .nv.shared._Z30group_norm_nhwc_fwd_sum_kernelI11Bf16IOFp16WLi64EEv26Group_norm_nhwc_fwd_params --------------------------
	.section	.nv.shared._Z30group_norm_nhwc_fwd_sum_kernelI11Bf16IOFp16WLi64EEv26Group_norm_nhwc_fwd_params,"aw",@nobits
	.sectionflags	@""
	.align	16
.nv.shared._Z30group_norm_nhwc_fwd_sum_kernelI11Bf16IOFp16WLi64EEv26Group_norm_nhwc_fwd_params:
	.zero		1312


//--------------------- .nv.shared._Z30group_norm_nhwc_fwd_sum_kernelI11Bf16IOFp16WLi128EEv26Group_norm_nhwc_fwd_params --------------------------
	.section	.nv.shared._Z30group_norm_nhwc_fwd_sum_kernelI11Bf16IOFp16WLi128EEv26Group_norm_nhwc_fwd_params,"aw",@nobits
	.sectionflags	@""
	.align	16
.nv.shared._Z30group_norm_nhwc_fwd_sum_kernelI11Bf16IOFp16WLi128EEv26Group_norm_nhwc_fwd_params:
	.zero		2976


//--------------------- .nv.shared._Z30group_norm_nhwc_fwd_sum_kernelI11Bf16IOFp16WLi192EEv26Group_norm_nhwc_fwd_params --------------------------
	.section	.nv.shared._Z30group_norm_nhwc_fwd_sum_kernelI11Bf16IOFp16WLi192EEv26Group_norm_nhwc_fwd_params,"aw",@nobits
	.sectionflags	@""
	.align	16
.nv.shared._Z30group_norm_nhwc_fwd_sum_kernelI11Bf16IOFp16WLi192EEv26Group_norm_nhwc_fwd_params:
	.zero		4256


//--------------------- .nv.shared._Z30group_norm_nhwc_fwd_sum_kernelI11Bf16IOFp16WLi448EEv26Group_norm_nhwc_fwd_params --------------------------
	.section	.nv.shared._Z30group_norm_nhwc_fwd_sum_kernelI11Bf16IOFp16WLi448EEv26Group_norm_nhwc_fwd_params,"aw",@nobits
	.sectionflags	@""
	.align	16
.nv.shared._Z30group_norm_nhwc_fwd_sum_kernelI11Bf16IOFp16WLi448EEv26Group_norm_nhwc_fwd_params:
	.zero		9376


//--------------------- .nv.shared._Z30group_norm_nhwc_fwd_sum_kernelI11Bf16IOFp16WLi256EEv26Group_norm_nhwc_fwd_params --------------------------
	.section	.nv.shared._Z30group_norm_nhwc_fwd_sum_kernelI11Bf16IOFp16WLi256EEv26Group_norm_nhwc_fwd_params,"aw",@nobits
	.sectionflags	@""
	.align	16
.nv.shared._Z30group_norm_nhwc_fwd_sum_kernelI11Bf16IOFp16WLi256EEv26Group_norm_nhwc_fwd_params:
	.zero		5536


//--------------------- .nv.shared._Z30group_norm_nhwc_fwd_sum_kernelI11Bf16IOFp16WLi120EEv26Group_norm_nhwc_fwd_params --------------------------
	.section	.nv.shared._Z30group_norm_nhwc_fwd_sum_kernelI11Bf16IOFp16WLi120EEv26Group_norm_nhwc_fwd_params,"aw",@nobits
	.sectionflags	@""
	.align	16
.nv.shared._Z30group_norm_nhwc_fwd_sum_kernelI11Bf16IOFp16WLi120EEv26Group_norm_nhwc_fwd_params:
	.zero		3344


//--------------------- .nv.shared._Z30group_norm_nhwc_fwd_sum_kernelI11Bf16IOFp16WLi140EEv26Group_norm_nhwc_fwd_params --------------------------
	.section	.nv.shared._Z30group_norm_nhwc_fwd_sum_kernelI11Bf16IOFp16WLi140EEv26Group_norm_nhwc_fwd_params,"aw",@nobits
	.sectionflags	@""
	.align	16
.nv.shared._Z30group_norm_nhwc_fwd_sum_kernelI11Bf16IOFp16WLi140EEv26Group_norm_nhwc_fwd_params:
	.zero		3344


//--------------------- .nv.shared._Z30group_norm_nhwc_fwd_sum_kernelI11Bf16IOFp16WLi160EEv26Group_norm_nhwc_fwd_params --------------------------
	.section	.nv.shared._Z30group_norm_nhwc_fwd_sum_kernelI11Bf16IOFp16WLi160EEv26Group_norm_nhwc_fwd_params,"aw",@nobits
	.sectionflags	@""
	.align	16
.nv.shared._Z30group_norm_nhwc_fwd_sum_kernelI11Bf16IOFp16WLi160EEv26Group_norm_nhwc_fwd_params:
	.zero		3232


//--------------------- .nv.shared._Z30group_norm_nhwc_fwd_sum_kernelI11Fp16IOFp32WLi196EEv26Group_norm_nhwc_fwd_params --------------------------
	.section	.nv.shared._Z30group_norm_nhwc_fwd_sum_kernelI11Fp16IOFp32WLi196EEv26Group_norm_nhwc_fwd_params,"aw",@nobits
	.sectionflags	@""
	.align	16
.nv.shared._Z30group_norm_nhwc_fwd_sum_kernelI11Fp16IOFp32WLi196EEv26Group_norm_nhwc_fwd_params:
	.zero		4464


//--------------------- .nv.shared._Z30group_norm_nhwc_fwd_sum_kernelI11Fp16IOFp32WLi168EEv26Group_norm_nhwc_fwd_params --------------------------
	.section	.nv.shared._Z30group_norm_nhwc_fwd_sum_kernelI11Fp16IOFp32WLi168EEv26Group_norm_nhwc_fwd_params,"aw",@nobits
	.sectionflags	@""
	.align	16
.nv.shared._Z30group_norm_nhwc_fwd_sum_kernelI11Fp16IOFp32WLi168EEv26Group_norm_nhwc_fwd_params:
	.zero		4240


//--------------------- .nv.shared._Z30group_norm_nhwc_fwd_sum_kernelI11Fp16IOFp32WLi64EEv26Group_norm_nhwc_fwd_params --------------------------
	.section	.nv.shared._Z30group_norm_nhwc_fwd_sum_kernelI11Fp16IOFp32WLi64EEv26Group_norm_nhwc_fwd_params,"aw",@nobits
	.sectionflags	@""
	.align	16
.nv.shared._Z30group_norm_nhwc_fwd_sum_kernelI11Fp16IOFp32WLi64EEv26Group_norm_nhwc_fwd_params:
	.zero		1312


//--------------------- .nv.shared._Z30group_norm_nhwc_fwd_sum_kernelI11Fp16IOFp32WLi128EEv26Group_norm_nhwc_fwd_params --------------------------
	.section	.nv.shared._Z30group_norm_nhwc_fwd_sum_kernelI11Fp16IOFp32WLi128EEv26Group_norm_nhwc_fwd_params,"aw",@nobits
	.sectionflags	@""
	.align	16
.nv.shared._Z30group_norm_nhwc_fwd_sum_kernelI11Fp16IOFp32WLi128EEv26Group_norm_nhwc_fwd_params:
	.zero		2976


//--------------------- .nv.shared._Z30group_norm_nhwc_fwd_sum_kernelI11Fp16IOFp32WLi192EEv26Group_norm_nhwc_fwd_params --------------------------
	.section	.nv.shared._Z30group_norm_nhwc_fwd_sum_kernelI11Fp16IOFp32WLi192EEv26Group_norm_nhwc_fwd_params,"aw",@nobits
	.sectionflags	@""
	.align	16
.nv.shared._Z30group_norm_nhwc_fwd_sum_kernelI11Fp16IOFp32WLi192EEv26Group_norm_nhwc_fwd_params:
	.zero		4256


//--------------------- .nv.shared._Z30group_norm_nhwc_fwd_sum_kernelI11Fp16IOFp32WLi448EEv26Group_norm_nhwc_fwd_params --------------------------
	.section	.nv.shared._Z30group_norm_nhwc_fwd_sum_kernelI11Fp16IOFp32WLi448EEv26Group_norm_nhwc_fwd_params,"aw",@nobits
	.sectionflags	@""
	.align	16
.nv.shared._Z30group_norm_nhwc_fwd_sum_kernelI11Fp16IOFp32WLi448EEv26Group_norm_nhwc_fwd_params:
	.zero		9376


//--------------------- .nv.shared._Z30group_norm_nhwc_fwd_sum_kernelI11Fp16IOFp32WLi256EEv26Group_norm_nhwc_fwd_params --------------------------
	.section	.nv.shared._Z30group_norm_nhwc_fwd_sum_kernelI11Fp16IOFp32WLi256EEv26Group_norm_nhwc_fwd_params,"aw",@nobits
	.sectionflags	@""
	.align	16
.nv.shared._Z30group_norm_nhwc_fwd_sum_kernelI11Fp16IOFp32WLi256EEv26Group_norm_nhwc_fwd_params:
	.zero		5536


//--------------------- .nv.shared._Z30group_norm_nhwc_fwd_sum_kernelI11Fp16IOFp32WLi120EEv26Group_norm_nhwc_fwd_params --------------------------
	.section	.nv.shared._Z30group_norm_nhwc_fwd_sum_kernelI11Fp16IOFp32WLi120EEv26Group_norm_nhwc_fwd_params,"aw",@nobits
	.sectionflags	@""
	.align	16
.nv.shared._Z30group_norm_nhwc_fwd_sum_kernelI11Fp16IOFp32WLi120EEv26Group_norm_nhwc_fwd_params:
	.zero		3344


//--------------------- .nv.shared._Z30group_norm_nhwc_fwd_sum_kernelI11Fp16IOFp32WLi140EEv26Group_norm_nhwc_fwd_params --------------------------
	.section	.nv.shared._Z30group_norm_nhwc_fwd_sum_kernelI11Fp16IOFp32WLi140EEv26Group_norm_nhwc_fwd_params,"aw",@nobits
	.sectionflags	@""
	.align	16
.nv.shared._Z30group_norm_nhwc_fwd_sum_kernelI11Fp16IOFp32WLi140EEv26Group_norm_nhwc_fwd_params:
	.zero		3344


//--------------------- .nv.shared._Z30group_norm_nhwc_fwd_sum_kernelI11Fp16IOFp32WLi160EEv26Group_norm_nhwc_fwd_params --------------------------
	.section	.nv.shared._Z30group_norm_nhwc_fwd_sum_kernelI11Fp16IOFp32WLi160EEv26Group_norm_nhwc_fwd_params,"aw",@nobits
	.sectionflags	@""
	.align	16
.nv.shared._Z30group_norm_nhwc_fwd_sum_kernelI11Fp16IOFp32WLi160EEv26Group_norm_nhwc_fwd_params:
	.zero		3232


//--------------------- .nv.shared._Z30group_norm_nhwc_fwd_sum_kernelI11Fp16IOBf16WLi196EEv26Group_norm_nhwc_fwd_params --------------------------
	.section	.nv.shared._Z30group_norm_nhwc_fwd_sum_kernelI11Fp16IOBf16WLi196EEv26Group_norm_nhwc_fwd_params,"aw",@nobits
	.sectionflags	@""
	.align	16
.nv.shared._Z30group_norm_nhwc_fwd_sum_kernelI11Fp16IOBf16WLi196EEv26Group_norm_nhwc_fwd_params:
	.zero		4464


//--------------------- .nv.shared._Z30group_norm_nhwc_fwd_sum_kernelI11Fp16IOBf16WLi168EEv26Group_norm_nhwc_fwd_params --------------------------
	.section	.nv.shared._Z30group_norm_nhwc_fwd_sum_kernelI11Fp16IOBf16WLi168EEv26Group_norm_nhwc_fwd_params,"aw",@nobits
	.sectionflags	@""
	.align	16
.nv.shared._Z30group_norm_nhwc_fwd_sum_kernelI11Fp16IOBf16WLi168EEv26Group_norm_nhwc_fwd_params:
	.zero		4240


//--------------------- .nv.shared._Z30group_norm_nhwc_fwd_sum_kernelI11Fp16IOBf16WLi64EEv26Group_norm_nhwc_fwd_params --------------------------
	.section	.nv.shared._Z30group_norm_nhwc_fwd_sum_kernelI11Fp16IOBf16WLi64EEv26Group_norm_nhwc_fwd_params,"aw",@nobits
	.sectionflags	@""
	.align	16
.nv.shared._Z30group_norm_nhwc_fwd_sum_kernelI11Fp16IOBf16WLi64EEv26Group_norm_nhwc_fwd_params:
	.zero		1312


//--------------------- .nv.shared._Z30group_norm_nhwc_fwd_sum_kernelI11Fp16IOBf16WLi128EEv26Group_norm_nhwc_fwd_params --------------------------
	.section	.nv.shared._Z30group_norm_nhwc_fwd_sum_kernelI11Fp16IOBf16WLi128EEv26Group_norm_nhwc_fwd_params,"aw",@nobits
	.sectionflags	@""
	.align	16
.nv.shared._Z30group_norm_nhwc_fwd_sum_kernelI11Fp16IOBf16WLi128EEv26Group_norm_nhwc_fwd_params:
	.zero		2976


//--------------------- .nv.shared._Z30group_norm_nhwc_fwd_sum_kernelI11Fp16IOBf16WLi192EEv26Group_norm_nhwc_fwd_params --------------------------
	.section	.nv.shared._Z30group_norm_nhwc_fwd_sum_kernelI11Fp16IOBf16WLi192EEv26Group_norm_nhwc_fwd_params,"aw",@nobits
	.sectionflags	@""
	.align	16
.nv.shared._Z30group_norm_nhwc_fwd_sum_kernelI11Fp16IOBf16WLi192EEv26Group_norm_nhwc_fwd_params:
	.zero		4256


//--------------------- .nv.shared._Z30group_norm_nhwc_fwd_sum_kernelI11Fp16IOBf16WLi448EEv26Group_norm_nhwc_fwd_params --------------------------
	.section	.nv.shared._Z30group_norm_nhwc_fwd_sum_kernelI11Fp16IOBf16WLi448EEv26Group_norm_nhwc_fwd_params,"aw",@nobits
	.sectionflags	@""
	.align	16
.nv.shared._Z30group_norm_nhwc_fwd_sum_kernelI11Fp16IOBf16WLi448EEv26Group_norm_nhwc_fwd_params:
	.zero		9376


//--------------------- .nv.shared._Z30group_norm_nhwc_fwd_sum_kernelI11Fp16IOBf16WLi256EEv26Group_norm_nhwc_fwd_params --------------------------
	.section	.nv.shared._Z30group_norm_nhwc_fwd_sum_kernelI11Fp16IOBf16WLi256EEv26Group_norm_nhwc_fwd_params,"aw",@nobits
	.sectionflags	@""
	.align	16
.nv.shared._Z30group_norm_nhwc_fwd_sum_kernelI11Fp16IOBf16WLi256EEv26Group_norm_nhwc_fwd_params:
	.zero		5536


//--------------------- .nv.shared._Z30group_norm_nhwc_fwd_sum_kernelI11Fp16IOBf16WLi120EEv26Group_norm_nhwc_fwd_params --------------------------
	.section	.nv.shared._Z30group_norm_nhwc_fwd_sum_kernelI11Fp16IOBf16WLi120EEv26Group_norm_nhwc_fwd_params,"aw",@nobits
	.sectionflags	@""
	.align	16
.nv.shared._Z30group_norm_nhwc_fwd_sum_kernelI11Fp16IOBf16WLi120EEv26Group_norm_nhwc_fwd_params:
	.zero		3344


//--------------------- .nv.shared._Z30group_norm_nhwc_fwd_sum_kernelI11Fp16IOBf16WLi140EEv26Group_norm_nhwc_fwd_params --------------------------
	.section	.nv.shared._Z30group_norm_nhwc_fwd_sum_kernelI11Fp16IOBf16WLi140EEv26Group_norm_nhwc_fwd_params,"aw",@nobits
	.sectionflags	@""
	.align	16
.nv.shared._Z30group_norm_nhwc_fwd_sum_kernelI11Fp16IOBf16WLi140EEv26Group_norm_nhwc_fwd_params:
	.zero		3344


//--------------------- .nv.shared._Z30group_norm_nhwc_fwd_sum_kernelI11Fp16IOBf16WLi160EEv26Group_norm_nhwc_fwd_params --------------------------
	.section	.nv.shared._Z30group_norm_nhwc_fwd_sum_kernelI11Fp16IOBf16WLi160EEv26Group_norm_nhwc_fwd_params,"aw",@nobits
	.sectionflags	@""
	.align	16
.nv.shared._Z30group_norm_nhwc_fwd_sum_kernelI11Fp16IOBf16WLi160EEv26Group_norm_nhwc_fwd_params:
	.zero		3232


//--------------------- .nv.shared._Z30group_norm_nhwc_fwd_sum_kernelI11Fp16IOFp16WLi196EEv26Group_norm_nhwc_fwd_params --------------------------
	.section	.nv.shared._Z30group_norm_nhwc_fwd_sum_kernelI11Fp16IOFp16WLi196EEv26Group_norm_nhwc_fwd_params,"aw",@nobits
	.sectionflags	@""
	.align	16
.nv.shared._Z30group_norm_nhwc_fwd_sum_kernelI11Fp16IOFp16WLi196EEv26Group_norm_nhwc_fwd_params:
	.zero		4464


//--------------------- .nv.shared._Z30group_norm_nhwc_fwd_sum_kernelI11Fp16IOFp16WLi168EEv26Group_norm_nhwc_fwd_params --------------------------
	.section	.nv.shared._Z30group_norm_nhwc_fwd_sum_kernelI11Fp16IOFp16WLi168EEv26Group_norm_nhwc_fwd_params,"aw",@nobits
	.sectionflags	@""
	.align	16
.nv.shared._Z30group_norm_nhwc_fwd_sum_kernelI11Fp16IOFp16WLi168EEv26Group_norm_nhwc_fwd_params:
	.zero		4240


//--------------------- .nv.shared._Z30group_norm_nhwc_fwd_sum_kernelI11Fp16IOFp16WLi64EEv26Group_norm_nhwc_fwd_params --------------------------
	.section	.nv.shared._Z30group_norm_nhwc_fwd_sum_kernelI11Fp16IOFp16WLi64EEv26Group_norm_nhwc_fwd_params,"aw",@nobits
	.sectionflags	@""
	.align	16
.nv.shared._Z30group_norm_nhwc_fwd_sum_kernelI11Fp16IOFp16WLi64EEv26Group_norm_nhwc_fwd_params:
	.zero		1312


//--------------------- .nv.shared._Z30group_norm_nhwc_fwd_sum_kernelI11Fp16IOFp16WLi128EEv26Group_norm_nhwc_fwd_params --------------------------
	.section	.nv.shared._Z30group_norm_nhwc_fwd_sum_kernelI11Fp16IOFp16WLi128EEv26Group_norm_nhwc_fwd_params,"aw",@nobits
	.sectionflags	@""
	.align	16
.nv.shared._Z30group_norm_nhwc_fwd_sum_kernelI11Fp16IOFp16WLi128EEv26Group_norm_nhwc_fwd_params:
	.zero		2976


//--------------------- .nv.shared._Z30group_norm_nhwc_fwd_sum_kernelI11Fp16IOFp16WLi192EEv26Group_norm_nhwc_fwd_params --------------------------
	.section	.nv.shared._Z30group_norm_nhwc_fwd_sum_kernelI11Fp16IOFp16WLi192EEv26Group_norm_nhwc_fwd_params,"aw",@nobits
	.sectionflags	@""
	.align	16
.nv.shared._Z30group_norm_nhwc_fwd_sum_kernelI11Fp16IOFp16WLi192EEv26Group_norm_nhwc_fwd_params:
	.zero		4256


//--------------------- .nv.shared._Z30group_norm_nhwc_fwd_sum_kernelI11Fp16IOFp16WLi448EEv26Group_norm_nhwc_fwd_params --------------------------
	.section	.nv.shared._Z30group_norm_nhwc_fwd_sum_kernelI11Fp16IOFp16WLi448EEv26Group_norm_nhwc_fwd_params,"aw",@nobits
	.sectionflags	@""
	.align	16
.nv.shared._Z30group_norm_nhwc_fwd_sum_kernelI11Fp16IOFp16WLi448EEv26Group_norm_nhwc_fwd_params:
	.zero		9376


//--------------------- .nv.shared._Z30group_norm_nhwc_fwd_sum_kernelI11Fp16IOFp16WLi256EEv26Group_norm_nhwc_fwd_params --------------------------
	.section	.nv.shared._Z30group_norm_nhwc_fwd_sum_kernelI11Fp16IOFp16WLi256EEv26Group_norm_nhwc_fwd_params,"aw",@nobits
	.sectionflags	@""
	.align	16
.nv.shared._Z30group_norm_nhwc_fwd_sum_kernelI11Fp16IOFp16WLi256EEv26Group_norm_nhwc_fwd_params:
	.zero		5536


//--------------------- .nv.shared._Z30group_norm_nhwc_fwd_sum_kernelI11Fp16IOFp16WLi120EEv26Group_norm_nhwc_fwd_params --------------------------
	.section	.nv.shared._Z30group_norm_nhwc_fwd_sum_kernelI11Fp16IOFp16WLi120EEv26Group_norm_nhwc_fwd_params,"aw",@nobits
	.sectionflags	@""
	.align	16
.nv.shared._Z30group_norm_nhwc_fwd_sum_kernelI11Fp16IOFp16WLi120EEv26Group_norm_nhwc_fwd_params:
	.zero		3344


//--------------------- .nv.shared._Z30group_norm_nhwc_fwd_sum_kernelI11Fp16IOFp16WLi140EEv26Group_norm_nhwc_fwd_params --------------------------
	.section	.nv.shared._Z30group_norm_nhwc_fwd_sum_kernelI11Fp16IOFp16WLi140EEv26Group_norm_nhwc_fwd_params,"aw",@nobits
	.sectionflags	@""
	.align	16
.nv.shared._Z30group_norm_nhwc_fwd_sum_kernelI11Fp16IOFp16WLi140EEv26Group_norm_nhwc_fwd_params:
	.zero		3344


//--------------------- .nv.shared._Z30group_norm_nhwc_fwd_sum_kernelI11Fp16IOFp16WLi160EEv26Group_norm_nhwc_fwd_params --------------------------
	.section	.nv.shared._Z30group_norm_nhwc_fwd_sum_kernelI11Fp16IOFp16WLi160EEv26Group_norm_nhwc_fwd_params,"aw",@nobits
	.sectionflags	@""
	.align	16
.nv.shared._Z30group_norm_nhwc_fwd_sum_kernelI11Fp16IOFp16WLi160EEv26Group_norm_nhwc_fwd_params:
	.zero		3232
